def attn_fwd(
    Q,
    K,
    V,
    Out,
    Lse,
    sm_scale,
    stride_qz,
    stride_qh,
    stride_qm,
    stride_qk,
    stride_kz,
    stride_kh,
    stride_kn,
    stride_kk,
    stride_vz,
    stride_vh,
    stride_vn,
    stride_vk,
    stride_oz,
    stride_oh,
    stride_om,
    stride_ok,
    seqlen_q,
    seqlen_k,
    BLOCK_M: tl.constexpr,
    BLOCK_N: tl.constexpr,
    HEAD_DIM: tl.constexpr,
    CAUSAL: tl.constexpr,
):
    start_m = tl.program_id(0)
    off_hz = tl.program_id(1)
    q_off = off_hz * stride_qh
    k_off = off_hz * stride_kh
    v_off = off_hz * stride_vh
    offs_m = start_m * BLOCK_M + tl.arange(0, BLOCK_M)
    offs_d = tl.arange(0, HEAD_DIM)
    offs_n = tl.arange(0, BLOCK_N)
    q_ptrs = Q + q_off + offs_m[:, None] * stride_qm + offs_d[None, :] * stride_qk
    k_ptrs = K + k_off + offs_d[:, None] * stride_kk + offs_n[None, :] * stride_kn
    v_ptrs = V + v_off + offs_n[:, None] * stride_vn + offs_d[None, :] * stride_vk
    m_i = tl.full([BLOCK_M], float("-inf"), dtype=tl.float32)
    l_i = tl.zeros([BLOCK_M], dtype=tl.float32) + 1.0
    acc = tl.zeros([BLOCK_M, HEAD_DIM], dtype=tl.float32)
    q = tl.load(q_ptrs)
    acc, l_i, m_i = _attn_fwd_inner(
        acc,
        l_i,
        m_i,
        q,
        k_ptrs,
        v_ptrs,
        sm_scale,
        stride_kn,
        stride_vn,
        start_m,
        seqlen_k,
        BLOCK_M,
        BLOCK_N,
        HEAD_DIM,
        CAUSAL,
    )
    acc = acc / l_i[:, None]
    lse = m_i + tl.math.log2(l_i) / 1.4426950408889634
    o_ptrs = (
        Out
        + off_hz * stride_oh
        + offs_m[:, None] * stride_om
        + offs_d[None, :] * stride_ok
    )
    tl.store(o_ptrs, acc.to(Out.dtype.element_ty))
    tl.store(Lse + off_hz * seqlen_q + offs_m, lse)

# config = {"BLOCK_M": 128, "BLOCK_N": 64, "HEAD_DIM": 256, "arch": "sm_90", "causal": true, "dtype": "fp16", "num_stages": 3, "num_warps": 4}
# arch = sm_90


// ===== COMPILED SASS (sm_90a) =====

	.target	sm_90a

	.elftype	@"ET_EXEC"


//--------------------- .note.nv.tkinfo           --------------------------
	.section	.note.nv.tkinfo,"",@"SHT_NOTE"
	.sectionflags	@"SHF_NOTE_NV_TKINFO"
	.tkinfo
        /*0018*/ 	.word	0x00000002
        /*0030*/ 	.string	""
        /*0030*/ 	.string	"ptxas"
        /*0030*/ 	.string	"Cuda compilation tools, release 13.0, V13.0.88"
        /*0030*/ 	.string	"Build cuda_13.0.r13.0/compiler.36424714_0"
        /*0030*/ 	.string	"-v  -suppress-debug-info  -lineinfo  -arch sm_90a "



//--------------------- .note.nv.cuinfo           --------------------------
	.section	.note.nv.cuinfo,"",@"SHT_NOTE"
	.sectionflags	@"SHF_NOTE_NV_CUINFO"
        /*0018*/ 	.short	0x0002
        /*001a*/ 	.short	0x005a
        /*001c*/ 	.short	0x0082
	.zero		2


//--------------------- .nv.info                  --------------------------
	.section	.nv.info,"",@"SHT_CUDA_INFO"
	.align	4


	//----- nvinfo : EIATTR_REGCOUNT
	.align		4
        /*0000*/ 	.byte	0x04, 0x2f
        /*0002*/ 	.short	(.L_2 - .L_1)
	.align		4
.L_1:
        /*0004*/ 	.word	index@(attn_fwd)
        /*0008*/ 	.word	0x000000ff


	//----- nvinfo : EIATTR_FRAME_SIZE
	.align		4
.L_2:
        /*000c*/ 	.byte	0x04, 0x11
        /*000e*/ 	.short	(.L_4 - .L_3)
	.align		4
.L_3:
        /*0010*/ 	.word	index@(attn_fwd)
        /*0014*/ 	.word	0x00000dc0


	//----- nvinfo : EIATTR_MIN_STACK_SIZE
	.align		4
.L_4:
        /*0018*/ 	.byte	0x04, 0x12
        /*001a*/ 	.short	(.L_6 - .L_5)
	.align		4
.L_5:
        /*001c*/ 	.word	index@(attn_fwd)
        /*0020*/ 	.word	0x00000dc0
.L_6:


//--------------------- .nv.compat                --------------------------
	.section	.nv.compat,"",@"SHT_CUDA_COMPAT_INFO"
	.align	4
        /*0000*/ 	.byte	0x02, 0x09, 0x01, 0x00, 0x02, 0x02, 0x04, 0x00, 0x02, 0x05, 0x05, 0x00, 0x03, 0x07, 0x01, 0x01
        /*0010*/ 	.byte	0x02, 0x03, 0x00, 0x00, 0x02, 0x06, 0x01, 0x00, 0x04, 0x0b, 0x08, 0x00, 0x00, 0x00, 0x00, 0x00
        /*0020*/ 	.byte	0x00, 0x00, 0x00, 0x00


//--------------------- .nv.info.attn_fwd         --------------------------
	.section	.nv.info.attn_fwd,"",@"SHT_CUDA_INFO"
	.sectionflags	@""
	.align	4


	//----- nvinfo : EIATTR_CUDA_API_VERSION
	.align		4
        /*0000*/ 	.byte	0x04, 0x37
        /*0002*/ 	.short	(.L_8 - .L_7)
.L_7:
        /*0004*/ 	.word	0x00000082


	//----- nvinfo : EIATTR_KPARAM_INFO
	.align		4
.L_8:
        /*0008*/ 	.byte	0x04, 0x17
        /*000a*/ 	.short	(.L_10 - .L_9)
.L_9:
        /*000c*/ 	.word	0x00000000
        /*0010*/ 	.short	0x0019
        /*0012*/ 	.short	0x0080
        /*0014*/ 	.byte	0x00, 0xf4, 0x21, 0x00


	//----- nvinfo : EIATTR_KPARAM_INFO
	.align		4
.L_10:
        /*0018*/ 	.byte	0x04, 0x17
        /*001a*/ 	.short	(.L_12 - .L_11)
.L_11:
        /*001c*/ 	.word	0x00000000
        /*0020*/ 	.short	0x0018
        /*0022*/ 	.short	0x0078
        /*0024*/ 	.byte	0x00, 0xf4, 0x21, 0x00


	//----- nvinfo : EIATTR_KPARAM_INFO
	.align		4
.L_12:
        /*0028*/ 	.byte	0x04, 0x17
        /*002a*/ 	.short	(.L_14 - .L_13)
.L_13:
        /*002c*/ 	.word	0x00000000
        /*0030*/ 	.short	0x0017
        /*0032*/ 	.short	0x0070
        /*0034*/ 	.byte	0x00, 0xf0, 0x11, 0x00


	//----- nvinfo : EIATTR_KPARAM_INFO
	.align		4
.L_14:
        /*0038*/ 	.byte	0x04, 0x17
        /*003a*/ 	.short	(.L_16 - .L_15)
.L_15:
        /*003c*/ 	.word	0x00000000
        /*0040*/ 	.short	0x0016
        /*0042*/ 	.short	0x006c
        /*0044*/ 	.byte	0x00, 0xf0, 0x11, 0x00


	//----- nvinfo : EIATTR_KPARAM_INFO
	.align		4
.L_16:
        /*0048*/ 	.byte	0x04, 0x17
        /*004a*/ 	.short	(.L_18 - .L_17)
.L_17:
        /*004c*/ 	.word	0x00000000
        /*0050*/ 	.short	0x0015
        /*0052*/ 	.short	0x0068
        /*0054*/ 	.byte	0x00, 0xf0, 0x11, 0x00


	//----- nvinfo : EIATTR_KPARAM_INFO
	.align		4
.L_18:
        /*0058*/ 	.byte	0x04, 0x17
        /*005a*/ 	.short	(.L_20 - .L_19)
.L_19:
        /*005c*/ 	.word	0x00000000
        /*0060*/ 	.short	0x0014
        /*0062*/ 	.short	0x0064
        /*0064*/ 	.byte	0x00, 0xf0, 0x11, 0x00


	//----- nvinfo : EIATTR_KPARAM_INFO
	.align		4
.L_20:
        /*0068*/ 	.byte	0x04, 0x17
        /*006a*/ 	.short	(.L_22 - .L_21)
.L_21:
        /*006c*/ 	.word	0x00000000
        /*0070*/ 	.short	0x0013
        /*0072*/ 	.short	0x0060
        /*0074*/ 	.byte	0x00, 0xf0, 0x11, 0x00


	//----- nvinfo : EIATTR_KPARAM_INFO
	.align		4
.L_22:
        /*0078*/ 	.byte	0x04, 0x17
        /*007a*/ 	.short	(.L_24 - .L_23)
.L_23:
        /*007c*/ 	.word	0x00000000
        /*0080*/ 	.short	0x0012
        /*0082*/ 	.short	0x005c
        /*0084*/ 	.byte	0x00, 0xf0, 0x11, 0x00


	//----- nvinfo : EIATTR_KPARAM_INFO
	.align		4
.L_24:
        /*0088*/ 	.byte	0x04, 0x17
        /*008a*/ 	.short	(.L_26 - .L_25)
.L_25:
        /*008c*/ 	.word	0x00000000
        /*0090*/ 	.short	0x0011
        /*0092*/ 	.short	0x0058
        /*0094*/ 	.byte	0x00, 0xf0, 0x11, 0x00


	//----- nvinfo : EIATTR_KPARAM_INFO
	.align		4
.L_26:
        /*0098*/ 	.byte	0x04, 0x17
        /*009a*/ 	.short	(.L_28 - .L_27)
.L_27:
        /*009c*/ 	.word	0x00000000
        /*00a0*/ 	.short	0x0010
        /*00a2*/ 	.short	0x0054
        /*00a4*/ 	.byte	0x00, 0xf0, 0x11, 0x00


	//----- nvinfo : EIATTR_KPARAM_INFO
	.align		4
.L_28:
        /*00a8*/ 	.byte	0x04, 0x17
        /*00aa*/ 	.short	(.L_30 - .L_29)
.L_29:
        /*00ac*/ 	.word	0x00000000
        /*00b0*/ 	.short	0x000f
        /*00b2*/ 	.short	0x0050
        /*00b4*/ 	.byte	0x00, 0xf0, 0x11, 0x00


	//----- nvinfo : EIATTR_KPARAM_INFO
	.align		4
.L_30:
        /*00b8*/ 	.byte	0x04, 0x17
        /*00ba*/ 	.short	(.L_32 - .L_31)
.L_31:
        /*00bc*/ 	.word	0x00000000
        /*00c0*/ 	.short	0x000e
        /*00c2*/ 	.short	0x004c
        /*00c4*/ 	.byte	0x00, 0xf0, 0x11, 0x00


	//----- nvinfo : EIATTR_KPARAM_INFO
	.align		4
.L_32:
        /*00c8*/ 	.byte	0x04, 0x17
        /*00ca*/ 	.short	(.L_34 - .L_33)
.L_33:
        /*00cc*/ 	.word	0x00000000
        /*00d0*/ 	.short	0x000d
        /*00d2*/ 	.short	0x0048
        /*00d4*/ 	.byte	0x00, 0xf0, 0x11, 0x00


	//----- nvinfo : EIATTR_KPARAM_INFO
	.align		4
.L_34:
        /*00d8*/ 	.byte	0x04, 0x17
        /*00da*/ 	.short	(.L_36 - .L_35)
.L_35:
        /*00dc*/ 	.word	0x00000000
        /*00e0*/ 	.short	0x000c
        /*00e2*/ 	.short	0x0044
        /*00e4*/ 	.byte	0x00, 0xf0, 0x11, 0x00


	//----- nvinfo : EIATTR_KPARAM_INFO
	.align		4
.L_36:
        /*00e8*/ 	.byte	0x04, 0x17
        /*00ea*/ 	.short	(.L_38 - .L_37)
.L_37:
        /*00ec*/ 	.word	0x00000000
        /*00f0*/ 	.short	0x000b
        /*00f2*/ 	.short	0x0040
        /*00f4*/ 	.byte	0x00, 0xf0, 0x11, 0x00


	//----- nvinfo : EIATTR_KPARAM_INFO
	.align		4
.L_38:
        /*00f8*/ 	.byte	0x04, 0x17
        /*00fa*/ 	.short	(.L_40 - .L_39)
.L_39:
        /*00fc*/ 	.word	0x00000000
        /*0100*/ 	.short	0x000a
        /*0102*/ 	.short	0x003c
        /*0104*/ 	.byte	0x00, 0xf0, 0x11, 0x00


	//----- nvinfo : EIATTR_KPARAM_INFO
	.align		4
.L_40:
        /*0108*/ 	.byte	0x04, 0x17
        /*010a*/ 	.short	(.L_42 - .L_41)
.L_41:
        /*010c*/ 	.word	0x00000000
        /*0110*/ 	.short	0x0009
        /*0112*/ 	.short	0x0038
        /*0114*/ 	.byte	0x00, 0xf0, 0x11, 0x00


	//----- nvinfo : EIATTR_KPARAM_INFO
	.align		4
.L_42:
        /*0118*/ 	.byte	0x04, 0x17
        /*011a*/ 	.short	(.L_44 - .L_43)
.L_43:
        /*011c*/ 	.word	0x00000000
        /*0120*/ 	.short	0x0008
        /*0122*/ 	.short	0x0034
        /*0124*/ 	.byte	0x00, 0xf0, 0x11, 0x00


	//----- nvinfo : EIATTR_KPARAM_INFO
	.align		4
.L_44:
        /*0128*/ 	.byte	0x04, 0x17
        /*012a*/ 	.short	(.L_46 - .L_45)
.L_45:
        /*012c*/ 	.word	0x00000000
        /*0130*/ 	.short	0x0007
        /*0132*/ 	.short	0x0030
        /*0134*/ 	.byte	0x00, 0xf0, 0x11, 0x00


	//----- nvinfo : EIATTR_KPARAM_INFO
	.align		4
.L_46:
        /*0138*/ 	.byte	0x04, 0x17
        /*013a*/ 	.short	(.L_48 - .L_47)
.L_47:
        /*013c*/ 	.word	0x00000000
        /*0140*/ 	.short	0x0006
        /*0142*/ 	.short	0x002c
        /*0144*/ 	.byte	0x00, 0xf0, 0x11, 0x00


	//----- nvinfo : EIATTR_KPARAM_INFO
	.align		4
.L_48:
        /*0148*/ 	.byte	0x04, 0x17
        /*014a*/ 	.short	(.L_50 - .L_49)
.L_49:
        /*014c*/ 	.word	0x00000000
        /*0150*/ 	.short	0x0005
        /*0152*/ 	.short	0x0028
        /*0154*/ 	.byte	0x00, 0xf0, 0x11, 0x00


	//----- nvinfo : EIATTR_KPARAM_INFO
	.align		4
.L_50:
        /*0158*/ 	.byte	0x04, 0x17
        /*015a*/ 	.short	(.L_52 - .L_51)
.L_51:
        /*015c*/ 	.word	0x00000000
        /*0160*/ 	.short	0x0004
        /*0162*/ 	.short	0x0020
        /*0164*/ 	.byte	0x00, 0xf4, 0x21, 0x00


	//----- nvinfo : EIATTR_KPARAM_INFO
	.align		4
.L_52:
        /*0168*/ 	.byte	0x04, 0x17
        /*016a*/ 	.short	(.L_54 - .L_53)
.L_53:
        /*016c*/ 	.word	0x00000000
        /*0170*/ 	.short	0x0003
        /*0172*/ 	.short	0x0018
        /*0174*/ 	.byte	0x00, 0xf4, 0x21, 0x00


	//----- nvinfo : EIATTR_KPARAM_INFO
	.align		4
.L_54:
        /*0178*/ 	.byte	0x04, 0x17
        /*017a*/ 	.short	(.L_56 - .L_55)
.L_55:
        /*017c*/ 	.word	0x00000000
        /*0180*/ 	.short	0x0002
        /*0182*/ 	.short	0x0010
        /*0184*/ 	.byte	0x00, 0xf4, 0x21, 0x00


	//----- nvinfo : EIATTR_KPARAM_INFO
	.align		4
.L_56:
        /*0188*/ 	.byte	0x04, 0x17
        /*018a*/ 	.short	(.L_58 - .L_57)
.L_57:
        /*018c*/ 	.word	0x00000000
        /*0190*/ 	.short	0x0001
        /*0192*/ 	.short	0x0008
        /*0194*/ 	.byte	0x00, 0xf4, 0x21, 0x00


	//----- nvinfo : EIATTR_KPARAM_INFO
	.align		4
.L_58:
        /*0198*/ 	.byte	0x04, 0x17
        /*019a*/ 	.short	(.L_60 - .L_59)
.L_59:
        /*019c*/ 	.word	0x00000000
        /*01a0*/ 	.short	0x0000
        /*01a2*/ 	.short	0x0000
        /*01a4*/ 	.byte	0x00, 0xf4, 0x21, 0x00


	//----- nvinfo : EIATTR_SPARSE_MMA_MASK
	.align		4
.L_60:
        /*01a8*/ 	.byte	0x03, 0x50
        /*01aa*/ 	.short	0x0000


	//----- nvinfo : EIATTR_MAXREG_COUNT
	.align		4
        /*01ac*/ 	.byte	0x03, 0x1b
        /*01ae*/ 	.short	0x00ff


	//----- nvinfo : EIATTR_NUM_BARRIERS
	.align		4
        /*01b0*/ 	.byte	0x02, 0x4c
        /*01b2*/ 	.byte	0x01
	.zero		1


	//----- nvinfo : EIATTR_ANNOTATIONS
	.align		4
        /*01b4*/ 	.byte	0x04, 0x55
        /*01b6*/ 	.short	(.L_62 - .L_61)


	//   ....[0]....
.L_61:
        /*01b8*/ 	.word	0x00000001
        /*01bc*/ 	.byte	0xe0, 0x00, 0x00, 0x00, 0x01, 0x00, 0x00, 0x00, 0xc0, 0x60, 0x00, 0x00, 0x01, 0x00, 0x00, 0x00
        /* <DEDUP_REMOVED lines=695> */
        /*2d3c*/ 	.byte	0x10, 0xc8, 0x01, 0x00, 0x01, 0x00, 0x00, 0x00, 0x20, 0xc8, 0x01, 0x00


	//----- nvinfo : EIATTR_MERCURY_ISA_VERSION
	.align		4
.L_62:
        /*2d48*/ 	.byte	0x03, 0x5f
        /*2d4a*/ 	.short	0x0101


	//----- nvinfo : EIATTR_COOP_GROUP_MASK_REGIDS
	.align		4
        /*2d4c*/ 	.byte	0x04, 0x29
        /*2d4e*/ 	.short	(.L_64 - .L_63)


	//   ....[0]....
.L_63:
        /*2d50*/ 	.word	0xffffffff


	//   ....[1]....
        /*2d54*/ 	.word	0xffffffff


	//   ....[2]....
        /*2d58*/ 	.word	0xffffffff


	//   ....[3]....
        /*2d5c*/ 	.word	0xffffffff


	//   ....[4]....
        /*2d60*/ 	.word	0xffffffff


	//   ....[5]....
        /*2d64*/ 	.word	0xffffffff


	//   ....[6]....
        /*2d68*/ 	.word	0xffffffff


	//   ....[7]....
        /*2d6c*/ 	.word	0xffffffff


	//   ....[8]....
        /*2d70*/ 	.word	0xffffffff


	//   ....[9]....
        /*2d74*/ 	.word	0xffffffff


	//   ....[10]....
        /*2d78*/ 	.word	0xffffffff


	//   ....[11]....
        /*2d7c*/ 	.word	0xffffffff


	//   ....[12]....
        /*2d80*/ 	.word	0xffffffff


	//   ....[13]....
        /*2d84*/ 	.word	0xffffffff


	//   ....[14]....
        /*2d88*/ 	.word	0xffffffff


	//   ....[15]....
        /*2d8c*/ 	.word	0xffffffff


	//----- nvinfo : EIATTR_COOP_GROUP_INSTR_OFFSETS
	.align		4
.L_64:
        /*2d90*/ 	.byte	0x04, 0x28
        /*2d92*/ 	.short	(.L_66 - .L_65)


	//   ....[0]....
.L_65:
        /*2d94*/ 	.word	0x00010fe0


	//   ....[1]....
        /*2d98*/ 	.word	0x00012010


	//   ....[2]....
        /*2d9c*/ 	.word	0x00012080


	//   ....[3]....
        /*2da0*/ 	.word	0x000120b0


	//   ....[4]....
        /*2da4*/ 	.word	0x00014cf0


	//   ....[5]....
        /*2da8*/ 	.word	0x00014d10


	//   ....[6]....
        /*2dac*/ 	.word	0x00014d30


	//   ....[7]....
        /*2db0*/ 	.word	0x00014d50


	//   ....[8]....
        /*2db4*/ 	.word	0x000161b0


	//   ....[9]....
        /*2db8*/ 	.word	0x000161c0


	//   ....[10]....
        /*2dbc*/ 	.word	0x000161d0


	//   ....[11]....
        /*2dc0*/ 	.word	0x00016220


	//   ....[12]....
        /*2dc4*/ 	.word	0x00016230


	//   ....[13]....
        /*2dc8*/ 	.word	0x00016250


	//   ....[14]....
        /*2dcc*/ 	.word	0x000162e0


	//   ....[15]....
        /*2dd0*/ 	.word	0x000162f0


	//----- nvinfo : EIATTR_EXIT_INSTR_OFFSETS
	.align		4
.L_66:
        /*2dd4*/ 	.byte	0x04, 0x1c
        /*2dd6*/ 	.short	(.L_68 - .L_67)


	//   ....[0]....
.L_67:
        /*2dd8*/ 	.word	0x000232f0


	//----- nvinfo : EIATTR_REQNTID
	.align		4
.L_68:
        /*2ddc*/ 	.byte	0x04, 0x10
        /*2dde*/ 	.short	(.L_70 - .L_69)
.L_69:
        /*2de0*/ 	.word	0x00000080
        /*2de4*/ 	.word	0x00000001
        /*2de8*/ 	.word	0x00000001


	//----- nvinfo : EIATTR_CBANK_PARAM_SIZE
	.align		4
.L_70:
        /*2dec*/ 	.byte	0x03, 0x19
        /*2dee*/ 	.short	0x0088


	//----- nvinfo : EIATTR_PARAM_CBANK
	.align		4
        /*2df0*/ 	.byte	0x04, 0x0a
        /*2df2*/ 	.short	(.L_72 - .L_71)
	.align		4
.L_71:
        /*2df4*/ 	.word	index@(.nv.constant0.attn_fwd)
        /*2df8*/ 	.short	0x0210
        /*2dfa*/ 	.short	0x0088


	//----- nvinfo : EIATTR_SW_WAR
	.align		4
.L_72:
        /*2dfc*/ 	.byte	0x04, 0x36
        /*2dfe*/ 	.short	(.L_74 - .L_73)
.L_73:
        /*2e00*/ 	.word	0x00000008
.L_74:


//--------------------- .nv.callgraph             --------------------------
	.section	.nv.callgraph,"",@"SHT_CUDA_CALLGRAPH"
	.align	4
	.sectionentsize	8
	.align		4
        /*0000*/ 	.word	0x00000000
	.align		4
        /*0004*/ 	.word	0xffffffff
	.align		4
        /*0008*/ 	.word	0x00000000
	.align		4
        /*000c*/ 	.word	0xfffffffe
	.align		4
        /*0010*/ 	.word	0x00000000
	.align		4
        /*0014*/ 	.word	0xfffffffd
	.align		4
        /*0018*/ 	.word	0x00000000
	.align		4
        /*001c*/ 	.word	0xfffffffc


//--------------------- .nv.constant4             --------------------------
	.section	.nv.constant4,"a",@progbits
	.align	8
	.align		8
.nv.constant4:
        /*0000*/ 	.dword	_$_str


//--------------------- .text.attn_fwd            --------------------------
	.section	.text.attn_fwd,"ax",@progbits
	.align	128
        .global         attn_fwd
        .type           attn_fwd,@function
        .size           attn_fwd,(.L_x_3 - attn_fwd)
        .other          attn_fwd,@"STO_CUDA_ENTRY STV_DEFAULT"
attn_fwd:
.text.attn_fwd:
[----:B------:R-:W0:Y:S01]  /*0000*/  LDC R1, c[0x0][0x28] ;  /* 0x00000a00ff017b82 */ /* 0x000e220000000800 */
[----:B------:R-:W1:Y:S07]  /*0010*/  S2R R187, SR_CTAID.X ;  /* 0x0000000000bb7919 */ /* 0x000e6e0000002500 */
[----:B------:R-:W2:Y:S01]  /*0020*/  LDC.64 R4, c[0x0][0x240] ;  /* 0x00009000ff047b82 */ /* 0x000ea20000000a00 */
[----:B0-----:R-:W-:Y:S01]  /*0030*/  IADD3 R1, R1, -0xdc0, RZ ;  /* 0xfffff24001017810 */ /* 0x001fe20007ffe0ff */
[----:B------:R-:W-:Y:S01]  /*0040*/  ULDC.64 UR60, c[0x0][0x208] ;  /* 0x00008200003c7ab9 */ /* 0x000fe20000000a00 */
[----:B------:R-:W0:Y:S01]  /*0050*/  S2R R185, SR_TID.X ;  /* 0x0000000000b97919 */ /* 0x000e220000002100 */
[----:B------:R-:W2:Y:S04]  /*0060*/  S2R R238, SR_CTAID.Y ;  /* 0x0000000000ee7919 */ /* 0x000ea80000002600 */
[----:B------:R-:W3:Y:S08]  /*0070*/  LDC.64 R6, c[0x0][0x210] ;  /* 0x00008400ff067b82 */ /* 0x000ef00000000a00 */
[----:B------:R-:W4:Y:S08]  /*0080*/  LDC R3, c[0x0][0x248] ;  /* 0x00009200ff037b82 */ /* 0x000f300000000800 */
[----:B------:R-:W5:Y:S01]  /*0090*/  LDC R153, c[0x0][0x248] ;  /* 0x00009200ff997b82 */ /* 0x000f620000000800 */
[----:B-1----:R-:W-:-:S07]  /*00a0*/  SHF.L.U32 R187, R187, 0x7, RZ ;  /* 0x00000007bbbb7819 */ /* 0x002fce00000006ff */
[----:B------:R-:W1:Y:S01]  /*00b0*/  LDC R18, c[0x0][0x248] ;  /* 0x00009200ff127b82 */ /* 0x000e620000000800 */
[----:B0-----:R-:W-:Y:S01]  /*00c0*/  LOP3.LUT R2, R187, 0x7f, R185, 0xf8, !PT ;  /* 0x0000007fbb027812 */ /* 0x001fe200078ef8b9 */
[----:B--2---:R-:W-:-:S04]  /*00d0*/  IMAD R0, R238, R4, RZ ;  /* 0x00000004ee007224 */ /* 0x004fc800078e02ff */
[----:B------:R0:W-:Y:S01]  /*00e0*/  STL [R1+0xa40], R2 ;  /* 0x000a400201007387 */ /* 0x0001e20000100800 */
[C---:B----4-:R-:W-:Y:S01]  /*00f0*/  IMAD R9, R3.reuse, 0x50, RZ ;  /* 0x0000005003097824 */ /* 0x050fe200078e02ff */
[----:B------:R-:W2:Y:S01]  /*0100*/  LDC R46, c[0x0][0x248] ;  /* 0x00009200ff2e7b82 */ /* 0x000ea20000000800 */
[----:B------:R-:W-:Y:S01]  /*0110*/  IMAD R105, R3, 0x90, RZ ;  /* 0x0000009003697824 */ /* 0x000fe200078e02ff */
[C---:B------:R-:W-:Y:S01]  /*0120*/  SHF.L.U32 R121, R0.reuse, 0x1, RZ ;  /* 0x0000000100797819 */ /* 0x040fe200000006ff */
[----:B------:R-:W-:-:S04]  /*0130*/  IMAD.HI R0, R0, 0x2, RZ ;  /* 0x0000000200007827 */ /* 0x000fc800078e02ff */
[C---:B------:R-:W-:Y:S01]  /*0140*/  IMAD R145, R3.reuse, 0x28, RZ ;  /* 0x0000002803917824 */ /* 0x040fe200078e02ff */
[----:B------:R-:W4:Y:S01]  /*0150*/  LDC R22, c[0x0][0x248] ;  /* 0x00009200ff167b82 */ /* 0x000f220000000800 */
[----:B0-----:R-:W-:Y:S01]  /*0160*/  IMAD R2, R2, R5, RZ ;  /* 0x0000000502027224 */ /* 0x001fe200078e02ff */
[C---:B------:R-:W-:Y:S01]  /*0170*/  SHF.L.U32 R5, R3.reuse, 0x3, RZ ;  /* 0x0000000303057819 */ /* 0x040fe200000006ff */
[----:B------:R-:W-:Y:S02]  /*0180*/  IMAD R39, R3, 0x48, RZ ;  /* 0x0000004803277824 */ /* 0x000fe400078e02ff */
[C---:B------:R-:W-:Y:S02]  /*0190*/  IMAD.SHL.U32 R120, R2.reuse, 0x2, RZ ;  /* 0x0000000202787824 */ /* 0x040fe400078e00ff */
[----:B------:R-:W-:Y:S01]  /*01a0*/  IMAD.HI R2, R2, 0x2, RZ ;  /* 0x0000000202027827 */ /* 0x000fe200078e02ff */
[----:B------:R-:W0:Y:S02]  /*01b0*/  LDC R48, c[0x0][0x248] ;  /* 0x00009200ff307b82 */ /* 0x000e240000000800 */
[----:B---3--:R-:W-:-:S04]  /*01c0*/  IADD3 R120, P0, P1, R120, R6, R121 ;  /* 0x0000000678787210 */ /* 0x008fc8000791e079 */
[----:B------:R-:W-:Y:S02]  /*01d0*/  IADD3.X R121, R2, R7, R0, P0, P1 ;  /* 0x0000000702797210 */ /* 0x000fe400007e2400 */
[CC--:B------:R-:W-:Y:S01]  /*01e0*/  LEA R164, P0, R3.reuse, R120.reuse, 0x4 ;  /* 0x0000007803a47211 */ /* 0x0c0fe200078020ff */
[----:B------:R-:W-:Y:S01]  /*01f0*/  IMAD R7, R3, 0x30, RZ ;  /* 0x0000003003077824 */ /* 0x000fe200078e02ff */
[-C--:B------:R-:W-:Y:S01]  /*0200*/  IADD3 R20, P1, R105, R120.reuse, RZ ;  /* 0x0000007869147210 */ /* 0x080fe20007f3e0ff */
[----:B------:R-:W-:Y:S01]  /*0210*/  IMAD R103, R3, 0xa0, RZ ;  /* 0x000000a003677824 */ /* 0x000fe200078e02ff */
[-C--:B------:R-:W-:Y:S01]  /*0220*/  LEA.HI.X.SX32 R165, R5, R121.reuse, 0x1, P0 ;  /* 0x0000007905a57211 */ /* 0x080fe200000f0eff */
[----:B------:R-:W-:Y:S01]  /*0230*/  IMAD R101, R3, 0xb0, RZ ;  /* 0x000000b003657824 */ /* 0x000fe200078e02ff */
[-C--:B------:R-:W-:Y:S01]  /*0240*/  IADD3 R4, P0, R9, R120.reuse, RZ ;  /* 0x0000007809047210 */ /* 0x080fe20007f1e0ff */
[----:B------:R-:W-:Y:S01]  /*0250*/  IMAD R157, R3, 0x18, RZ ;  /* 0x00000018039d7824 */ /* 0x000fe200078e02ff */
[-C--:B------:R-:W-:Y:S01]  /*0260*/  LEA.HI.X.SX32 R21, R39, R121.reuse, 0x1, P1 ;  /* 0x0000007927157211 */ /* 0x080fe200008f0eff */
[----:B------:R-:W-:Y:S01]  /*0270*/  IMAD R29, R3, 0xc0, RZ ;  /* 0x000000c0031d7824 */ /* 0x000fe200078e02ff */
[-C--:B------:R-:W-:Y:S01]  /*0280*/  LEA.HI.X.SX32 R5, R145, R121.reuse, 0x1, P0 ;  /* 0x0000007991057211 */ /* 0x080fe200000f0eff */
[----:B------:R-:W-:Y:S01]  /*0290*/  IMAD R51, R3, 0x58, RZ ;  /* 0x0000005803337824 */ /* 0x000fe200078e02ff */
[-C--:B------:R-:W-:Y:S01]  /*02a0*/  IADD3 R138, P0, R7, R120.reuse, RZ ;  /* 0x00000078078a7210 */ /* 0x080fe20007f1e0ff */
[----:B------:R-:W-:Y:S01]  /*02b0*/  IMAD R13, R3, 0x60, RZ ;  /* 0x00000060030d7824 */ /* 0x000fe200078e02ff */
[-C--:B------:R-:W-:Y:S01]  /*02c0*/  IADD3 R8, P1, R103, R120.reuse, RZ ;  /* 0x0000007867087210 */ /* 0x080fe20007f3e0ff */
[----:B------:R-:W-:Y:S01]  /*02d0*/  IMAD R15, R3, 0x38, RZ ;  /* 0x00000038030f7824 */ /* 0x000fe200078e02ff */
[-C--:B------:R-:W-:Y:S01]  /*02e0*/  IADD3 R10, P2, R101, R120.reuse, RZ ;  /* 0x00000078650a7210 */ /* 0x080fe20007f5e0ff */
[----:B------:R3:W2:Y:S01]  /*02f0*/  LDG.E.U16 R25, desc[UR60][R4.64] ;  /* 0x0000003c04197981 */ /* 0x0006a2000c1e1500 */
[-C--:B------:R-:W-:Y:S01]  /*0300*/  LEA.HI.X.SX32 R139, R157, R121.reuse, 0x1, P0 ;  /* 0x000000799d8b7211 */ /* 0x080fe200000f0eff */
[----:B------:R-:W-:Y:S01]  /*0310*/  IMAD R79, R3, 0xe0, RZ ;  /* 0x000000e0034f7824 */ /* 0x000fe200078e02ff */
[-C--:B------:R-:W-:Y:S01]  /*0320*/  IADD3 R12, P0, R29, R120.reuse, RZ ;  /* 0x000000781d0c7210 */ /* 0x080fe20007f1e0ff */
[----:B------:R-:W-:Y:S01]  /*0330*/  IMAD R197, R3, 0x1c, RZ ;  /* 0x0000001c03c57824 */ /* 0x000fe200078e02ff */
[-C--:B------:R-:W-:Y:S01]  /*0340*/  LEA.HI.X.SX32 R9, R9, R121.reuse, 0x1, P1 ;  /* 0x0000007909097211 */ /* 0x080fe200008f0eff */
[----:B------:R-:W-:Y:S01]  /*0350*/  IMAD R109, R3, 0x70, RZ ;  /* 0x00000070036d7824 */ /* 0x000fe200078e02ff */
[-C--:B------:R-:W-:Y:S01]  /*0360*/  IADD3 R6, P1, R13, R120.reuse, RZ ;  /* 0x000000780d067210 */ /* 0x080fe20007f3e0ff */
[----:B------:R5:W2:Y:S01]  /*0370*/  LDG.E.U16 R20, desc[UR60][R20.64] ;  /* 0x0000003c14147981 */ /* 0x000aa2000c1e1500 */
[-C--:B------:R-:W-:Y:S01]  /*0380*/  LEA.HI.X.SX32 R11, R51, R121.reuse, 0x1, P2 ;  /* 0x00000079330b7211 */ /* 0x080fe200010f0eff */
[----:B------:R-:W-:Y:S01]  /*0390*/  IMAD R95, R3, 0xd0, RZ ;  /* 0x000000d0035f7824 */ /* 0x000fe200078e02ff */
[-C--:B------:R-:W-:Y:S01]  /*03a0*/  LEA.HI.X.SX32 R13, R13, R121.reuse, 0x1, P0 ;  /* 0x000000790d0d7211 */ /* 0x080fe200000f0eff */
[----:B------:R-:W-:Y:S01]  /*03b0*/  IMAD R81, R3, 0xb8, RZ ;  /* 0x000000b803517824 */ /* 0x000fe200078e02ff */
[-C--:B---3--:R-:W-:Y:S01]  /*03c0*/  IADD3 R4, P0, R15, R120.reuse, RZ ;  /* 0x000000780f047210 */ /* 0x088fe20007f1e0ff */
[----:B------:R3:W2:Y:S01]  /*03d0*/  LDG.E.U16 R43, desc[UR60][R10.64] ;  /* 0x0000003c0a2b7981 */ /* 0x0006a2000c1e1500 */
[-C--:B------:R-:W-:Y:S01]  /*03e0*/  LEA.HI.X.SX32 R7, R7, R121.reuse, 0x1, P1 ;  /* 0x0000007907077211 */ /* 0x080fe200008f0eff */
[----:B------:R-:W-:Y:S01]  /*03f0*/  IMAD R49, R3, 0x68, RZ ;  /* 0x0000006803317824 */ /* 0x000fe200078e02ff */
[-C--:B------:R-:W-:Y:S01]  /*0400*/  LEA.HI.X.SX32 R5, R197, R121.reuse, 0x1, P0 ;  /* 0x00000079c5057211 */ /* 0x080fe200000f0eff */
[----:B-----5:R-:W-:Y:S01]  /*0410*/  IMAD R21, R3, 0xf0, RZ ;  /* 0x000000f003157824 */ /* 0x020fe200078e02ff */
[-C--:B------:R-:W-:Y:S01]  /*0420*/  IADD3 R108, P0, R109, R120.reuse, RZ ;  /* 0x000000786d6c7210 */ /* 0x080fe20007f1e0ff */
[----:B------:R5:W2:Y:S01]  /*0430*/  LDG.E.U16 R23, desc[UR60][R8.64] ;  /* 0x0000003c08177981 */ /* 0x000aa2000c1e1500 */
[----:B------:R-:W-:Y:S01]  /*0440*/  IMAD R201, R3, 0x5c, RZ ;  /* 0x0000005c03c97824 */ /* 0x000fe200078e02ff */
[----:B------:R-:W1:Y:S01]  /*0450*/  LDC R2, c[0x0][0x248] ;  /* 0x00009200ff027b82 */ /* 0x000e620000000800 */
[-C--:B---3--:R-:W-:Y:S01]  /*0460*/  IADD3 R10, P2, R79, R120.reuse, RZ ;  /* 0x000000784f0a7210 */ /* 0x088fe20007f5e0ff */
[----:B------:R3:W2:Y:S03]  /*0470*/  LDG.E.U16 R0, desc[UR60][R6.64] ;  /* 0x0000003c06007981 */ /* 0x0006a6000c1e1500 */
[-C--:B------:R-:W-:Y:S01]  /*0480*/  LEA.HI.X.SX32 R11, R109, R121.reuse, 0x1, P2 ;  /* 0x000000796d0b7211 */ /* 0x080fe200010f0eff */
[----:B------:R-:W-:Y:S01]  /*0490*/  IMAD R83, R3, 0xf8, RZ ;  /* 0x000000f803537824 */ /* 0x000fe200078e02ff */
[-C--:B-----5:R-:W-:Y:S01]  /*04a0*/  IADD3 R8, P1, R95, R120.reuse, RZ ;  /* 0x000000785f087210 */ /* 0x0a0fe20007f3e0ff */
[----:B------:R-:W-:Y:S01]  /*04b0*/  IMAD R205, R3, 0x7c, RZ ;  /* 0x0000007c03cd7824 */ /* 0x000fe200078e02ff */
[-C--:B------:R-:W-:Y:S01]  /*04c0*/  IADD3 R14, P2, R21, R120.reuse, RZ ;  /* 0x00000078150e7210 */ /* 0x080fe20007f5e0ff */
[----:B------:R-:W-:Y:S01]  /*04d0*/  IMAD R37, R3, 0x32, RZ ;  /* 0x0000003203257824 */ /* 0x000fe200078e02ff */
[-C--:B------:R-:W-:Y:S01]  /*04e0*/  LEA.HI.X.SX32 R109, R15, R121.reuse, 0x1, P0 ;  /* 0x000000790f6d7211 */ /* 0x080fe200000f0eff */
[----:B---3--:R-:W-:Y:S01]  /*04f0*/  IMAD R7, R3, 0x78, RZ ;  /* 0x0000007803077824 */ /* 0x008fe200078e02ff */
[-C--:B------:R-:W-:Y:S01]  /*0500*/  IADD3 R6, P0, R81, R120.reuse, RZ ;  /* 0x0000007851067210 */ /* 0x080fe20007f1e0ff */
[----:B------:R-:W-:Y:S01]  /*0510*/  IMAD R33, R3, 0x12, RZ ;  /* 0x0000001203217824 */ /* 0x000fe200078e02ff */
[-C--:B------:R-:W-:Y:S01]  /*0520*/  LEA.HI.X.SX32 R9, R49, R121.reuse, 0x1, P1 ;  /* 0x0000007931097211 */ /* 0x080fe200008f0eff */
[----:B------:R3:W5:Y:S01]  /*0530*/  LDG.E.U16 R63, desc[UR60][R4.64] ;  /* 0x0000003c043f7981 */ /* 0x000762000c1e1500 */
[CC--:B------:R-:W-:Y:S01]  /*0540*/  IADD3 R60, P1, R7.reuse, R120.reuse, RZ ;  /* 0x00000078073c7210 */ /* 0x0c0fe20007f3e0ff */
[----:B------:R-:W2:Y:S01]  /*0550*/  LDC R24, c[0x0][0x248] ;  /* 0x00009200ff187b82 */ /* 0x000ea20000000800 */
[-C--:B------:R-:W-:Y:S01]  /*0560*/  LEA.HI.X.SX32 R15, R7, R121.reuse, 0x1, P2 ;  /* 0x00000079070f7211 */ /* 0x080fe200010f0eff */
[----:B------:R-:W-:Y:S01]  /*0570*/  IMAD R41, R3, 0x42, RZ ;  /* 0x0000004203297824 */ /* 0x000fe200078e02ff */
[-C--:B------:R-:W-:Y:S01]  /*0580*/  LEA.HI.X.SX32 R7, R201, R121.reuse, 0x1, P0 ;  /* 0x00000079c9077211 */ /* 0x080fe200000f0eff */
[----:B------:R-:W-:Y:S01]  /*0590*/  IMAD R199, R3, 0x3c, RZ ;  /* 0x0000003c03c77824 */ /* 0x000fe200078e02ff */
[-C--:B------:R-:W-:Y:S01]  /*05a0*/  IADD3 R54, P2, R83, R120.reuse, RZ ;  /* 0x0000007853367210 */ /* 0x080fe20007f5e0ff */
[C---:B------:R-:W-:Y:S01]  /*05b0*/  IMAD R35, R3.reuse, 0x22, RZ ;  /* 0x0000002203237824 */ /* 0x040fe200078e02ff */
[----:B------:R4:W5:Y:S01]  /*05c0*/  LDG.E.U16 R27, desc[UR60][R8.64] ;  /* 0x0000003c081b7981 */ /* 0x000962000c1e1500 */
[----:B---3--:R-:W-:Y:S01]  /*05d0*/  IMAD R5, R3, 0x9, RZ ;  /* 0x0000000903057824 */ /* 0x008fe200078e02ff */
[----:B------:R-:W-:Y:S01]  /*05e0*/  LEA.HI.X.SX32 R55, R205, R121, 0x1, P2 ;  /* 0x00000079cd377211 */ /* 0x000fe200010f0eff */
[----:B------:R-:W3:Y:S01]  /*05f0*/  LDC R26, c[0x0][0x248] ;  /* 0x00009200ff1a7b82 */ /* 0x000ee20000000800 */
[----:B------:R0:W5:Y:S01]  /*0600*/  LDG.E.U16 R57, desc[UR60][R6.64] ;  /* 0x0000003c06397981 */ /* 0x000162000c1e1500 */
[----:B------:R-:W-:-:S02]  /*0610*/  IADD3 R136, P2, R37, R120, RZ ;  /* 0x0000007825887210 */ /* 0x000fc40007f5e0ff */
[-C--:B------:R-:W-:Y:S01]  /*0620*/  IADD3 R162, P0, R33, R120.reuse, RZ ;  /* 0x0000007821a27210 */ /* 0x080fe20007f1e0ff */
[----:B------:R-:W5:Y:S01]  /*0630*/  LDG.E.U16 R28, desc[UR60][R10.64] ;  /* 0x0000003c0a1c7981 */ /* 0x000f62000c1e1500 */
[----:B------:R-:W-:Y:S01]  /*0640*/  IMAD R65, R3, 0x62, RZ ;  /* 0x0000006203417824 */ /* 0x000fe200078e02ff */
[-C--:B------:R-:W-:Y:S01]  /*0650*/  LEA.HI.X.SX32 R61, R199, R121.reuse, 0x1, P1 ;  /* 0x00000079c73d7211 */ /* 0x080fe200008f0eff */
[C---:B----4-:R-:W-:Y:S01]  /*0660*/  IMAD R9, R3.reuse, 0x11, RZ ;  /* 0x0000001103097824 */ /* 0x050fe200078e02ff */
[----:B------:R4:W5:Y:S01]  /*0670*/  LDG.E.U16 R19, desc[UR60][R12.64] ;  /* 0x0000003c0c137981 */ /* 0x000962000c1e1500 */
[----:B------:R-:W3:Y:S01]  /*0680*/  LDC R78, c[0x0][0x248] ;  /* 0x00009200ff4e7b82 */ /* 0x000ee20000000800 */
[----:B0-----:R-:W-:Y:S01]  /*0690*/  IMAD R7, R3, 0x19, RZ ;  /* 0x0000001903077824 */ /* 0x001fe200078e02ff */
[-C--:B------:R-:W-:Y:S01]  /*06a0*/  LEA.HI.X.SX32 R163, R5, R121.reuse, 0x1, P0 ;  /* 0x0000007905a37211 */ /* 0x080fe200000f0eff */
[----:B------:R-:W-:Y:S01]  /*06b0*/  IMAD R5, R3, 0x72, RZ ;  /* 0x0000007203057824 */ /* 0x000fe200078e02ff */
[-C--:B------:R-:W-:Y:S01]  /*06c0*/  IADD3 R6, P0, R41, R120.reuse, RZ ;  /* 0x0000007829067210 */ /* 0x080fe20007f1e0ff */
[----:B------:R0:W5:Y:S01]  /*06d0*/  LDG.E.U16 R11, desc[UR60][R14.64] ;  /* 0x0000003c0e0b7981 */ /* 0x000162000c1e1500 */
[-C--:B------:R-:W-:Y:S01]  /*06e0*/  LEA.HI.X.SX32 R137, R7, R121.reuse, 0x1, P2 ;  /* 0x0000007907897211 */ /* 0x080fe200010f0eff */
[----:B------:R-:W-:Y:S01]  /*06f0*/  IMAD R7, R3, 0x21, RZ ;  /* 0x0000002103077824 */ /* 0x000fe200078e02ff */
[-C--:B------:R-:W-:Y:S01]  /*0700*/  IADD3 R150, P1, R35, R120.reuse, RZ ;  /* 0x0000007823967210 */ /* 0x080fe20007f3e0ff */
[----:B------:R-:W-:Y:S01]  /*0710*/  IMAD R47, R3, 0x52, RZ ;  /* 0x00000052032f7824 */ /* 0x000fe200078e02ff */
[-C--:B----4-:R-:W-:Y:S01]  /*0720*/  IADD3 R12, P2, R65, R120.reuse, RZ ;  /* 0x00000078410c7210 */ /* 0x090fe20007f5e0ff */
[----:B------:R-:W-:Y:S01]  /*0730*/  IMAD R13, R3, 0x31, RZ ;  /* 0x00000031030d7824 */ /* 0x000fe200078e02ff */
[-C--:B------:R-:W-:Y:S01]  /*0740*/  LEA.HI.X.SX32 R7, R7, R121.reuse, 0x1, P0 ;  /* 0x0000007907077211 */ /* 0x080fe200000f0eff */
[C---:B------:R-:W-:Y:S01]  /*0750*/  IMAD R107, R3.reuse, 0x82, RZ ;  /* 0x00000082036b7824 */ /* 0x040fe200078e02ff */
[----:B------:R-:W4:Y:S01]  /*0760*/  LDG.E.U16 R136, desc[UR60][R136.64] ;  /* 0x0000003c88887981 */ /* 0x000f22000c1e1500 */
[----:B0-----:R-:W-:Y:S01]  /*0770*/  IMAD R15, R3, 0x39, RZ ;  /* 0x00000039030f7824 */ /* 0x001fe200078e02ff */
[-C--:B------:R-:W-:Y:S01]  /*0780*/  IADD3 R14, P0, R5, R120.reuse, RZ ;  /* 0x00000078050e7210 */ /* 0x080fe20007f1e0ff */
[----:B------:R-:W0:Y:S01]  /*0790*/  LDC R82, c[0x0][0x248] ;  /* 0x00009200ff527b82 */ /* 0x000e220000000800 */
[-C--:B------:R-:W-:Y:S01]  /*07a0*/  LEA.HI.X.SX32 R151, R9, R121.reuse, 0x1, P1 ;  /* 0x0000007909977211 */ /* 0x080fe200008f0eff */
[----:B------:R-:W-:Y:S01]  /*07b0*/  IMAD R9, R3, 0x29, RZ ;  /* 0x0000002903097824 */ /* 0x000fe200078e02ff */
[-C--:B------:R-:W-:Y:S01]  /*07c0*/  LEA.HI.X.SX32 R15, R15, R121.reuse, 0x1, P0 ;  /* 0x000000790f0f7211 */ /* 0x080fe200000f0eff */
[----:B------:R1:W4:Y:S01]  /*07d0*/  LDG.E.U16 R93, desc[UR60][R6.64] ;  /* 0x0000003c065d7981 */ /* 0x000322000c1e1500 */
[-C--:B------:R-:W-:Y:S01]  /*07e0*/  IADD3 R8, P1, R47, R120.reuse, RZ ;  /* 0x000000782f087210 */ /* 0x080fe20007f3e0ff */
[----:B------:R-:W-:Y:S01]  /*07f0*/  IMAD R17, R3, 0x41, RZ ;  /* 0x0000004103117824 */ /* 0x000fe200078e02ff */
[-C--:B------:R-:W-:Y:S01]  /*0800*/  LEA.HI.X.SX32 R13, R13, R121.reuse, 0x1, P2 ;  /* 0x000000790d0d7211 */ /* 0x080fe200010f0eff */
[C---:B------:R-:W-:Y:S01]  /*0810*/  IMAD R130, R3.reuse, 0xb2, RZ ;  /* 0x000000b203827824 */ /* 0x040fe200078e02ff */
[----:B------:R-:W0:Y:S01]  /*0820*/  LDC R84, c[0x0][0x248] ;  /* 0x00009200ff547b82 */ /* 0x000e220000000800 */
[----:B------:R-:W-:Y:S01]  /*0830*/  IMAD R106, R3, 0xa2, RZ ;  /* 0x000000a2036a7824 */ /* 0x000fe200078e02ff */
[-C--:B------:R-:W-:Y:S01]  /*0840*/  LEA.HI.X.SX32 R9, R9, R121.reuse, 0x1, P1 ;  /* 0x0000007909097211 */ /* 0x080fe200008f0eff */
[----:B------:R1:W4:Y:S02]  /*0850*/  LDG.E.U16 R117, desc[UR60][R14.64] ;  /* 0x0000003c0e757981 */ /* 0x000324000c1e1500 */
[-C--:B-1----:R-:W-:Y:S01]  /*0860*/  IADD3 R6, P0, R107, R120.reuse, RZ ;  /* 0x000000786b067210 */ /* 0x082fe20007f1e0ff */
[C---:B------:R-:W-:Y:S01]  /*0870*/  IMAD R137, R3.reuse, 0x92, RZ ;  /* 0x0000009203897824 */ /* 0x040fe200078e02ff */
[----:B------:R1:W4:Y:S01]  /*0880*/  LDG.E.U16 R118, desc[UR60][R12.64] ;  /* 0x0000003c0c767981 */ /* 0x000322000c1e1500 */
[----:B------:R-:W-:Y:S01]  /*0890*/  IMAD R45, R3, 0x51, RZ ;  /* 0x00000051032d7824 */ /* 0x000fe200078e02ff */
[-C--:B------:R-:W-:Y:S01]  /*08a0*/  LEA.HI.X.SX32 R7, R17, R121.reuse, 0x1, P0 ;  /* 0x0000007911077211 */ /* 0x080fe200000f0eff */
[C---:B------:R-:W-:Y:S01]  /*08b0*/  IMAD R131, R3.reuse, 0xc2, RZ ;  /* 0x000000c203837824 */ /* 0x040fe200078e02ff */
[----:B------:R3:W4:Y:S01]  /*08c0*/  LDG.E.U16 R119, desc[UR60][R8.64] ;  /* 0x0000003c08777981 */ /* 0x000722000c1e1500 */
[----:B------:R-:W0:Y:S01]  /*08d0*/  LDC R80, c[0x0][0x248] ;  /* 0x00009200ff507b82 */ /* 0x000e220000000800 */
[C---:B------:R-:W-:Y:S01]  /*08e0*/  IMAD R15, R3.reuse, 0x59, RZ ;  /* 0x00000059030f7824 */ /* 0x040fe200078e02ff */
[-C--:B------:R-:W-:Y:S01]  /*08f0*/  IADD3 R14, P0, R130, R120.reuse, RZ ;  /* 0x00000078820e7210 */ /* 0x080fe20007f1e0ff */
[C---:B------:R-:W-:Y:S01]  /*0900*/  IMAD R31, R3.reuse, 0x49, RZ ;  /* 0x00000049031f7824 */ /* 0x040fe200078e02ff */
[----:B------:R3:W4:Y:S01]  /*0910*/  LDG.E.U16 R116, desc[UR60][R6.64] ;  /* 0x0000003c06747981 */ /* 0x000722000c1e1500 */
[-C--:B-1----:R-:W-:Y:S01]  /*0920*/  IADD3 R12, P2, R106, R120.reuse, RZ ;  /* 0x000000786a0c7210 */ /* 0x082fe20007f5e0ff */
[----:B------:R-:W-:Y:S01]  /*0930*/  IMAD R17, R3, 0x61, RZ ;  /* 0x0000006103117824 */ /* 0x000fe200078e02ff */
[-C--:B------:R-:W-:Y:S01]  /*0940*/  LEA.HI.X.SX32 R15, R15, R121.reuse, 0x1, P0 ;  /* 0x000000790f0f7211 */ /* 0x080fe200000f0eff */
[----:B------:R-:W-:Y:S01]  /*0950*/  IMAD R124, R3, 0xd2, RZ ;  /* 0x000000d2037c7824 */ /* 0x000fe200078e02ff */
[-C--:B---3--:R-:W-:Y:S01]  /*0960*/  IADD3 R8, P1, R137, R120.reuse, RZ ;  /* 0x0000007889087210 */ /* 0x088fe20007f3e0ff */
        /* <DEDUP_REMOVED lines=8> */
[----:B------:R1:W3:Y:S01]  /*09f0*/  LDG.E.U16 R114, desc[UR60][R12.64] ;  /* 0x0000003c0c727981 */ /* 0x0002e2000c1e1500 */
[-C--:B------:R-:W-:Y:S01]  /*0a00*/  IADD3 R6, P1, R124, R120.reuse, RZ ;  /* 0x000000787c067210 */ /* 0x080fe20007f3e0ff */
[----:B------:R-:W0:Y:S01]  /*0a10*/  LDC R94, c[0x0][0x248] ;  /* 0x00009200ff5e7b82 */ /* 0x000e220000000800 */
[-C--:B------:R-:W-:Y:S01]  /*0a20*/  IADD3 R86, P0, R122, R120.reuse, RZ ;  /* 0x000000787a567210 */ /* 0x080fe20007f1e0ff */
[----:B------:R1:W3:Y:S01]  /*0a30*/  LDG.E.U16 R113, desc[UR60][R16.64] ;  /* 0x0000003c10717981 */ /* 0x0002e2000c1e1500 */
[-C--:B------:R-:W-:Y:S01]  /*0a40*/  LEA.HI.X.SX32 R7, R31, R121.reuse, 0x1, P1 ;  /* 0x000000791f077211 */ /* 0x080fe200008f0eff */
[----:B------:R-:W-:Y:S01]  /*0a50*/  IMAD R31, R3, 0xa, RZ ;  /* 0x0000000a031f7824 */ /* 0x000fe200078e02ff */
[-C--:B------:R-:W-:Y:S01]  /*0a60*/  LEA.HI.X.SX32 R87, R45, R121.reuse, 0x1, P0 ;  /* 0x000000792d577211 */ /* 0x080fe200000f0eff */
[----:B------:R1:W3:Y:S02]  /*0a70*/  LDG.E.U16 R115, desc[UR60][R8.64] ;  /* 0x0000003c08737981 */ /* 0x0002e4000c1e1500 */
[C---:B-1----:R-:W-:Y:S01]  /*0a80*/  SHF.L.U32 R13, R3.reuse, 0x1, RZ ;  /* 0x00000001030d7819 */ /* 0x042fe200000006ff */
[----:B------:R-:W1:Y:S01]  /*0a90*/  LDC R100, c[0x0][0x248] ;  /* 0x00009200ff647b82 */ /* 0x000e620000000800 */
[-C--:B------:R-:W-:Y:S01]  /*0aa0*/  LEA R174, P1, R3, R120.reuse, 0x2 ;  /* 0x0000007803ae7211 */ /* 0x080fe200078210ff */
[----:B------:R0:W3:Y:S01]  /*0ab0*/  LDG.E.U16 R111, desc[UR60][R14.64] ;  /* 0x0000003c0e6f7981 */ /* 0x0000e2000c1e1500 */
[-C--:B------:R-:W-:Y:S01]  /*0ac0*/  IADD3 R176, P0, R13, R120.reuse, RZ ;  /* 0x000000780db07210 */ /* 0x080fe20007f1e0ff */
[----:B------:R-:W-:Y:S01]  /*0ad0*/  IMAD R17, R3, 0x14, RZ ;  /* 0x0000001403117824 */ /* 0x000fe200078e02ff */
[-C--:B------:R-:W-:Y:S01]  /*0ae0*/  LEA.HI.X.SX32 R175, R13, R121.reuse, 0x1, P1 ;  /* 0x000000790daf7211 */ /* 0x080fe200008f0eff */
[----:B------:R0:W3:Y:S01]  /*0af0*/  LDG.E.U16 R112, desc[UR60][R6.64] ;  /* 0x0000003c06707981 */ /* 0x0000e2000c1e1500 */
[----:B------:R-:W-:Y:S01]  /*0b00*/  IMAD R9, R3, 0x79, RZ ;  /* 0x0000007903097824 */ /* 0x000fe200078e02ff */
[-C--:B------:R-:W-:Y:S01]  /*0b10*/  IADD3 R8, P2, R125, R120.reuse, RZ ;  /* 0x000000787d087210 */ /* 0x080fe20007f5e0ff */
[----:B------:R-:W1:Y:S01]  /*0b20*/  LDC R102, c[0x0][0x248] ;  /* 0x00009200ff667b82 */ /* 0x000e620000000800 */
[CC--:B------:R-:W-:Y:S01]  /*0b30*/  LEA.HI.X.SX32 R177, R3.reuse, R121.reuse, 0x1, P0 ;  /* 0x0000007903b17211 */ /* 0x0c0fe200000f0eff */
[----:B------:R-:W-:Y:S01]  /*0b40*/  IMAD R77, R3, 0x88, RZ ;  /* 0x00000088034d7824 */ /* 0x000fe200078e02ff */
[-C--:B------:R-:W-:Y:S01]  /*0b50*/  IADD3 R168, P0, R31, R120.reuse, RZ ;  /* 0x000000781fa87210 */ /* 0x080fe20007f1e0ff */
[----:B0-----:R-:W-:Y:S01]  /*0b60*/  IMAD R15, R3, 0x5, RZ ;  /* 0x00000005030f7824 */ /* 0x001fe200078e02ff */
[-C--:B------:R-:W-:Y:S01]  /*0b70*/  IADD3 R160, P1, R17, R120.reuse, RZ ;  /* 0x0000007811a07210 */ /* 0x080fe20007f3e0ff */
[C---:B------:R-:W-:Y:S01]  /*0b80*/  IMAD R13, R3.reuse, 0x1a, RZ ;  /* 0x0000001a030d7824 */ /* 0x040fe200078e02ff */
[----:B------:R-:W3:Y:S01]  /*0b90*/  LDG.E.U16 R60, desc[UR60][R60.64] ;  /* 0x0000003c3c3c7981 */ /* 0x000ee2000c1e1500 */
[----:B------:R-:W-:Y:S01]  /*0ba0*/  IMAD R7, R3, 0x24, RZ ;  /* 0x0000002403077824 */ /* 0x000fe200078e02ff */
[-C--:B------:R-:W-:Y:S01]  /*0bb0*/  LEA.HI.X.SX32 R9, R9, R121.reuse, 0x1, P2 ;  /* 0x0000007909097211 */ /* 0x080fe200010f0eff */
[----:B------:R-:W0:Y:S01]  /*0bc0*/  LDC R104, c[0x0][0x248] ;  /* 0x00009200ff687b82 */ /* 0x000e220000000800 */
[-C--:B------:R-:W-:Y:S01]  /*0bd0*/  LEA.HI.X.SX32 R169, R15, R121.reuse, 0x1, P0 ;  /* 0x000000790fa97211 */ /* 0x080fe200000f0eff */
[----:B------:R-:W-:Y:S01]  /*0be0*/  IMAD R15, R3, 0x34, RZ ;  /* 0x00000034030f7824 */ /* 0x000fe200078e02ff */
[----:B------:R-:W-:Y:S01]  /*0bf0*/  LEA.HI.X.SX32 R161, R31, R121, 0x1, P1 ;  /* 0x000000791fa17211 */ /* 0x000fe200008f0eff */
[----:B------:R1:W3:Y:S01]  /*0c00*/  LDG.E.U16 R110, desc[UR60][R8.64] ;  /* 0x0000003c086e7981 */ /* 0x0002e2000c1e1500 */
[----:B------:R-:W-:-:S02]  /*0c10*/  IADD3 R144, P2, R145, R120, RZ ;  /* 0x0000007891907210 */ /* 0x000fc40007f5e0ff */
[-C--:B------:R-:W-:Y:S01]  /*0c20*/  IADD3 R148, P0, R7, R120.reuse, RZ ;  /* 0x0000007807947210 */ /* 0x080fe20007f1e0ff */
[----:B------:R-:W-:Y:S01]  /*0c30*/  IMAD R31, R3, 0x54, RZ ;  /* 0x00000054031f7824 */ /* 0x000fe200078e02ff */
[-C--:B------:R-:W-:Y:S01]  /*0c40*/  IADD3 R6, P1, R39, R120.reuse, RZ ;  /* 0x0000007827067210 */ /* 0x080fe20007f3e0ff */
[----:B------:R-:W-:Y:S01]  /*0c50*/  IMAD R143, R3, 0xa8, RZ ;  /* 0x000000a8038f7824 */ /* 0x000fe200078e02ff */
[-C--:B------:R-:W-:Y:S01]  /*0c60*/  LEA.HI.X.SX32 R145, R17, R121.reuse, 0x1, P2 ;  /* 0x0000007911917211 */ /* 0x080fe200010f0eff */
[----:B------:R-:W-:Y:S01]  /*0c70*/  IMAD R17, R3, 0x44, RZ ;  /* 0x0000004403117824 */ /* 0x000fe200078e02ff */
[-C--:B------:R-:W-:Y:S01]  /*0c80*/  LEA.HI.X.SX32 R149, R33, R121.reuse, 0x1, P0 ;  /* 0x0000007921957211 */ /* 0x080fe200000f0eff */
[----:B-1----:R-:W-:Y:S01]  /*0c90*/  IMAD R9, R3, 0xd, RZ ;  /* 0x0000000d03097824 */ /* 0x002fe200078e02ff */
[-C--:B------:R-:W-:Y:S01]  /*0ca0*/  LEA.HI.X.SX32 R7, R7, R121.reuse, 0x1, P1 ;  /* 0x0000007907077211 */ /* 0x080fe200008f0eff */
[----:B------:R-:W-:Y:S01]  /*0cb0*/  IMAD R53, R3, 0xc8, RZ ;  /* 0x000000c803357824 */ /* 0x000fe200078e02ff */
[-C--:B------:R-:W-:Y:S01]  /*0cc0*/  IADD3 R154, P0, R13, R120.reuse, RZ ;  /* 0x000000780d9a7210 */ /* 0x080fe20007f1e0ff */
[----:B------:R-:W-:Y:S01]  /*0cd0*/  IMAD R128, R3, 0x8a, RZ ;  /* 0x0000008a03807824 */ /* 0x000fe200078e02ff */
[-C--:B------:R-:W-:Y:S01]  /*0ce0*/  IADD3 R134, P1, R15, R120.reuse, RZ ;  /* 0x000000780f867210 */ /* 0x080fe20007f3e0ff */
[----:B------:R1:W3:Y:S01]  /*0cf0*/  LDG.E.U16 R62, desc[UR60][R6.64] ;  /* 0x0000003c063e7981 */ /* 0x0002e2000c1e1500 */
[-C--:B------:R-:W-:Y:S01]  /*0d00*/  IADD3 R14, P2, R49, R120.reuse, RZ ;  /* 0x00000078310e7210 */ /* 0x080fe20007f5e0ff */
[----:B------:R-:W5:Y:S01]  /*0d10*/  LDC R184, c[0x0][0x248] ;  /* 0x00009200ffb87b82 */ /* 0x000f620000000800 */
[-C--:B------:R-:W-:Y:S01]  /*0d20*/  LEA.HI.X.SX32 R155, R9, R121.reuse, 0x1, P0 ;  /* 0x00000079099b7211 */ /* 0x080fe200000f0eff */
[----:B------:R-:W-:Y:S01]  /*0d30*/  IMAD R33, R3, 0x64, RZ ;  /* 0x0000006403217824 */ /* 0x000fe200078e02ff */
[-C--:B------:R-:W-:Y:S01]  /*0d40*/  LEA.HI.X.SX32 R135, R13, R121.reuse, 0x1, P1 ;  /* 0x000000790d877211 */ /* 0x080fe200008f0eff */
[----:B------:R-:W-:Y:S01]  /*0d50*/  IMAD R13, R3, 0x2a, RZ ;  /* 0x0000002a030d7824 */ /* 0x000fe200078e02ff */
[-C--:B------:R-:W-:Y:S01]  /*0d60*/  IADD3 R8, P0, R17, R120.reuse, RZ ;  /* 0x0000007811087210 */ /* 0x080fe20007f1e0ff */
[----:B------:R-:W-:Y:S01]  /*0d70*/  IMAD R123, R3, 0x9a, RZ ;  /* 0x0000009a037b7824 */ /* 0x000fe200078e02ff */
[-C--:B------:R-:W-:Y:S01]  /*0d80*/  LEA.HI.X.SX32 R15, R15, R121.reuse, 0x1, P2 ;  /* 0x000000790f0f7211 */ /* 0x080fe200010f0eff */
[----:B-1----:R-:W-:Y:S01]  /*0d90*/  IMAD R7, R3, 0x15, RZ ;  /* 0x0000001503077824 */ /* 0x002fe200078e02ff */
[-C--:B------:R-:W-:Y:S01]  /*0da0*/  IADD3 R16, P1, R77, R120.reuse, RZ ;  /* 0x000000784d107210 */ /* 0x080fe20007f3e0ff */
[----:B------:R-:W3:Y:S01]  /*0db0*/  LDG.E.U16 R134, desc[UR60][R134.64] ;  /* 0x0000003c86867981 */ /* 0x000ee2000c1e1500 */
[-C--:B------:R-:W-:Y:S01]  /*0dc0*/  LEA.HI.X.SX32 R9, R35, R121.reuse, 0x1, P0 ;  /* 0x0000007923097211 */ /* 0x080fe200000f0eff */
[----:B------:R-:W1:Y:S01]  /*0dd0*/  LDC R191, c[0x0][0x248] ;  /* 0x00009200ffbf7b82 */ /* 0x000e620000000800 */
[----:B------:R-:W-:Y:S01]  /*0de0*/  LEA.HI.X.SX32 R17, R17, R121, 0x1, P1 ;  /* 0x0000007911117211 */ /* 0x000fe200008f0eff */
[----:B------:R0:W3:Y:S01]  /*0df0*/  LDG.E.U16 R61, desc[UR60][R14.64] ;  /* 0x0000003c0e3d7981 */ /* 0x0000e2000c1e1500 */
[----:B------:R-:W-:-:S02]  /*0e00*/  IADD3 R6, P0, R13, R120, RZ ;  /* 0x000000780d067210 */ /* 0x000fc40007f1e0ff */
[-C--:B------:R-:W-:Y:S01]  /*0e10*/  IADD3 R12, P1, R31, R120.reuse, RZ ;  /* 0x000000781f0c7210 */ /* 0x080fe20007f3e0ff */
[----:B------:R0:W3:Y:S01]  /*0e20*/  LDG.E.U16 R99, desc[UR60][R8.64] ;  /* 0x0000003c08637981 */ /* 0x0000e2000c1e1500 */
[-C--:B------:R-:W-:Y:S01]  /*0e30*/  LEA.HI.X.SX32 R7, R7, R121.reuse, 0x1, P0 ;  /* 0x0000007907077211 */ /* 0x080fe200000f0eff */
[----:B------:R-:W1:Y:S02]  /*0e40*/  LDC R183, c[0x0][0x248] ;  /* 0x00009200ffb77b82 */ /* 0x000e640000000800 */
[----:B------:R0:W3:Y:S02]  /*0e50*/  LDG.E.U16 R59, desc[UR60][R16.64] ;  /* 0x0000003c103b7981 */ /* 0x0000e4000c1e1500 */
[-C--:B0-----:R-:W-:Y:S02]  /*0e60*/  IADD3 R14, P2, R143, R120.reuse, RZ ;  /* 0x000000788f0e7210 */ /* 0x081fe40007f5e0ff */
[-C--:B------:R-:W-:Y:S01]  /*0e70*/  LEA.HI.X.SX32 R13, R13, R121.reuse, 0x1, P1 ;  /* 0x000000790d0d7211 */ /* 0x080fe200008f0eff */
[----:B------:R0:W3:Y:S01]  /*0e80*/  LDG.E.U16 R142, desc[UR60][R6.64] ;  /* 0x0000003c068e7981 */ /* 0x0000e2000c1e1500 */
[-C--:B------:R-:W-:Y:S01]  /*0e90*/  IADD3 R8, P0, R33, R120.reuse, RZ ;  /* 0x0000007821087210 */ /* 0x080fe20007f1e0ff */
[----:B------:R-:W1:Y:S01]  /*0ea0*/  LDC R186, c[0x0][0x248] ;  /* 0x00009200ffba7b82 */ /* 0x000e620000000800 */
[-C--:B------:R-:W-:Y:S01]  /*0eb0*/  LEA.HI.X.SX32 R15, R31, R121.reuse, 0x1, P2 ;  /* 0x000000791f0f7211 */ /* 0x080fe200010f0eff */
[----:B------:R-:W-:Y:S01]  /*0ec0*/  IMAD R31, R3, 0x3a, RZ ;  /* 0x0000003a031f7824 */ /* 0x000fe200078e02ff */
[----:B------:R-:W-:Y:S01]  /*0ed0*/  IADD3 R16, P1, R53, R120, RZ ;  /* 0x0000007835107210 */ /* 0x000fe20007f3e0ff */
[----:B------:R0:W3:Y:S01]  /*0ee0*/  LDG.E.U16 R98, desc[UR60][R12.64] ;  /* 0x0000003c0c627981 */ /* 0x0000e2000c1e1500 */
[----:B------:R-:W-:-:S02]  /*0ef0*/  LEA.HI.X.SX32 R9, R37, R121, 0x1, P0 ;  /* 0x0000007925097211 */ /* 0x000fc400000f0eff */
[-C--:B------:R-:W-:Y:S01]  /*0f00*/  LEA.HI.X.SX32 R17, R33, R121.reuse, 0x1, P1 ;  /* 0x0000007921117211 */ /* 0x080fe200008f0eff */
[----:B0-----:R-:W-:Y:S01]  /*0f10*/  IMAD R7, R3, 0x1d, RZ ;  /* 0x0000001d03077824 */ /* 0x001fe200078e02ff */
[-C--:B------:R-:W-:Y:S01]  /*0f20*/  IADD3 R6, P0, R31, R120.reuse, RZ ;  /* 0x000000781f067210 */ /* 0x080fe20007f1e0ff */
[----:B------:R-:W-:Y:S01]  /*0f30*/  IMAD R33, R3, 0x74, RZ ;  /* 0x0000007403217824 */ /* 0x000fe200078e02ff */
[----:B------:R0:W3:Y:S01]  /*0f40*/  LDG.E.U16 R97, desc[UR60][R8.64] ;  /* 0x0000003c08617981 */ /* 0x0000e2000c1e1500 */
[----:B------:R-:W1:Y:S01]  /*0f50*/  LDC R194, c[0x0][0x248] ;  /* 0x00009200ffc27b82 */ /* 0x000e620000000800 */
[----:B------:R-:W-:Y:S02]  /*0f60*/  LEA.HI.X.SX32 R7, R7, R121, 0x1, P0 ;  /* 0x0000007907077211 */ /* 0x000fe400000f0eff */
[----:B------:R-:W-:Y:S01]  /*0f70*/  IADD3 R12, P1, R33, R120, RZ ;  /* 0x00000078210c7210 */ /* 0x000fe20007f3e0ff */
[----:B------:R0:W3:Y:S01]  /*0f80*/  LDG.E.U16 R58, desc[UR60][R14.64] ;  /* 0x0000003c0e3a7981 */ /* 0x0000e2000c1e1500 */
[----:B------:R-:W-:-:S02]  /*0f90*/  IMAD R129, R3, 0xaa, RZ ;  /* 0x000000aa03817824 */ /* 0x000fc400078e02ff */
[C---:B------:R-:W-:Y:S01]  /*0fa0*/  IMAD R135, R3.reuse, 0xca, RZ ;  /* 0x000000ca03877824 */ /* 0x040fe200078e02ff */
[----:B------:R0:W3:Y:S02]  /*0fb0*/  LDG.E.U16 R56, desc[UR60][R16.64] ;  /* 0x0000003c10387981 */ /* 0x0000e4000c1e1500 */
[----:B0-----:R-:W-:Y:S01]  /*0fc0*/  IMAD R9, R3, 0x45, RZ ;  /* 0x0000004503097824 */ /* 0x001fe200078e02ff */
[-C--:B------:R-:W-:Y:S01]  /*0fd0*/  IADD3 R8, P0, R128, R120.reuse, RZ ;  /* 0x0000007880087210 */ /* 0x080fe20007f1e0ff */
[----:B------:R-:W0:Y:S01]  /*0fe0*/  LDC R193, c[0x0][0x248] ;  /* 0x00009200ffc17b82 */ /* 0x000e220000000800 */
[-C--:B------:R-:W-:Y:S01]  /*0ff0*/  LEA.HI.X.SX32 R13, R31, R121.reuse, 0x1, P1 ;  /* 0x000000791f0d7211 */ /* 0x080fe200008f0eff */
[----:B------:R1:W3:Y:S01]  /*1000*/  LDG.E.U16 R42, desc[UR60][R6.64] ;  /* 0x0000003c062a7981 */ /* 0x0002e2000c1e1500 */
[-C--:B------:R-:W-:Y:S01]  /*1010*/  LEA.HI.X.SX32 R9, R9, R121.reuse, 0x1, P0 ;  /* 0x0000007909097211 */ /* 0x080fe200000f0eff */
[C---:B------:R-:W-:Y:S02]  /*1020*/  IMAD R15, R3.reuse, 0x4d, RZ ;  /* 0x0000004d030f7824 */ /* 0x040fe400078e02ff */
[----:B------:R1:W3:Y:S01]  /*1030*/  LDG.E.U16 R96, desc[UR60][R12.64] ;  /* 0x0000003c0c607981 */ /* 0x0002e2000c1e1500 */
[----:B------:R-:W-:Y:S01]  /*1040*/  IMAD R17, R3, 0x55, RZ ;  /* 0x0000005503117824 */ /* 0x000fe200078e02ff */
[----:B------:R-:W0:Y:S02]  /*1050*/  LDC R196, c[0x0][0x248] ;  /* 0x00009200ffc47b82 */ /* 0x000e240000000800 */
[----:B------:R1:W3:Y:S02]  /*1060*/  LDG.E.U16 R37, desc[UR60][R8.64] ;  /* 0x0000003c08257981 */ /* 0x0002e4000c1e1500 */
[-C--:B-1----:R-:W-:Y:S01]  /*1070*/  IADD3 R6, P0, R123, R120.reuse, RZ ;  /* 0x000000787b067210 */ /* 0x082fe20007f1e0ff */
[----:B------:R-:W-:Y:S01]  /*1080*/  IMAD R133, R3, 0xda, RZ ;  /* 0x000000da03857824 */ /* 0x000fe200078e02ff */
[----:B------:R1:W4:Y:S01]  /*1090*/  LDG.E.U16 R108, desc[UR60][R108.64] ;  /* 0x0000003c6c6c7981 */ /* 0x000322000c1e1500 */
[-C--:B------:R-:W-:Y:S01]  /*10a0*/  IADD3 R12, P1, R129, R120.reuse, RZ ;  /* 0x00000078810c7210 */ /* 0x080fe20007f3e0ff */
[----:B------:R-:W0:Y:S01]  /*10b0*/  LDC R202, c[0x0][0x248] ;  /* 0x00009200ffca7b82 */ /* 0x000e220000000800 */
[-C--:B------:R-:W-:Y:S01]  /*10c0*/  LEA.HI.X.SX32 R7, R15, R121.reuse, 0x1, P0 ;  /* 0x000000790f077211 */ /* 0x080fe200000f0eff */
[----:B------:R-:W-:Y:S01]  /*10d0*/  IMAD R173, R3, 0x84, RZ ;  /* 0x0000008403ad7824 */ /* 0x000fe200078e02ff */
[-C--:B------:R-:W-:Y:S01]  /*10e0*/  IADD3 R16, P0, R135, R120.reuse, RZ ;  /* 0x0000007887107210 */ /* 0x080fe20007f1e0ff */
[----:B------:R-:W-:Y:S01]  /*10f0*/  IMAD R9, R3, 0x65, RZ ;  /* 0x0000006503097824 */ /* 0x000fe200078e02ff */
[-C--:B------:R-:W-:Y:S01]  /*1100*/  LEA.HI.X.SX32 R13, R17, R121.reuse, 0x1, P1 ;  /* 0x00000079110d7211 */ /* 0x080fe200008f0eff */
[C---:B------:R-:W-:Y:S01]  /*1110*/  IMAD R45, R3.reuse, 0x4a, RZ ;  /* 0x0000004a032d7824 */ /* 0x040fe200078e02ff */
[----:B------:R1:W3:Y:S02]  /*1120*/  LDG.E.U16 R36, desc[UR60][R6.64] ;  /* 0x0000003c06247981 */ /* 0x0002e4000c1e1500 */
[----:B-1----:R-:W-:Y:S01]  /*1130*/  IMAD R109, R3, 0xe8, RZ ;  /* 0x000000e8036d7824 */ /* 0x002fe200078e02ff */
[-C--:B------:R-:W-:Y:S01]  /*1140*/  LEA.HI.X.SX32 R17, R9, R121.reuse, 0x1, P0 ;  /* 0x0000007909117211 */ /* 0x080fe200000f0eff */
[----:B------:R-:W-:Y:S01]  /*1150*/  IMAD R9, R3, 0x6d, RZ ;  /* 0x0000006d03097824 */ /* 0x000fe200078e02ff */
[-C--:B------:R-:W-:Y:S01]  /*1160*/  IADD3 R38, P0, R133, R120.reuse, RZ ;  /* 0x0000007885267210 */ /* 0x080fe20007f1e0ff */
        /* <DEDUP_REMOVED lines=10> */
[----:B------:R-:W3:Y:S01]  /*1210*/  LDG.E.U16 R54, desc[UR60][R54.64] ;  /* 0x0000003c36367981 */ /* 0x000ee2000c1e1500 */
[-C--:B------:R-:W-:Y:S01]  /*1220*/  IADD3 R14, P2, R126, R120.reuse, RZ ;  /* 0x000000787e0e7210 */ /* 0x080fe20007f5e0ff */
[----:B------:R-:W-:Y:S01]  /*1230*/  IMAD R49, R3, 0x5a, RZ ;  /* 0x0000005a03317824 */ /* 0x000fe200078e02ff */
[-C--:B------:R-:W-:Y:S01]  /*1240*/  LEA.HI.X.SX32 R9, R41, R121.reuse, 0x1, P1 ;  /* 0x0000007929097211 */ /* 0x080fe200008f0eff */
[----:B------:R1:W3:Y:S01]  /*1250*/  LDG.E.U16 R35, desc[UR60][R12.64] ;  /* 0x0000003c0c237981 */ /* 0x0002e2000c1e1500 */
[-C--:B------:R-:W-:Y:S01]  /*1260*/  LEA.HI.X.SX32 R7, R7, R121.reuse, 0x1, P0 ;  /* 0x0000007907077211 */ /* 0x080fe200000f0eff */
[----:B------:R-:W-:Y:S01]  /*1270*/  IMAD R180, R3, 0xb4, RZ ;  /* 0x000000b403b47824 */ /* 0x000fe200078e02ff */
[----:B------:R-:W-:Y:S01]  /*1280*/  LEA.HI.X.SX32 R15, R33, R121, 0x1, P2 ;  /* 0x00000079210f7211 */ /* 0x000fe200010f0eff */
[----:B------:R-:W-:Y:S01]  /*1290*/  IMAD R179, R3, 0xa4, RZ ;  /* 0x000000a403b37824 */ /* 0x000fe200078e02ff */
[----:B------:R1:W3:Y:S01]  /*12a0*/  LDG.E.U16 R33, desc[UR60][R16.64] ;  /* 0x0000003c10217981 */ /* 0x0002e2000c1e1500 */
[----:B------:R-:W0:Y:S03]  /*12b0*/  LDC R192, c[0x0][0x248] ;  /* 0x00009200ffc07b82 */ /* 0x000e260000000800 */
[----:B------:R1:W3:Y:S02]  /*12c0*/  LDG.E.U16 R55, desc[UR60][R30.64] ;  /* 0x0000003c1e377981 */ /* 0x0002e4000c1e1500 */
[----:B-1----:R-:W-:-:S02]  /*12d0*/  IADD3 R12, P0, R171, R120, RZ ;  /* 0x00000078ab0c7210 */ /* 0x002fc40007f1e0ff */
[----:B------:R1:W3:Y:S02]  /*12e0*/  LDG.E.U16 R92, desc[UR60][R8.64] ;  /* 0x0000003c085c7981 */ /* 0x0002e4000c1e1500 */
[-C--:B------:R-:W-:Y:S01]  /*12f0*/  LEA.HI.X.SX32 R13, R45, R121.reuse, 0x1, P0 ;  /* 0x000000792d0d7211 */ /* 0x080fe200000f0eff */
[C---:B------:R-:W-:Y:S01]  /*1300*/  IMAD R17, R3.reuse, 0x2d, RZ ;  /* 0x0000002d03117824 */ /* 0x040fe200078e02ff */
[----:B------:R-:W0:Y:S01]  /*1310*/  LDC R198, c[0x0][0x248] ;  /* 0x00009200ffc67b82 */ /* 0x000e220000000800 */
[----:B------:R1:W3:Y:S01]  /*1320*/  LDG.E.U16 R34, desc[UR60][R14.64] ;  /* 0x0000003c0e227981 */ /* 0x0002e2000c1e1500 */
[----:B------:R-:W-:Y:S01]  /*1330*/  IMAD R31, R3, 0x75, RZ ;  /* 0x00000075031f7824 */ /* 0x000fe200078e02ff */
[-C--:B------:R-:W-:Y:S01]  /*1340*/  IADD3 R30, P2, R127, R120.reuse, RZ ;  /* 0x000000787f1e7210 */ /* 0x080fe20007f5e0ff */
[----:B------:R-:W-:Y:S01]  /*1350*/  IMAD R45, R3, 0x6a, RZ ;  /* 0x0000006a032d7824 */ /* 0x000fe200078e02ff */
[----:B------:R1:W3:Y:S02]  /*1360*/  LDG.E.U16 R41, desc[UR60][R6.64] ;  /* 0x0000003c06297981 */ /* 0x0002e4000c1e1500 */
[-C--:B-1----:R-:W-:Y:S01]  /*1370*/  IADD3 R8, P0, R49, R120.reuse, RZ ;  /* 0x0000007831087210 */ /* 0x082fe20007f1e0ff */
[----:B------:R-:W1:Y:S01]  /*1380*/  LDC R200, c[0x0][0x248] ;  /* 0x00009200ffc87b82 */ /* 0x000e620000000800 */
[----:B------:R-:W-:Y:S01]  /*1390*/  LEA.HI.X.SX32 R31, R31, R121, 0x1, P2 ;  /* 0x000000791f1f7211 */ /* 0x000fe200010f0eff */
[----:B------:R-:W-:Y:S01]  /*13a0*/  IMAD R181, R3, 0xc4, RZ ;  /* 0x000000c403b57824 */ /* 0x000fe200078e02ff */
[-C--:B------:R-:W-:Y:S01]  /*13b0*/  IADD3 R16, P2, R180, R120.reuse, RZ ;  /* 0x00000078b4107210 */ /* 0x080fe20007f5e0ff */
[----:B------:R2:W3:Y:S01]  /*13c0*/  LDG.E.U16 R32, desc[UR60][R38.64] ;  /* 0x0000003c26207981 */ /* 0x0004e2000c1e1500 */
[----:B------:R-:W-:-:S02]  /*13d0*/  IADD3 R14, P1, R179, R120, RZ ;  /* 0x00000078b30e7210 */ /* 0x000fc40007f3e0ff */
[-C--:B------:R-:W-:Y:S01]  /*13e0*/  LEA.HI.X.SX32 R9, R17, R121.reuse, 0x1, P0 ;  /* 0x0000007911097211 */ /* 0x080fe200000f0eff */
[----:B------:R-:W-:Y:S01]  /*13f0*/  IMAD R7, R3, 0x35, RZ ;  /* 0x0000003503077824 */ /* 0x000fe200078e02ff */
[-C--:B------:R-:W-:Y:S01]  /*1400*/  LEA.HI.X.SX32 R17, R49, R121.reuse, 0x1, P2 ;  /* 0x0000007931117211 */ /* 0x080fe200010f0eff */
[----:B------:R-:W-:Y:S01]  /*1410*/  IMAD R49, R3, 0x7a, RZ ;  /* 0x0000007a03317824 */ /* 0x000fe200078e02ff */
[-C--:B------:R-:W-:Y:S01]  /*1420*/  LEA.HI.X.SX32 R15, R47, R121.reuse, 0x1, P1 ;  /* 0x000000792f0f7211 */ /* 0x080fe200008f0eff */
[----:B------:R-:W-:Y:S01]  /*1430*/  IMAD R182, R3, 0xd4, RZ ;  /* 0x000000d403b67824 */ /* 0x000fe200078e02ff */
[-C--:B------:R-:W-:Y:S01]  /*1440*/  IADD3 R6, P0, R45, R120.reuse, RZ ;  /* 0x000000782d067210 */ /* 0x080fe20007f1e0ff */
[----:B------:R-:W-:Y:S01]  /*1450*/  IMAD R190, R3, 0xe4, RZ ;  /* 0x000000e403be7824 */ /* 0x000fe200078e02ff */
[-C--:B--2---:R-:W-:Y:S01]  /*1460*/  IADD3 R38, P1, R181, R120.reuse, RZ ;  /* 0x00000078b5267210 */ /* 0x084fe20007f3e0ff */
[----:B------:R2:W3:Y:S01]  /*1470*/  LDG.E.U16 R40, desc[UR60][R8.64] ;  /* 0x0000003c08287981 */ /* 0x0004e2000c1e1500 */
[-C--:B------:R-:W-:Y:S01]  /*1480*/  LEA.HI.X.SX32 R7, R7, R121.reuse, 0x1, P0 ;  /* 0x0000007907077211 */ /* 0x080fe200000f0eff */
[----:B------:R-:W1:Y:S01]  /*1490*/  LDC R204, c[0x0][0x248] ;  /* 0x00009200ffcc7b82 */ /* 0x000e620000000800 */
[----:B------:R-:W-:Y:S01]  /*14a0*/  LEA.HI.X.SX32 R39, R65, R121, 0x1, P1 ;  /* 0x0000007941277211 */ /* 0x000fe200008f0eff */
[----:B------:R2:W3:Y:S01]  /*14b0*/  LDG.E.U16 R91, desc[UR60][R12.64] ;  /* 0x0000003c0c5b7981 */ /* 0x0004e2000c1e1500 */
[----:B------:R-:W-:Y:S01]  /*14c0*/  IADD3 R44, P2, R190, R120, RZ ;  /* 0x00000078be2c7210 */ /* 0x000fe20007f5e0ff */
[----:B------:R-:W-:-:S02]  /*14d0*/  IMAD R188, R3, 0xf4, RZ ;  /* 0x000000f403bc7824 */ /* 0x000fc400078e02ff */
[----:B------:R0:W4:Y:S01]  /*14e0*/  LDG.E.U16 R138, desc[UR60][R138.64] ;  /* 0x0000003c8a8a7981 */ /* 0x000122000c1e1500 */
[----:B--2---:R-:W-:Y:S01]  /*14f0*/  IMAD R9, R3, 0x3d, RZ ;  /* 0x0000003d03097824 */ /* 0x004fe200078e02ff */
[----:B------:R-:W2:Y:S02]  /*1500*/  LDC R206, c[0x0][0x248] ;  /* 0x00009200ffce7b82 */ /* 0x000ea40000000800 */
[----:B------:R0:W3:Y:S01]  /*1510*/  LDG.E.U16 R88, desc[UR60][R14.64] ;  /* 0x0000003c0e587981 */ /* 0x0000e2000c1e1500 */
[----:B------:R-:W-:Y:S01]  /*1520*/  IADD3 R12, P0, R49, R120, RZ ;  /* 0x00000078310c7210 */ /* 0x000fe20007f1e0ff */
[C---:B------:R-:W-:Y:S02]  /*1530*/  IMAD R47, R3.reuse, 0x16, RZ ;  /* 0x00000016032f7824 */ /* 0x040fe400078e02ff */
[----:B------:R-:W3:Y:S01]  /*1540*/  LDG.E.U16 R89, desc[UR60][R38.64] ;  /* 0x0000003c26597981 */ /* 0x000ee2000c1e1500 */
[----:B0-----:R-:W-:Y:S01]  /*1550*/  IMAD R139, R3, 0xfa, RZ ;  /* 0x000000fa038b7824 */ /* 0x001fe200078e02ff */
[----:B------:R-:W-:-:S02]  /*1560*/  LEA.HI.X.SX32 R13, R9, R121, 0x1, P0 ;  /* 0x00000079090d7211 */ /* 0x000fc400000f0eff */
[----:B------:R0:W3:Y:S01]  /*1570*/  LDG.E.U16 R90, desc[UR60][R16.64] ;  /* 0x0000003c105a7981 */ /* 0x0000e2000c1e1500 */
[----:B------:R-:W2:Y:S01]  /*1580*/  LDC R210, c[0x0][0x248] ;  /* 0x00009200ffd27b82 */ /* 0x000ea20000000800 */
[-C--:B------:R-:W-:Y:S01]  /*1590*/  IADD3 R14, P1, R182, R120.reuse, RZ ;  /* 0x00000078b60e7210 */ /* 0x080fe20007f3e0ff */
[----:B------:R-:W-:Y:S01]  /*15a0*/  IMAD R9, R3, 0x7d, RZ ;  /* 0x0000007d03097824 */ /* 0x000fe200078e02ff */
[----:B------:R-:W3:Y:S02]  /*15b0*/  LDG.E.U16 R144, desc[UR60][R144.64] ;  /* 0x0000003c90907981 */ /* 0x000ee4000c1e1500 */
[-C--:B------:R-:W-:Y:S02]  /*15c0*/  LEA.HI.X.SX32 R15, R45, R121.reuse, 0x1, P1 ;  /* 0x000000792d0f7211 */ /* 0x080fe400008f0eff */
[-C--:B------:R-:W-:Y:S01]  /*15d0*/  LEA.HI.X.SX32 R45, R5, R121.reuse, 0x1, P2 ;  /* 0x00000079052d7211 */ /* 0x080fe200010f0eff */
[----:B------:R0:W3:Y:S01]  /*15e0*/  LDG.E.U16 R39, desc[UR60][R6.64] ;  /* 0x0000003c06277981 */ /* 0x0000e2000c1e1500 */
[----:B------:R-:W-:Y:S01]  /*15f0*/  IADD3 R8, P1, R139, R120, RZ ;  /* 0x000000788b087210 */ /* 0x000fe20007f3e0ff */
[----:B0-----:R-:W-:Y:S01]  /*1600*/  IMAD R17, R3, 0x6, RZ ;  /* 0x0000000603117824 */ /* 0x001fe200078e02ff */
[----:B------:R-:W0:Y:S01]  /*1610*/  LDC R208, c[0x0][0x248] ;  /* 0x00009200ffd07b82 */ /* 0x000e220000000800 */
[----:B------:R1:W3:Y:S01]  /*1620*/  LDG.E.U16 R38, desc[UR60][R12.64] ;  /* 0x0000003c0c267981 */ /* 0x0002e2000c1e1500 */
[----:B------:R-:W-:Y:S01]  /*1630*/  LEA.HI.X.SX32 R9, R9, R121, 0x1, P1 ;  /* 0x0000007909097211 */ /* 0x000fe200008f0eff */
[----:B------:R-:W-:-:S02]  /*1640*/  IMAD R5, R3, 0x3, RZ ;  /* 0x0000000303057824 */ /* 0x000fc400078e02ff */
[----:B------:R-:W-:Y:S01]  /*1650*/  IMAD R217, R3, 0x56, RZ ;  /* 0x0000005603d97824 */ /* 0x000fe200078e02ff */
[----:B------:R-:W3:Y:S01]  /*1660*/  LDG.E.U16 R31, desc[UR60][R30.64] ;  /* 0x0000003c1e1f7981 */ /* 0x000ee2000c1e1500 */
[-C--:B------:R-:W-:Y:S01]  /*1670*/  IADD3 R6, P2, R188, R120.reuse, RZ ;  /* 0x00000078bc067210 */ /* 0x080fe20007f5e0ff */
[----:B------:R-:W0:Y:S01]  /*1680*/  LDC R212, c[0x0][0x248] ;  /* 0x00009200ffd47b82 */ /* 0x000e220000000800 */
[-C--:B------:R-:W-:Y:S01]  /*1690*/  IADD3 R158, P1, R47, R120.reuse, RZ ;  /* 0x000000782f9e7210 */ /* 0x080fe20007f3e0ff */
[----:B------:R-:W-:Y:S01]  /*16a0*/  IMAD R145, R3, 0x36, RZ ;  /* 0x0000003603917824 */ /* 0x000fe200078e02ff */
[-C--:B------:R-:W-:Y:S01]  /*16b0*/  LEA.HI.X.SX32 R7, R49, R121.reuse, 0x1, P2 ;  /* 0x0000007931077211 */ /* 0x080fe200010f0eff */
[----:B-1----:R-:W-:Y:S01]  /*16c0*/  IMAD R13, R3, 0xb, RZ ;  /* 0x0000000b030d7824 */ /* 0x002fe200078e02ff */
[-C--:B------:R-:W-:Y:S01]  /*16d0*/  IADD3 R4, P0, R17, R120.reuse, RZ ;  /* 0x0000007811047210 */ /* 0x080fe20007f1e0ff */
[----:B------:R-:W-:Y:S01]  /*16e0*/  IMAD R49, R3, 0x26, RZ ;  /* 0x0000002603317824 */ /* 0x000fe200078e02ff */
[----:B------:R-:W3:Y:S01]  /*16f0*/  LDG.E.U16 R86, desc[UR60][R86.64] ;  /* 0x0000003c56567981 */ /* 0x000ee2000c1e1500 */
[----:B------:R-:W1:Y:S01]  /*1700*/  LDC R214, c[0x0][0x248] ;  /* 0x00009200ffd67b82 */ /* 0x000e620000000800 */
[-C--:B------:R-:W-:Y:S01]  /*1710*/  LEA.HI.X.SX32 R159, R13, R121.reuse, 0x1, P1 ;  /* 0x000000790d9f7211 */ /* 0x080fe200008f0eff */
[----:B------:R-:W-:Y:S01]  /*1720*/  IMAD R13, R3, 0x13, RZ ;  /* 0x00000013030d7824 */ /* 0x000fe200078e02ff */
[-C--:B------:R-:W-:Y:S01]  /*1730*/  LEA.HI.X.SX32 R5, R5, R121.reuse, 0x1, P0 ;  /* 0x0000007905057211 */ /* 0x080fe200000f0eff */
[----:B------:R-:W-:Y:S01]  /*1740*/  IMAD R211, R3, 0x46, RZ ;  /* 0x0000004603d37824 */ /* 0x000fe200078e02ff */
[-C--:B------:R-:W-:Y:S01]  /*1750*/  IADD3 R146, P0, R49, R120.reuse, RZ ;  /* 0x0000007831927210 */ /* 0x080fe20007f1e0ff */
[----:B------:R5:W3:Y:S01]  /*1760*/  LDG.E.U16 R30, desc[UR60][R8.64] ;  /* 0x0000003c081e7981 */ /* 0x000ae2000c1e1500 */
[----:B------:R-:W-:Y:S01]  /*1770*/  IMAD R215, R3, 0x66, RZ ;  /* 0x0000006603d77824 */ /* 0x000fe200078e02ff */
[----:B------:R-:W1:Y:S01]  /*1780*/  LDC R220, c[0x0][0x248] ;  /* 0x00009200ffdc7b82 */ /* 0x000e620000000800 */
[----:B------:R-:W-:Y:S01]  /*1790*/  LEA.HI.X.SX32 R147, R13, R121, 0x1, P0 ;  /* 0x000000790d937211 */ /* 0x000fe200000f0eff */
[----:B------:R2:W3:Y:S01]  /*17a0*/  LDG.E.U16 R65, desc[UR60][R14.64] ;  /* 0x0000003c0e417981 */ /* 0x0004e2000c1e1500 */
[----:B------:R-:W-:-:S03]  /*17b0*/  IADD3 R12, P0, R217, R120, RZ ;  /* 0x00000078d90c7210 */ /* 0x000fc60007f1e0ff */
[----:B------:R2:W3:Y:S01]  /*17c0*/  LDG.E.U16 R87, desc[UR60][R44.64] ;  /* 0x0000003c2c577981 */ /* 0x0004e2000c1e1500 */
[C---:B-----5:R-:W-:Y:S01]  /*17d0*/  IMAD R9, R3.reuse, 0x2b, RZ ;  /* 0x0000002b03097824 */ /* 0x060fe200078e02ff */
[----:B------:R-:W5:Y:S02]  /*17e0*/  LDC R216, c[0x0][0x248] ;  /* 0x00009200ffd87b82 */ /* 0x000f640000000800 */
[----:B------:R2:W3:Y:S02]  /*17f0*/  LDG.E.U16 R85, desc[UR60][R6.64] ;  /* 0x0000003c06557981 */ /* 0x0004e4000c1e1500 */
[C---:B--2---:R-:W-:Y:S02]  /*1800*/  IMAD R15, R3.reuse, 0x1b, RZ ;  /* 0x0000001b030f7824 */ /* 0x044fe400078e02ff */
[----:B------:R2:W3:Y:S01]  /*1810*/  LDG.E.U16 R172, desc[UR60][R4.64] ;  /* 0x0000003c04ac7981 */ /* 0x0004e2000c1e1500 */
[----:B------:R-:W-:Y:S01]  /*1820*/  IMAD R45, R3, 0x23, RZ ;  /* 0x00000023032d7824 */ /* 0x000fe200078e02ff */
[-C--:B------:R-:W-:Y:S01]  /*1830*/  LEA.HI.X.SX32 R13, R9, R121.reuse, 0x1, P0 ;  /* 0x00000079090d7211 */ /* 0x080fe200000f0eff */
[----:B------:R-:W-:Y:S01]  /*1840*/  IMAD R213, R3, 0x76, RZ ;  /* 0x0000007603d57824 */ /* 0x000fe200078e02ff */
[----:B------:R0:W3:Y:S01]  /*1850*/  LDG.E.U16 R148, desc[UR60][R148.64] ;  /* 0x0000003c94947981 */ /* 0x0000e2000c1e1500 */
[-C--:B------:R-:W-:Y:S01]  /*1860*/  IADD3 R6, P1, R145, R120.reuse, RZ ;  /* 0x0000007891067210 */ /* 0x080fe20007f3e0ff */
[C---:B------:R-:W-:Y:S01]  /*1870*/  IMAD R9, R3.reuse, 0x33, RZ ;  /* 0x0000003303097824 */ /* 0x040fe200078e02ff */
[----:B------:R-:W5:Y:S01]  /*1880*/  LDC R222, c[0x0][0x248] ;  /* 0x00009200ffde7b82 */ /* 0x000f620000000800 */
[----:B------:R-:W-:Y:S01]  /*1890*/  IMAD R232, R3, 0x96, RZ ;  /* 0x0000009603e87824 */ /* 0x000fe200078e02ff */
[----:B--2---:R-:W-:Y:S01]  /*18a0*/  IADD3 R4, P2, R211, R120, RZ ;  /* 0x00000078d3047210 */ /* 0x004fe20007f5e0ff */
[----:B------:R-:W-:Y:S01]  /*18b0*/  IMAD R233, R3, 0x86, RZ ;  /* 0x0000008603e97824 */ /* 0x000fe200078e02ff */
[-C--:B------:R-:W-:Y:S01]  /*18c0*/  LEA.HI.X.SX32 R7, R15, R121.reuse, 0x1, P1 ;  /* 0x000000790f077211 */ /* 0x080fe200008f0eff */
[----:B------:R2:W3:Y:S01]  /*18d0*/  LDG.E.U16 R74, desc[UR60][R12.64] ;  /* 0x0000003c0c4a7981 */ /* 0x0004e2000c1e1500 */
[----:B------:R-:W-:-:S02]  /*18e0*/  LEA.HI.X.SX32 R5, R45, R121, 0x1, P2 ;  /* 0x000000792d057211 */ /* 0x000fc400010f0eff */
[-C--:B------:R-:W-:Y:S01]  /*18f0*/  IADD3 R8, P0, R215, R120.reuse, RZ ;  /* 0x00000078d7087210 */ /* 0x080fe20007f1e0ff */
[----:B------:R2:W3:Y:S01]  /*1900*/  LDG.E.U16 R132, desc[UR60][R6.64] ;  /* 0x0000003c06847981 */ /* 0x0004e2000c1e1500 */
[----:B------:R-:W-:Y:S01]  /*1910*/  IMAD R15, R3, 0x3b, RZ ;  /* 0x0000003b030f7824 */ /* 0x000fe200078e02ff */
[----:B0-----:R-:W0:Y:S01]  /*1920*/  LDC R149, c[0x0][0x248] ;  /* 0x00009200ff957b82 */ /* 0x001e220000000800 */
[----:B------:R-:W-:Y:S01]  /*1930*/  LEA.HI.X.SX32 R9, R9, R121, 0x1, P0 ;  /* 0x0000007909097211 */ /* 0x000fe200000f0eff */
[----:B------:R1:W3:Y:S01]  /*1940*/  LDG.E.U16 R75, desc[UR60][R4.64] ;  /* 0x0000003c044b7981 */ /* 0x0002e2000c1e1500 */
[C---:B------:R-:W-:Y:S01]  /*1950*/  IMAD R45, R3.reuse, 0x43, RZ ;  /* 0x00000043032d7824 */ /* 0x040fe200078e02ff */
[-C--:B--2---:R-:W-:Y:S01]  /*1960*/  IADD3 R12, P0, R232, R120.reuse, RZ ;  /* 0x00000078e80c7210 */ /* 0x084fe20007f1e0ff */
[C---:B------:R-:W-:Y:S01]  /*1970*/  IMAD R13, R3.reuse, 0x4b, RZ ;  /* 0x0000004b030d7824 */ /* 0x040fe200078e02ff */
[----:B------:R2:W3:Y:S01]  /*1980*/  LDG.E.U16 R73, desc[UR60][R8.64] ;  /* 0x0000003c08497981 */ /* 0x0004e2000c1e1500 */
[----:B------:R-:W-:Y:S01]  /*1990*/  IMAD R230, R3, 0xa6, RZ ;  /* 0x000000a603e67824 */ /* 0x000fe200078e02ff */
[-C--:B------:R-:W-:Y:S01]  /*19a0*/  IADD3 R6, P1, R213, R120.reuse, RZ ;  /* 0x00000078d5067210 */ /* 0x080fe20007f3e0ff */
[----:B------:R-:W-:Y:S01]  /*19b0*/  IMAD R228, R3, 0xb6, RZ ;  /* 0x000000b603e47824 */ /* 0x000fe200078e02ff */
[----:B------:R2:W3:Y:S01]  /*19c0*/  LDG.E.U16 R150, desc[UR60][R150.64] ;  /* 0x0000003c96967981 */ /* 0x0004e2000c1e1500 */
[----:B------:R-:W5:Y:S01]  /*19d0*/  LDC R224, c[0x0][0x248] ;  /* 0x00009200ffe07b82 */ /* 0x000f620000000800 */
[----:B-1----:R-:W-:-:S02]  /*19e0*/  IADD3 R4, P2, R233, R120, RZ ;  /* 0x00000078e9047210 */ /* 0x002fc40007f5e0ff */
[-C--:B------:R-:W-:Y:S01]  /*19f0*/  LEA.HI.X.SX32 R7, R15, R121.reuse, 0x1, P1 ;  /* 0x000000790f077211 */ /* 0x080fe200008f0eff */
[----:B------:R-:W-:Y:S01]  /*1a00*/  IMAD R15, R3, 0x53, RZ ;  /* 0x00000053030f7824 */ /* 0x000fe200078e02ff */
[-C--:B------:R-:W-:Y:S01]  /*1a10*/  LEA.HI.X.SX32 R13, R13, R121.reuse, 0x1, P0 ;  /* 0x000000790d0d7211 */ /* 0x080fe200000f0eff */
[----:B------:R-:W-:Y:S01]  /*1a20*/  IMAD R225, R3, 0xc6, RZ ;  /* 0x000000c603e17824 */ /* 0x000fe200078e02ff */
[-C--:B------:R-:W-:Y:S01]  /*1a30*/  LEA.HI.X.SX32 R5, R45, R121.reuse, 0x1, P2 ;  /* 0x000000792d057211 */ /* 0x080fe200010f0eff */
[C---:B------:R-:W-:Y:S01]  /*1a40*/  IMAD R223, R3.reuse, 0xd6, RZ ;  /* 0x000000d603df7824 */ /* 0x040fe200078e02ff */
[-C--:B--2---:R-:W-:Y:S01]  /*1a50*/  IADD3 R8, P0, R230, R120.reuse, RZ ;  /* 0x00000078e6087210 */ /* 0x084fe20007f1e0ff */
[----:B------:R1:W2:Y:S01]  /*1a60*/  LDG.E.U16 R72, desc[UR60][R6.64] ;  /* 0x0000003c06487981 */ /* 0x0002a2000c1e1500 */
[C---:B------:R-:W-:Y:S01]  /*1a70*/  IMAD R45, R3.reuse, 0x5b, RZ ;  /* 0x0000005b032d7824 */ /* 0x040fe200078e02ff */
[----:B------:R-:W5:Y:S01]  /*1a80*/  LDC R151, c[0x0][0x248] ;  /* 0x00009200ff977b82 */ /* 0x000f620000000800 */
[----:B------:R-:W-:Y:S01]  /*1a90*/  IMAD R67, R3, 0x63, RZ ;  /* 0x0000006303437824 */ /* 0x000fe200078e02ff */
[----:B------:R1:W2:Y:S01]  /*1aa0*/  LDG.E.U16 R70, desc[UR60][R12.64] ;  /* 0x0000003c0c467981 */ /* 0x0002a2000c1e1500 */
[----:B------:R-:W-:Y:S01]  /*1ab0*/  LEA.HI.X.SX32 R9, R15, R121, 0x1, P0 ;  /* 0x000000790f097211 */ /* 0x000fe200000f0eff */
[----:B------:R-:W-:Y:S01]  /*1ac0*/  IMAD R221, R3, 0xe6, RZ ;  /* 0x000000e603dd7824 */ /* 0x000fe200078e02ff */
[-C--:B------:R-:W-:Y:S01]  /*1ad0*/  IADD3 R44, P0, R223, R120.reuse, RZ ;  /* 0x00000078df2c7210 */ /* 0x080fe20007f1e0ff */
[----:B------:R0:W2:Y:S01]  /*1ae0*/  LDG.E.U16 R71, desc[UR60][R4.64] ;  /* 0x0000003c04477981 */ /* 0x0000a2000c1e1500 */
[----:B-1----:R-:W-:Y:S01]  /*1af0*/  IADD3 R6, P1, R228, R120, RZ ;  /* 0x00000078e4067210 */ /* 0x002fe20007f3e0ff */
[----:B------:R-:W-:-:S02]  /*1b00*/  IMAD R219, R3, 0xf6, RZ ;  /* 0x000000f603db7824 */ /* 0x000fc400078e02ff */
[----:B------:R-:W2:Y:S01]  /*1b10*/  LDG.E.U16 R146, desc[UR60][R146.64] ;  /* 0x0000003c92927981 */ /* 0x000ea2000c1e1500 */
[----:B------:R-:W1:Y:S01]  /*1b20*/  LDC R218, c[0x0][0x248] ;  /* 0x00009200ffda7b82 */ /* 0x000e620000000800 */
[----:B------:R-:W-:Y:S01]  /*1b30*/  IMAD R13, R3, 0x6b, RZ ;  /* 0x0000006b030d7824 */ /* 0x000fe200078e02ff */
[-C--:B------:R-:W-:Y:S01]  /*1b40*/  LEA.HI.X.SX32 R7, R45, R121.reuse, 0x1, P1 ;  /* 0x000000792d077211 */ /* 0x080fe200008f0eff */
[----:B------:R-:W-:Y:S01]  /*1b50*/  IMAD R141, R3, 0x7b, RZ ;  /* 0x0000007b038d7824 */ /* 0x000fe200078e02ff */
[----:B------:R-:W2:Y:S01]  /*1b60*/  LDG.E.U16 R154, desc[UR60][R154.64] ;  /* 0x0000003c9a9a7981 */ /* 0x000ea2000c1e1500 */
[-C--:B0-----:R-:W-:Y:S02]  /*1b70*/  IADD3 R4, P2, R225, R120.reuse, RZ ;  /* 0x00000078e1047210 */ /* 0x081fe40007f5e0ff */
[-C--:B------:R-:W-:Y:S01]  /*1b80*/  LEA.HI.X.SX32 R45, R13, R121.reuse, 0x1, P0 ;  /* 0x000000790d2d7211 */ /* 0x080fe200000f0eff */
[----:B------:R-:W-:Y:S01]  /*1b90*/  IMAD R13, R3, 0x73, RZ ;  /* 0x00000073030d7824 */ /* 0x000fe200078e02ff */
[----:B------:R-:W-:Y:S01]  /*1ba0*/  LEA.HI.X.SX32 R5, R67, R121, 0x1, P2 ;  /* 0x0000007943057211 */ /* 0x000fe200010f0eff */
[----:B------:R-:W-:Y:S01]  /*1bb0*/  IMAD R15, R3, 0xc, RZ ;  /* 0x0000000c030f7824 */ /* 0x000fe200078e02ff */
[----:B------:R0:W2:Y:S01]  /*1bc0*/  LDG.E.U16 R67, desc[UR60][R8.64] ;  /* 0x0000003c08437981 */ /* 0x0000a2000c1e1500 */
[----:B------:R-:W5:Y:S03]  /*1bd0*/  LDC R12, c[0x0][0x248] ;  /* 0x00009200ff0c7b82 */ /* 0x000f660000000800 */
[----:B------:R0:W2:Y:S04]  /*1be0*/  LDG.E.U16 R68, desc[UR60][R4.64] ;  /* 0x0000003c04447981 */ /* 0x0000a8000c1e1500 */
[----:B------:R0:W2:Y:S01]  /*1bf0*/  LDG.E.U16 R69, desc[UR60][R6.64] ;  /* 0x0000003c06457981 */ /* 0x0000a2000c1e1500 */
[----:B------:R-:W1:Y:S01]  /*1c00*/  LDC R231, c[0x0][0x248] ;  /* 0x00009200ffe77b82 */ /* 0x000e620000000800 */
[----:B0-----:R-:W-:-:S02]  /*1c10*/  IADD3 R8, P0, R221, R120, RZ ;  /* 0x00000078dd087210 */ /* 0x001fc40007f1e0ff */
[----:B------:R0:W2:Y:S02]  /*1c20*/  LDG.E.U16 R44, desc[UR60][R44.64] ;  /* 0x0000003c2c2c7981 */ /* 0x0000a4000c1e1500 */
[-C--:B------:R-:W-:Y:S02]  /*1c30*/  LEA.HI.X.SX32 R9, R13, R121.reuse, 0x1, P0 ;  /* 0x000000790d097211 */ /* 0x080fe400000f0eff */
[C---:B------:R-:W-:Y:S01]  /*1c40*/  SHF.L.U32 R13, R3.reuse, 0x2, RZ ;  /* 0x00000002030d7819 */ /* 0x040fe200000006ff */
[----:B------:R0:W2:Y:S01]  /*1c50*/  LDG.E.U16 R158, desc[UR60][R158.64] ;  /* 0x0000003c9e9e7981 */ /* 0x0000a2000c1e1500 */
[-C--:B------:R-:W-:Y:S01]  /*1c60*/  LEA R4, P0, R3, R120.reuse, 0x3 ;  /* 0x0000007803047211 */ /* 0x080fe200078018ff */
[----:B------:R-:W1:Y:S01]  /*1c70*/  LDC R234, c[0x0][0x248] ;  /* 0x00009200ffea7b82 */ /* 0x000e620000000800 */
[-C--:B------:R-:W-:Y:S01]  /*1c80*/  IADD3 R166, P1, R15, R120.reuse, RZ ;  /* 0x000000780fa67210 */ /* 0x080fe20007f3e0ff */
[----:B------:R-:W-:Y:S01]  /*1c90*/  IMAD R147, R3, 0xd8, RZ ;  /* 0x000000d803937824 */ /* 0x000fe200078e02ff */
[----:B------:R-:W-:Y:S01]  /*1ca0*/  IADD3 R6, P2, R219, R120, RZ ;  /* 0x00000078db067210 */ /* 0x000fe20007f5e0ff */
[----:B0-----:R-:W-:Y:S01]  /*1cb0*/  IMAD R45, R3, 0x98, RZ ;  /* 0x00000098032d7824 */ /* 0x001fe200078e02ff */
[-C--:B------:R-:W-:Y:S01]  /*1cc0*/  LEA.HI.X.SX32 R5, R13, R121.reuse, 0x1, P0 ;  /* 0x000000790d057211 */ /* 0x080fe200000f0eff */
[----:B------:R-:W-:Y:S01]  /*1cd0*/  IMAD R13, R3, 0x2c, RZ ;  /* 0x0000002c030d7824 */ /* 0x000fe200078e02ff */
[-C--:B------:R-:W-:Y:S01]  /*1ce0*/  LEA.HI.X.SX32 R167, R17, R121.reuse, 0x1, P1 ;  /* 0x0000007911a77211 */ /* 0x080fe200008f0eff */
[----:B------:R-:W2:Y:S01]  /*1cf0*/  LDG.E.U16 R66, desc[UR60][R8.64] ;  /* 0x0000003c08427981 */ /* 0x000ea2000c1e1500 */
[----:B------:R-:W0:Y:S01]  /*1d00*/  LDC R17, c[0x0][0x248] ;  /* 0x00009200ff117b82 */ /* 0x000e220000000800 */
[----:B------:R-:W-:-:S02]  /*1d10*/  LEA.HI.X.SX32 R7, R141, R121, 0x1, P2 ;  /* 0x000000798d077211 */ /* 0x000fc400010f0eff */
[-C--:B------:R-:W-:Y:S01]  /*1d20*/  IADD3 R156, P2, R157, R120.reuse, RZ ;  /* 0x000000789d9c7210 */ /* 0x080fe20007f5e0ff */
[----:B------:R5:W2:Y:S01]  /*1d30*/  LDG.E.U16 R170, desc[UR60][R4.64] ;  /* 0x0000003c04aa7981 */ /* 0x000aa2000c1e1500 */
[-C--:B------:R-:W-:Y:S02]  /*1d40*/  IADD3 R140, P0, R13, R120.reuse, RZ ;  /* 0x000000780d8c7210 */ /* 0x080fe40007f1e0ff */
[-C--:B------:R-:W-:Y:S01]  /*1d50*/  LEA.HI.X.SX32 R157, R15, R121.reuse, 0x1, P2 ;  /* 0x000000790f9d7211 */ /* 0x080fe200010f0eff */
[----:B------:R-:W-:Y:S01]  /*1d60*/  IMAD R15, R3, 0x4c, RZ ;  /* 0x0000004c030f7824 */ /* 0x000fe200078e02ff */
[-C--:B------:R-:W-:Y:S01]  /*1d70*/  IADD3 R50, P2, R51, R120.reuse, RZ ;  /* 0x0000007833327210 */ /* 0x080fe20007f5e0ff */
[----:B------:R5:W2:Y:S01]  /*1d80*/  LDG.E.U16 R64, desc[UR60][R6.64] ;  /* 0x0000003c06407981 */ /* 0x000aa2000c1e1500 */
[-C--:B------:R-:W-:Y:S01]  /*1d90*/  LEA.HI.X.SX32 R141, R47, R121.reuse, 0x1, P0 ;  /* 0x000000792f8d7211 */ /* 0x080fe200000f0eff */
[----:B------:R-:W1:Y:S01]  /*1da0*/  LDC R159, c[0x0][0x248] ;  /* 0x00009200ff9f7b82 */ /* 0x000e620000000800 */
[-C--:B-----5:R-:W-:Y:S01]  /*1db0*/  IADD3 R4, P0, R45, R120.reuse, RZ ;  /* 0x000000782d047210 */ /* 0x0a0fe20007f1e0ff */
[----:B------:R-:W-:Y:S01]  /*1dc0*/  IMAD.SHL.U32 R9, R3, 0x10, RZ ;  /* 0x0000001003097824 */ /* 0x000fe200078e00ff */
[-C--:B------:R-:W-:Y:S01]  /*1dd0*/  LEA.HI.X.SX32 R51, R13, R121.reuse, 0x1, P2 ;  /* 0x000000790d337211 */ /* 0x080fe200010f0eff */
[----:B------:R-:W5:Y:S01]  /*1de0*/  LDG.E.U16 R140, desc[UR60][R140.64] ;  /* 0x0000003c8c8c7981 */ /* 0x000f62000c1e1500 */
[-C--:B------:R-:W-:Y:S01]  /*1df0*/  LEA.HI.X.SX32 R5, R15, R121.reuse, 0x1, P0 ;  /* 0x000000790f057211 */ /* 0x080fe200000f0eff */
[----:B------:R-:W-:Y:S01]  /*1e00*/  IMAD R13, R3, 0x6c, RZ ;  /* 0x0000006c030d7824 */ /* 0x000fe200078e02ff */
[-C--:B------:R-:W-:Y:S01]  /*1e10*/  IADD3 R6, P1, R15, R120.reuse, RZ ;  /* 0x000000780f067210 */ /* 0x080fe20007f3e0ff */
[----:B------:R-:W5:Y:S01]  /*1e20*/  LDG.E.U16 R50, desc[UR60][R50.64] ;  /* 0x0000003c32327981 */ /* 0x000f62000c1e1500 */
[----:B------:R-:W4:Y:S02]  /*1e30*/  LDC R236, c[0x0][0x248] ;  /* 0x00009200ffec7b82 */ /* 0x000f240000000800 */
[----:B------:R-:W-:Y:S01]  /*1e40*/  LEA.HI.X.SX32 R7, R49, R121, 0x1, P1 ;  /* 0x0000007931077211 */ /* 0x000fe200008f0eff */
[----:B------:R0:W5:Y:S01]  /*1e50*/  LDG.E.U16 R47, desc[UR60][R4.64] ;  /* 0x0000003c042f7981 */ /* 0x000162000c1e1500 */
[----:B------:R-:W-:-:S02]  /*1e60*/  IADD3 R14, P1, R13, R120, RZ ;  /* 0x000000780d0e7210 */ /* 0x000fc40007f3e0ff */
[-C--:B------:R-:W-:Y:S01]  /*1e70*/  LEA R152, P0, R153, R120.reuse, 0x5 ;  /* 0x0000007899987211 */ /* 0x080fe200078028ff */
[----:B------:R0:W5:Y:S01]  /*1e80*/  LDG.E.U16 R10, desc[UR60][R6.64] ;  /* 0x0000003c060a7981 */ /* 0x000162000c1e1500 */
[----:B------:R-:W4:Y:S03]  /*1e90*/  LDC R226, c[0x0][0x248] ;  /* 0x00009200ffe27b82 */ /* 0x000f260000000800 */
[----:B------:R-:W5:Y:S01]  /*1ea0*/  LDG.E.U16 R156, desc[UR60][R156.64] ;  /* 0x0000003c9c9c7981 */ /* 0x000f62000c1e1500 */
[----:B0-----:R-:W-:-:S03]  /*1eb0*/  IADD3 R4, P2, R147, R120, RZ ;  /* 0x0000007893047210 */ /* 0x001fc60007f5e0ff */
[----:B------:R-:W3:Y:S01]  /*1ec0*/  LDG.E.U16 R164, desc[UR60][R164.64] ;  /* 0x0000003ca4a47981 */ /* 0x000ee2000c1e1500 */
[----:B------:R-:W0:Y:S01]  /*1ed0*/  LDC R51, c[0x0][0x248] ;  /* 0x00009200ff337b82 */ /* 0x000e220000000800 */
[-C--:B------:R-:W-:Y:S02]  /*1ee0*/  LEA.HI.X.SX32 R5, R13, R121.reuse, 0x1, P2 ;  /* 0x000000790d057211 */ /* 0x080fe400010f0eff */
[-C--:B------:R-:W-:Y:S01]  /*1ef0*/  LEA.HI.X.SX32 R15, R145, R121.reuse, 0x1, P1 ;  /* 0x00000079910f7211 */ /* 0x080fe200008f0eff */
[----:B------:R-:W2:Y:S01]  /*1f00*/  LDG.E.U16 R162, desc[UR60][R162.64] ;  /* 0x0000003ca2a27981 */ /* 0x000ea2000c1e1500 */
[----:B------:R-:W-:Y:S02]  /*1f10*/  SHF.L.U32 R7, R3, 0x5, RZ ;  /* 0x0000000503077819 */ /* 0x000fe400000006ff */
[-C--:B------:R-:W-:Y:S01]  /*1f20*/  LEA R8, P1, R17, R120.reuse, 0x6 ;  /* 0x0000007811087211 */ /* 0x080fe200078230ff */
[----:B------:R1:W5:Y:S01]  /*1f30*/  LDG.E.U16 R49, desc[UR60][R4.64] ;  /* 0x0000003c04317981 */ /* 0x000362000c1e1500 */
[-C--:B------:R-:W-:Y:S01]  /*1f40*/  LEA.HI.X.SX32 R153, R9, R121.reuse, 0x1, P0 ;  /* 0x0000007909997211 */ /* 0x080fe200000f0eff */
[----:B------:R-:W-:Y:S01]  /*1f50*/  IMAD R141, R48, 0x1d0, RZ ;  /* 0x000001d0308d7824 */ /* 0x000fe200078e02ff */
[-C--:B------:R-:W-:Y:S01]  /*1f60*/  LEA.HI.X.SX32 R9, R7, R121.reuse, 0x1, P1 ;  /* 0x0000007907097211 */ /* 0x080fe200008f0eff */
[----:B------:R1:W5:Y:S01]  /*1f70*/  LDG.E.U16 R14, desc[UR60][R14.64] ;  /* 0x0000003c0e0e7981 */ /* 0x000362000c1e1500 */
[----:B------:R-:W-:Y:S01]  /*1f80*/  SHF.L.U32 R7, R3, 0x6, RZ ;  /* 0x0000000603077819 */ /* 0x000fe200000006ff */
[----:B------:R-:W4:Y:S01]  /*1f90*/  LDC R48, c[0x0][0x248] ;  /* 0x00009200ff307b82 */ /* 0x000f220000000800 */
[-C--:B------:R-:W-:Y:S01]  /*1fa0*/  LEA R16, P0, R149, R120.reuse, 0x7 ;  /* 0x0000007895107211 */ /* 0x080fe200078038ff */
[----:B------:R1:W2:Y:S02]  /*1fb0*/  LDG.E.U16 R8, desc[UR60][R8.64] ;  /* 0x0000003c08087981 */ /* 0x0002a4000c1e1500 */
[----:B-1----:R-:W-:Y:S01]  /*1fc0*/  IMAD R5, R12, 0x130, RZ ;  /* 0x000001300c057824 */ /* 0x002fe200078e02ff */
[----:B------:R-:W-:Y:S01]  /*1fd0*/  SHF.L.U32 R13, R3, 0x7, RZ ;  /* 0x00000007030d7819 */ /* 0x000fe200000006ff */
[----:B------:R-:W5:Y:S01]  /*1fe0*/  LDG.E.U16 R152, desc[UR60][R152.64] ;  /* 0x0000003c98987981 */ /* 0x000f62000c1e1500 */
[-C--:B------:R-:W-:Y:S01]  /*1ff0*/  LEA R6, P1, R151, R120.reuse, 0x8 ;  /* 0x0000007897067211 */ /* 0x080fe200078240ff */
[----:B------:R-:W-:Y:S01]  /*2000*/  IMAD R15, R2, 0x110, RZ ;  /* 0x00000110020f7824 */ /* 0x000fe200078e02ff */
[-C--:B------:R-:W-:Y:S01]  /*2010*/  LEA.HI.X.SX32 R17, R7, R121.reuse, 0x1, P0 ;  /* 0x0000007907117211 */ /* 0x080fe200000f0eff */
[----:B------:R-:W1:Y:S01]  /*2020*/  LDC R149, c[0x0][0x248] ;  /* 0x00009200ff957b82 */ /* 0x000e620000000800 */
[-C--:B------:R-:W-:Y:S01]  /*2030*/  IADD3 R4, P2, R5, R120.reuse, RZ ;  /* 0x0000007805047210 */ /* 0x080fe20007f5e0ff */
[----:B------:R-:W-:Y:S01]  /*2040*/  IMAD R9, R18, 0x150, RZ ;  /* 0x0000015012097824 */ /* 0x000fe200078e02ff */
[----:B------:R-:W-:Y:S01]  /*2050*/  LEA.HI.X.SX32 R7, R13, R121, 0x1, P1 ;  /* 0x000000790d077211 */ /* 0x000fe200008f0eff */
[----:B------:R0:W3:Y:S01]  /*2060*/  LDG.E.U16 R2, desc[UR60][R16.64] ;  /* 0x0000003c10027981 */ /* 0x0000e2000c1e1500 */
[----:B------:R-:W-:-:S02]  /*2070*/  IADD3 R12, P0, R15, R120, RZ ;  /* 0x000000780f0c7210 */ /* 0x000fc40007f1e0ff */
[-C--:B------:R-:W-:Y:S01]  /*2080*/  LEA.HI.X.SX32 R5, R45, R121.reuse, 0x1, P2 ;  /* 0x000000792d057211 */ /* 0x080fe200010f0eff */
[----:B------:R0:W2:Y:S01]  /*2090*/  LDG.E.U16 R6, desc[UR60][R6.64] ;  /* 0x0000003c06067981 */ /* 0x0000a2000c1e1500 */
[----:B------:R-:W1:Y:S01]  /*20a0*/  LDC R45, c[0x0][0x248] ;  /* 0x00009200ff2d7b82 */ /* 0x000e620000000800 */
[-C--:B------:R-:W-:Y:S01]  /*20b0*/  LEA.HI.X.SX32 R13, R77, R121.reuse, 0x1, P0 ;  /* 0x000000794d0d7211 */ /* 0x080fe200000f0eff */
[----:B------:R-:W-:Y:S01]  /*20c0*/  IMAD R77, R22, 0x190, RZ ;  /* 0x00000190164d7824 */ /* 0x000fe200078e02ff */
[----:B------:R-:W2:Y:S01]  /*20d0*/  LDG.E.U16 R18, desc[UR60][R4.64] ;  /* 0x0000003c04127981 */ /* 0x000ea2000c1e1500 */
[-C--:B0-----:R-:W-:Y:S01]  /*20e0*/  IADD3 R16, P1, R9, R120.reuse, RZ ;  /* 0x0000007809107210 */ /* 0x081fe20007f3e0ff */
[----:B------:R-:W-:Y:S02]  /*20f0*/  IMAD R9, R46, 0x1b0, RZ ;  /* 0x000001b02e097824 */ /* 0x000fe400078e02ff */
[----:B------:R0:W2:Y:S01]  /*2100*/  LDG.E.U16 R15, desc[UR60][R12.64] ;  /* 0x0000003c0c0f7981 */ /* 0x0000a2000c1e1500 */
[----:B------:R-:W4:Y:S01]  /*2110*/  LDC R46, c[0x0][0x248] ;  /* 0x00009200ff2e7b82 */ /* 0x000f220000000800 */
[----:B------:R-:W-:Y:S01]  /*2120*/  IMAD R7, R51, 0x1e0, RZ ;  /* 0x000001e033077824 */ /* 0x000fe200078e02ff */
[----:B------:R-:W-:Y:S01]  /*2130*/  IADD3 R76, P0, R77, R120, RZ ;  /* 0x000000784d4c7210 */ /* 0x000fe20007f1e0ff */
[----:B------:R-:W2:Y:S04]  /*2140*/  LDG.E.U16 R160, desc[UR60][R160.64] ;  /* 0x0000003ca0a07981 */ /* 0x000ea8000c1e1500 */
[----:B------:R-:W2:Y:S01]  /*2150*/  LDG.E.U16 R168, desc[UR60][R168.64] ;  /* 0x0000003ca8a87981 */ /* 0x000ea2000c1e1500 */
[----:B------:R-:W4:Y:S01]  /*2160*/  LDC R51, c[0x0][0x248] ;  /* 0x00009200ff337b82 */ /* 0x000f220000000800 */
[----:B------:R-:W-:-:S02]  /*2170*/  LEA.HI.X.SX32 R77, R53, R121, 0x1, P0 ;  /* 0x00000079354d7211 */ /* 0x000fc400000f0eff */
[-C--:B0-----:R-:W-:Y:S01]  /*2180*/  IADD3 R12, P2, R141, R120.reuse, RZ ;  /* 0x000000788d0c7210 */ /* 0x081fe20007f5e0ff */
[----:B------:R-:W2:Y:S01]  /*2190*/  LDG.E.U16 R166, desc[UR60][R166.64] ;  /* 0x0000003ca6a67981 */ /* 0x000ea2000c1e1500 */
[-C--:B------:R-:W-:Y:S02]  /*21a0*/  IADD3 R4, P0, R7, R120.reuse, RZ ;  /* 0x0000007807047210 */ /* 0x080fe40007f1e0ff */
[-C--:B------:R-:W-:Y:S01]  /*21b0*/  LEA.HI.X.SX32 R17, R143, R121.reuse, 0x1, P1 ;  /* 0x000000798f117211 */ /* 0x080fe200008f0eff */
[----:B------:R-:W0:Y:S01]  /*21c0*/  LDC R7, c[0x0][0x248] ;  /* 0x00009200ff077b82 */ /* 0x000e220000000800 */
[-C--:B------:R-:W-:Y:S01]  /*21d0*/  IADD3 R52, P1, R9, R120.reuse, RZ ;  /* 0x0000007809347210 */ /* 0x080fe20007f3e0ff */
[----:B------:R-:W2:Y:S01]  /*21e0*/  LDG.E.U16 R174, desc[UR60][R174.64] ;  /* 0x0000003caeae7981 */ /* 0x000ea2000c1e1500 */
[-C--:B------:R-:W-:Y:S01]  /*21f0*/  LEA.HI.X.SX32 R13, R109, R121.reuse, 0x1, P2 ;  /* 0x000000796d0d7211 */ /* 0x080fe200010f0eff */
[----:B------:R-:W-:Y:S01]  /*2200*/  IMAD R109, R24, 0x120, RZ ;  /* 0x00000120186d7824 */ /* 0x000fe200078e02ff */
[-C--:B------:R-:W-:Y:S01]  /*2210*/  LEA.HI.X.SX32 R5, R21, R121.reuse, 0x1, P0 ;  /* 0x0000007915057211 */ /* 0x080fe200000f0eff */
[----:B------:R-:W2:Y:S01]  /*2220*/  LDG.E.U16 R16, desc[UR60][R16.64] ;  /* 0x0000003c10107981 */ /* 0x000ea2000c1e1500 */
[----:B------:R-:W-:Y:S01]  /*2230*/  LEA.HI.X.SX32 R53, R147, R121, 0x1, P1 ;  /* 0x0000007993357211 */ /* 0x000fe200008f0eff */
[----:B------:R-:W-:Y:S01]  /*2240*/  IMAD R141, R26, 0x140, RZ ;  /* 0x000001401a8d7824 */ /* 0x000fe200078e02ff */
[----:B------:R-:W0:Y:S01]  /*2250*/  LDC R151, c[0x0][0x248] ;  /* 0x00009200ff977b82 */ /* 0x000e220000000800 */
[----:B-1----:R-:W-:Y:S01]  /*2260*/  IMAD R45, R45, 0x160, RZ ;  /* 0x000001602d2d7824 */ /* 0x002fe200078e02ff */
[----:B------:R1:W2:Y:S04]  /*2270*/  LDG.E.U16 R9, desc[UR60][R76.64] ;  /* 0x0000003c4c097981 */ /* 0x0002a8000c1e1500 */
[----:B------:R1:W2:Y:S01]  /*2280*/  LDG.E.U16 R22, desc[UR60][R52.64] ;  /* 0x0000003c34167981 */ /* 0x0002a2000c1e1500 */
[----:B----4-:R-:W-:Y:S01]  /*2290*/  IMAD R51, R51, 0x1a0, RZ ;  /* 0x000001a033337824 */ /* 0x010fe200078e02ff */
[----:B------:R-:W4:Y:S02]  /*22a0*/  LDC R145, c[0x0][0x248] ;  /* 0x00009200ff917b82 */ /* 0x000f240000000800 */
[----:B------:R0:W2:Y:S01]  /*22b0*/  LDG.E.U16 R17, desc[UR60][R4.64] ;  /* 0x0000003c04117981 */ /* 0x0000a2000c1e1500 */
[----:B-1----:R-:W-:-:S03]  /*22c0*/  IADD3 R76, P1, R141, R120, RZ ;  /* 0x000000788d4c7210 */ /* 0x002fc60007f3e0ff */
[----:B------:R1:W2:Y:S01]  /*22d0*/  LDG.E.U16 R21, desc[UR60][R12.64] ;  /* 0x0000003c0c157981 */ /* 0x0002a2000c1e1500 */
[----:B------:R-:W-:Y:S01]  /*22e0*/  IMAD R53, R46, 0x180, RZ ;  /* 0x000001802e357824 */ /* 0x000fe200078e02ff */
[----:B------:R-:W4:Y:S02]  /*22f0*/  LDC R147, c[0x0][0x248] ;  /* 0x00009200ff937b82 */ /* 0x000f240000000800 */
[----:B------:R-:W2:Y:S01]  /*2300*/  LDG.E.U16 R176, desc[UR60][R176.64] ;  /* 0x0000003cb0b07981 */ /* 0x000ea2000c1e1500 */
[-C--:B0-----:R-:W-:Y:S01]  /*2310*/  IADD3 R4, P0, R109, R120.reuse, RZ ;  /* 0x000000786d047210 */ /* 0x081fe20007f1e0ff */
[----:B------:R-:W-:Y:S02]  /*2320*/  IMAD R195, R3, 0x9c, RZ ;  /* 0x0000009c03c37824 */ /* 0x000fe400078e02ff */
[----:B------:R-:W2:Y:S01]  /*2330*/  LDG.E.U16 R178, desc[UR60][R120.64] ;  /* 0x0000003c78b27981 */ /* 0x000ea2000c1e1500 */
[-C--:B------:R-:W-:Y:S01]  /*2340*/  LEA.HI.X.SX32 R5, R105, R121.reuse, 0x1, P0 ;  /* 0x0000007969057211 */ /* 0x080fe200000f0eff */
[----:B------:R-:W-:Y:S01]  /*2350*/  IMAD R7, R7, 0x102, RZ ;  /* 0x0000010207077824 */ /* 0x000fe200078e02ff */
[-C--:B------:R-:W-:Y:S01]  /*2360*/  IADD3 R52, P0, R45, R120.reuse, RZ ;  /* 0x000000782d347210 */ /* 0x080fe20007f1e0ff */
[----:B------:R-:W0:Y:S01]  /*2370*/  LDC R109, c[0x0][0x248] ;  /* 0x00009200ff6d7b82 */ /* 0x000e220000000800 */
[----:B-1----:R-:W-:Y:S01]  /*2380*/  IADD3 R12, P2, R53, R120, RZ ;  /* 0x00000078350c7210 */ /* 0x002fe20007f5e0ff */
[----:B------:R1:W2:Y:S01]  /*2390*/  LDG.E.U16 R26, desc[UR60][R4.64] ;  /* 0x0000003c041a7981 */ /* 0x0002a2000c1e1500 */
[----:B------:R-:W-:-:S02]  /*23a0*/  LEA.HI.X.SX32 R77, R103, R121, 0x1, P1 ;  /* 0x00000079674d7211 */ /* 0x000fc400008f0eff */
[-C--:B------:R-:W-:Y:S01]  /*23b0*/  LEA.HI.X.SX32 R53, R101, R121.reuse, 0x1, P0 ;  /* 0x0000007965357211 */ /* 0x080fe200000f0eff */
[----:B------:R-:W-:Y:S02]  /*23c0*/  IMAD R101, R78, 0x1c0, RZ ;  /* 0x000001c04e657824 */ /* 0x000fe400078e02ff */
[----:B------:R-:W4:Y:S01]  /*23d0*/  LDC R45, c[0x0][0x248] ;  /* 0x00009200ff2d7b82 */ /* 0x000f220000000800 */
[-C--:B------:R-:W-:Y:S01]  /*23e0*/  LEA.HI.X.SX32 R13, R29, R121.reuse, 0x1, P2 ;  /* 0x000000791d0d7211 */ /* 0x080fe200010f0eff */
[----:B------:R1:W2:Y:S02]  /*23f0*/  LDG.E.U16 R24, desc[UR60][R76.64] ;  /* 0x0000003c4c187981 */ /* 0x0002a4000c1e1500 */
[-C--:B-1----:R-:W-:Y:S02]  /*2400*/  IADD3 R4, P1, R51, R120.reuse, RZ ;  /* 0x0000007833047210 */ /* 0x082fe40007f3e0ff */
[-C--:B------:R-:W-:Y:S01]  /*2410*/  IADD3 R78, P0, R101, R120.reuse, RZ ;  /* 0x00000078654e7210 */ /* 0x080fe20007f1e0ff */
[----:B------:R1:W2:Y:S01]  /*2420*/  LDG.E.U16 R29, desc[UR60][R12.64] ;  /* 0x0000003c0c1d7981 */ /* 0x0002a2000c1e1500 */
[----:B------:R-:W0:Y:S01]  /*2430*/  LDC R51, c[0x0][0x248] ;  /* 0x00009200ff337b82 */ /* 0x000e220000000800 */
[-C--:B------:R-:W-:Y:S01]  /*2440*/  LEA.HI.X.SX32 R5, R95, R121.reuse, 0x1, P1 ;  /* 0x000000795f057211 */ /* 0x080fe200008f0eff */
[----:B------:R-:W-:Y:S01]  /*2450*/  IMAD R95, R48, 0x170, RZ ;  /* 0x00000170305f7824 */ /* 0x000fe200078e02ff */
[----:B------:R-:W-:Y:S01]  /*2460*/  LEA.HI.X.SX32 R79, R79, R121, 0x1, P0 ;  /* 0x000000794f4f7211 */ /* 0x000fe200000f0eff */
[----:B------:R-:W-:Y:S01]  /*2470*/  IMAD R103, R82, 0x1f0, RZ ;  /* 0x000001f052677824 */ /* 0x000fe200078e02ff */
[----:B------:R-:W2:Y:S01]  /*2480*/  LDG.E.U16 R46, desc[UR60][R52.64] ;  /* 0x0000003c342e7981 */ /* 0x000ea2000c1e1500 */
[----:B------:R-:W-:-:S02]  /*2490*/  IADD3 R76, P0, R7, R120, RZ ;  /* 0x00000078074c7210 */ /* 0x000fc40007f1e0ff */
[----:B------:R-:W4:Y:S01]  /*24a0*/  LDC R101, c[0x0][0x248] ;  /* 0x00009200ff657b82 */ /* 0x000f220000000800 */
[----:B------:R1:W2:Y:S02]  /*24b0*/  LDG.E.U16 R4, desc[UR60][R4.64] ;  /* 0x0000003c04047981 */ /* 0x0002a4000c1e1500 */
[-C--:B-1----:R-:W-:Y:S02]  /*24c0*/  IADD3 R12, P1, R95, R120.reuse, RZ ;  /* 0x000000785f0c7210 */ /* 0x082fe40007f3e0ff */
[----:B------:R-:W2:Y:S02]  /*24d0*/  LDG.E.U16 R48, desc[UR60][R78.64] ;  /* 0x0000003c4e307981 */ /* 0x000ea4000c1e1500 */
[----:B------:R-:W-:Y:S01]  /*24e0*/  LEA.HI.X.SX32 R13, R81, R121, 0x1, P1 ;  /* 0x00000079510d7211 */ /* 0x000fe200008f0eff */
[----:B------:R-:W1:Y:S01]  /*24f0*/  LDC R95, c[0x0][0x248] ;  /* 0x00009200ff5f7b82 */ /* 0x000e620000000800 */
[----:B------:R-:W-:Y:S01]  /*2500*/  IMAD R5, R3, 0x81, RZ ;  /* 0x0000008103057824 */ /* 0x000fe200078e02ff */
[----:B------:R-:W-:-:S02]  /*2510*/  IADD3 R52, P2, R103, R120, RZ ;  /* 0x0000007867347210 */ /* 0x000fc40007f5e0ff */
[----:B------:R-:W2:Y:S02]  /*2520*/  LDG.E.U16 R12, desc[UR60][R12.64] ;  /* 0x0000003c0c0c7981 */ /* 0x000ea4000c1e1500 */
[-C--:B------:R-:W-:Y:S01]  /*2530*/  LEA.HI.X.SX32 R77, R5, R121.reuse, 0x1, P0 ;  /* 0x00000079054d7211 */ /* 0x080fe200000f0eff */
[----:B0-----:R-:W-:Y:S01]  /*2540*/  IMAD R51, R51, 0x122, RZ ;  /* 0x0000012233337824 */ /* 0x001fe200078e02ff */
[----:B------:R-:W-:Y:S01]  /*2550*/  LEA.HI.X.SX32 R53, R83, R121, 0x1, P2 ;  /* 0x0000007953357211 */ /* 0x000fe200010f0eff */
[----:B----4-:R-:W-:Y:S01]  /*2560*/  IMAD R83, R45, 0x112, RZ ;  /* 0x000001122d537824 */ /* 0x010fe200078e02ff */
[----:B------:R-:W0:Y:S01]  /*2570*/  LDC R103, c[0x0][0x248] ;  /* 0x00009200ff677b82 */ /* 0x000e220000000800 */
[----:B------:R4:W2:Y:S01]  /*2580*/  LDG.E.U16 R13, desc[UR60][R76.64] ;  /* 0x0000003c4c0d7981 */ /* 0x0008a2000c1e1500 */
[----:B------:R-:W-:Y:S02]  /*2590*/  IMAD R5, R3, 0x89, RZ ;  /* 0x0000008903057824 */ /* 0x000fe400078e02ff */
[----:B------:R-:W-:Y:S01]  /*25a0*/  IADD3 R82, P0, R83, R120, RZ ;  /* 0x0000007853527210 */ /* 0x000fe20007f1e0ff */
[----:B------:R-:W-:Y:S01]  /*25b0*/  IMAD R7, R3, 0x91, RZ ;  /* 0x0000009103077824 */ /* 0x000fe200078e02ff */
[----:B------:R-:W2:Y:S01]  /*25c0*/  LDG.E.U16 R53, desc[UR60][R52.64] ;  /* 0x0000003c34357981 */ /* 0x000ea2000c1e1500 */
[----:B------:R-:W-:Y:S01]  /*25d0*/  IMAD R141, R102, 0x1a2, RZ ;  /* 0x000001a2668d7824 */ /* 0x000fe200078e02ff */
[----:B------:R-:W0:Y:S01]  /*25e0*/  LDC R143, c[0x0][0x248] ;  /* 0x00009200ff8f7b82 */ /* 0x000e220000000800 */
[----:B----4-:R-:W-:-:S07]  /*25f0*/  IMAD R77, R84, 0x142, RZ ;  /* 0x00000142544d7824 */ /* 0x010fce00078e02ff */
[----:B------:R-:W4:Y:S01]  /*2600*/  LDC R84, c[0x0][0x248] ;  /* 0x00009200ff547b82 */ /* 0x000f220000000800 */
[----:B------:R-:W-:Y:S01]  /*2610*/  IMAD R79, R80, 0x132, RZ ;  /* 0x00000132504f7824 */ /* 0x000fe200078e02ff */
[-C--:B------:R-:W-:Y:S02]  /*2620*/  IADD3 R80, P1, R51, R120.reuse, RZ ;  /* 0x0000007833507210 */ /* 0x080fe40007f3e0ff */
[-C--:B------:R-:W-:Y:S01]  /*2630*/  LEA.HI.X.SX32 R83, R5, R121.reuse, 0x1, P0 ;  /* 0x0000007905537211 */ /* 0x080fe200000f0eff */
[----:B------:R-:W-:Y:S01]  /*2640*/  IMAD R5, R3, 0xa1, RZ ;  /* 0x000000a103057824 */ /* 0x000fe200078e02ff */
[-C--:B------:R-:W-:Y:S01]  /*2650*/  IADD3 R78, P0, R77, R120.reuse, RZ ;  /* 0x000000784d4e7210 */ /* 0x080fe20007f1e0ff */
[----:B------:R-:W-:Y:S01]  /*2660*/  IMAD R45, R3, 0x99, RZ ;  /* 0x00000099032d7824 */ /* 0x000fe200078e02ff */
[-C--:B------:R-:W-:Y:S01]  /*2670*/  IADD3 R76, P2, R79, R120.reuse, RZ ;  /* 0x000000784f4c7210 */ /* 0x080fe20007f5e0ff */
[----:B------:R-:W-:Y:S01]  /*2680*/  IMAD R105, R94, 0x152, RZ ;  /* 0x000001525e697824 */ /* 0x000fe200078e02ff */
[-C--:B------:R-:W-:Y:S01]  /*2690*/  LEA.HI.X.SX32 R81, R7, R121.reuse, 0x1, P1 ;  /* 0x0000007907517211 */ /* 0x080fe200008f0eff */
[----:B-1----:R-:W-:Y:S01]  /*26a0*/  IMAD R95, R95, 0x162, RZ ;  /* 0x000001625f5f7824 */ /* 0x002fe200078e02ff */
[-C--:B------:R-:W-:Y:S01]  /*26b0*/  LEA.HI.X.SX32 R79, R5, R121.reuse, 0x1, P0 ;  /* 0x00000079054f7211 */ /* 0x080fe200000f0eff */
[----:B------:R-:W-:Y:S01]  /*26c0*/  IMAD R5, R3, 0xa9, RZ ;  /* 0x000000a903057824 */ /* 0x000fe200078e02ff */
[----:B------:R-:W-:Y:S01]  /*26d0*/  LEA.HI.X.SX32 R77, R45, R121, 0x1, P2 ;  /* 0x000000792d4d7211 */ /* 0x000fe200010f0eff */
[----:B------:R-:W-:Y:S01]  /*26e0*/  IMAD R101, R101, 0x182, RZ ;  /* 0x0000018265657824 */ /* 0x000fe200078e02ff */
[-C--:B------:R-:W-:Y:S01]  /*26f0*/  IADD3 R94, P0, R105, R120.reuse, RZ ;  /* 0x00000078695e7210 */ /* 0x080fe20007f1e0ff */
[----:B------:R1:W2:Y:S01]  /*2700*/  LDG.E.U16 R45, desc[UR60][R80.64] ;  /* 0x0000003c502d7981 */ /* 0x0002a2000c1e1500 */
[----:B------:R-:W5:Y:S03]  /*2710*/  LDC R105, c[0x0][0x248] ;  /* 0x00009200ff697b82 */ /* 0x000f660000000800 */
[----:B------:R1:W2:Y:S04]  /*2720*/  LDG.E.U16 R51, desc[UR60][R82.64] ;  /* 0x0000003c52337981 */ /* 0x0002a8000c1e1500 */
[----:B------:R0:W2:Y:S01]  /*2730*/  LDG.E.U16 R76, desc[UR60][R76.64] ;  /* 0x0000003c4c4c7981 */ /* 0x0000a2000c1e1500 */
[----:B------:R-:W-:Y:S01]  /*2740*/  IMAD R149, R149, 0x1e2, RZ ;  /* 0x000001e295957824 */ /* 0x000fe200078e02ff */
[----:B------:R-:W3:Y:S01]  /*2750*/  LDC R153, c[0x0][0x248] ;  /* 0x00009200ff997b82 */ /* 0x000ee20000000800 */
[----:B-1----:R-:W-:Y:S01]  /*2760*/  IMAD R81, R100, 0x172, RZ ;  /* 0x0000017264517824 */ /* 0x002fe200078e02ff */
[----:B------:R1:W2:Y:S01]  /*2770*/  LDG.E.U16 R7, desc[UR60][R78.64] ;  /* 0x0000003c4e077981 */ /* 0x0002a2000c1e1500 */
[----:B------:R-:W-:Y:S01]  /*2780*/  IMAD R83, R3, 0xb1, RZ ;  /* 0x000000b103537824 */ /* 0x000fe200078e02ff */
[----:B------:R-:W-:-:S02]  /*2790*/  IADD3 R82, P1, R95, R120, RZ ;  /* 0x000000785f527210 */ /* 0x000fc40007f3e0ff */
[-C--:B------:R-:W-:Y:S01]  /*27a0*/  LEA.HI.X.SX32 R95, R5, R121.reuse, 0x1, P0 ;  /* 0x00000079055f7211 */ /* 0x080fe200000f0eff */
[----:B0-----:R-:W-:Y:S01]  /*27b0*/  IMAD R77, R3, 0xb9, RZ ;  /* 0x000000b9034d7824 */ /* 0x001fe200078e02ff */
[-C--:B------:R-:W-:Y:S01]  /*27c0*/  IADD3 R80, P2, R81, R120.reuse, RZ ;  /* 0x0000007851507210 */ /* 0x080fe20007f5e0ff */
[----:B------:R-:W-:Y:S01]  /*27d0*/  IMAD R151, R151, 0x1f2, RZ ;  /* 0x000001f297977824 */ /* 0x000fe200078e02ff */
[----:B------:R-:W0:Y:S01]  /*27e0*/  LDC R161, c[0x0][0x248] ;  /* 0x00009200ffa17b82 */ /* 0x000e220000000800 */
[----:B-1----:R-:W-:Y:S01]  /*27f0*/  IMAD R79, R3, 0xc1, RZ ;  /* 0x000000c1034f7824 */ /* 0x002fe200078e02ff */
[-C--:B------:R-:W-:Y:S01]  /*2800*/  IADD3 R78, P0, R101, R120.reuse, RZ ;  /* 0x00000078654e7210 */ /* 0x080fe20007f1e0ff */
[----:B----4-:R-:W-:Y:S01]  /*2810*/  IMAD R101, R84, 0x192, RZ ;  /* 0x0000019254657824 */ /* 0x010fe200078e02ff */
[-C--:B------:R-:W-:Y:S01]  /*2820*/  LEA.HI.X.SX32 R83, R83, R121.reuse, 0x1, P1 ;  /* 0x0000007953537211 */ /* 0x080fe200008f0eff */
[----:B------:R-:W-:Y:S01]  /*2830*/  IMAD R103, R103, 0x1b2, RZ ;  /* 0x000001b267677824 */ /* 0x000fe200078e02ff */
[-C--:B------:R-:W-:Y:S01]  /*2840*/  IADD3 R100, P1, R141, R120.reuse, RZ ;  /* 0x000000788d647210 */ /* 0x080fe20007f3e0ff */
[----:B------:R1:W4:Y:S01]  /*2850*/  LDG.E.U16 R5, desc[UR60][R94.64] ;  /* 0x0000003c5e057981 */ /* 0x000322000c1e1500 */
[-C--:B------:R-:W-:Y:S01]  /*2860*/  LEA.HI.X.SX32 R81, R77, R121.reuse, 0x1, P2 ;  /* 0x000000794d517211 */ /* 0x080fe200010f0eff */
[----:B------:R-:W0:Y:S01]  /*2870*/  LDC R141, c[0x0][0x248] ;  /* 0x00009200ff8d7b82 */ /* 0x000e220000000800 */
[-C--:B------:R-:W-:Y:S01]  /*2880*/  LEA.HI.X.SX32 R79, R79, R121.reuse, 0x1, P0 ;  /* 0x000000794f4f7211 */ /* 0x080fe200000f0eff */
[----:B------:R-:W-:Y:S01]  /*2890*/  IMAD R77, R3, 0xc9, RZ ;  /* 0x000000c9034d7824 */ /* 0x000fe200078e02ff */
[-C--:B------:R-:W-:Y:S01]  /*28a0*/  IADD3 R102, P0, R101, R120.reuse, RZ ;  /* 0x0000007865667210 */ /* 0x080fe20007f1e0ff */
[----:B------:R-:W-:Y:S01]  /*28b0*/  IMAD R101, R104, 0x1c2, RZ ;  /* 0x000001c268657824 */ /* 0x000fe200078e02ff */
[----:B------:R1:W4:Y:S02]  /*28c0*/  LDG.E.U16 R80, desc[UR60][R80.64] ;  /* 0x0000003c50507981 */ /* 0x000324000c1e1500 */
[----:B-1----:R-:W-:Y:S01]  /*28d0*/  IMAD R95, R3, 0xd1, RZ ;  /* 0x000000d1035f7824 */ /* 0x002fe200078e02ff */
[----:B------:R-:W-:Y:S01]  /*28e0*/  IADD3 R94, P2, R103, R120, RZ ;  /* 0x00000078675e7210 */ /* 0x000fe20007f5e0ff */
[----:B------:R1:W4:Y:S01]  /*28f0*/  LDG.E.U16 R52, desc[UR60][R82.64] ;  /* 0x0000003c52347981 */ /* 0x000322000c1e1500 */
[----:B------:R-:W-:Y:S01]  /*2900*/  LEA.HI.X.SX32 R103, R77, R121, 0x1, P0 ;  /* 0x000000794d677211 */ /* 0x000fe200000f0eff */
[----:B------:R-:W-:Y:S01]  /*2910*/  IMAD R109, R109, 0x1d2, RZ ;  /* 0x000001d26d6d7824 */ /* 0x000fe200078e02ff */
[----:B------:R-:W3:Y:S01]  /*2920*/  LDC R163, c[0x0][0x248] ;  /* 0x00009200ffa37b82 */ /* 0x000ee20000000800 */
[----:B------:R-:W4:Y:S01]  /*2930*/  LDG.E.U16 R79, desc[UR60][R78.64] ;  /* 0x0000003c4e4f7981 */ /* 0x000f22000c1e1500 */
[----:B------:R-:W-:-:S03]  /*2940*/  IMAD R81, R3, 0xd9, RZ ;  /* 0x000000d903517824 */ /* 0x000fc600078e02ff */
[----:B------:R1:W4:Y:S02]  /*2950*/  LDG.E.U16 R77, desc[UR60][R102.64] ;  /* 0x0000003c664d7981 */ /* 0x000324000c1e1500 */
[-C--:B-1----:R-:W-:Y:S01]  /*2960*/  IADD3 R82, P0, R101, R120.reuse, RZ ;  /* 0x0000007865527210 */ /* 0x082fe20007f1e0ff */
[----:B------:R-:W-:Y:S01]  /*2970*/  IMAD R83, R3, 0xe1, RZ ;  /* 0x000000e103537824 */ /* 0x000fe200078e02ff */
[-C--:B------:R-:W-:Y:S01]  /*2980*/  LEA.HI.X.SX32 R101, R95, R121.reuse, 0x1, P1 ;  /* 0x000000795f657211 */ /* 0x080fe200008f0eff */
[----:B------:R-:W-:Y:S01]  /*2990*/  IMAD R145, R145, 0x164, RZ ;  /* 0x0000016491917824 */ /* 0x000fe200078e02ff */
[-C--:B------:R-:W-:Y:S01]  /*29a0*/  LEA.HI.X.SX32 R95, R81, R121.reuse, 0x1, P2 ;  /* 0x00000079515f7211 */ /* 0x080fe200010f0eff */
[----:B------:R-:W-:Y:S01]  /*29b0*/  IMAD R81, R3, 0xe9, RZ ;  /* 0x000000e903517824 */ /* 0x000fe200078e02ff */
[----:B------:R-:W-:Y:S01]  /*29c0*/  LEA.HI.X.SX32 R83, R83, R121, 0x1, P0 ;  /* 0x0000007953537211 */ /* 0x000fe200000f0eff */
[----:B------:R5:W4:Y:S01]  /*29d0*/  LDG.E.U16 R78, desc[UR60][R100.64] ;  /* 0x0000003c644e7981 */ /* 0x000b22000c1e1500 */
[-C--:B------:R-:W-:Y:S01]  /*29e0*/  IADD3 R104, P0, R109, R120.reuse, RZ ;  /* 0x000000786d687210 */ /* 0x080fe20007f1e0ff */
[----:B------:R-:W-:Y:S01]  /*29f0*/  IMAD R147, R147, 0x184, RZ ;  /* 0x0000018493937824 */ /* 0x000fe200078e02ff */
[----:B------:R-:W-:Y:S01]  /*2a00*/  IADD3 R102, P1, R149, R120, RZ ;  /* 0x0000007895667210 */ /* 0x000fe20007f3e0ff */
[----:B------:R1:W4:Y:S01]  /*2a10*/  LDG.E.U16 R84, desc[UR60][R94.64] ;  /* 0x0000003c5e547981 */ /* 0x000322000c1e1500 */
[----:B------:R-:W3:Y:S01]  /*2a20*/  LDC R149, c[0x0][0x248] ;  /* 0x00009200ff957b82 */ /* 0x000ee20000000800 */
[----:B------:R-:W-:-:S02]  /*2a30*/  IMAD R103, R3, 0xf1, RZ ;  /* 0x000000f103677824 */ /* 0x000fc400078e02ff */
[----:B0-----:R-:W-:Y:S01]  /*2a40*/  IMAD R155, R141, 0x124, RZ ;  /* 0x000001248d9b7824 */ /* 0x001fe200078e02ff */
[----:B------:R-:W4:Y:S01]  /*2a50*/  LDG.E.U16 R83, desc[UR60][R82.64] ;  /* 0x0000003c52537981 */ /* 0x000f22000c1e1500 */
[----:B-----5:R-:W-:Y:S01]  /*2a60*/  IMAD R101, R105, 0x104, RZ ;  /* 0x0000010469657824 */ /* 0x020fe200078e02ff */
[-C--:B------:R-:W-:Y:S02]  /*2a70*/  IADD3 R100, P2, R151, R120.reuse, RZ ;  /* 0x0000007897647210 */ /* 0x080fe40007f5e0ff */
[-C--:B------:R-:W-:Y:S01]  /*2a80*/  LEA.HI.X.SX32 R105, R81, R121.reuse, 0x1, P0 ;  /* 0x0000007951697211 */ /* 0x080fe200000f0eff */
[----:B-1----:R-:W-:Y:S01]  /*2a90*/  IMAD R95, R3, 0xf9, RZ ;  /* 0x000000f9035f7824 */ /* 0x002fe200078e02ff */
[----:B------:R-:W-:Y:S01]  /*2aa0*/  IADD3 R94, P0, R101, R120, RZ ;  /* 0x00000078655e7210 */ /* 0x000fe20007f1e0ff */
[----:B------:R-:W0:Y:S01]  /*2ab0*/  LDC R151, c[0x0][0x248] ;  /* 0x00009200ff977b82 */ /* 0x000e220000000800 */
[-C--:B------:R-:W-:Y:S01]  /*2ac0*/  LEA.HI.X.SX32 R103, R103, R121.reuse, 0x1, P1 ;  /* 0x0000007967677211 */ /* 0x080fe200008f0eff */
[----:B------:R-:W-:Y:S01]  /*2ad0*/  IMAD R157, R143, 0x144, RZ ;  /* 0x000001448f9d7824 */ /* 0x000fe200078e02ff */
[-C--:B------:R-:W-:Y:S01]  /*2ae0*/  LEA.HI.X.SX32 R101, R95, R121.reuse, 0x1, P2 ;  /* 0x000000795f657211 */ /* 0x080fe200010f0eff */
[----:B------:R-:W5:Y:S01]  /*2af0*/  LDG.E.U16 R81, desc[UR60][R104.64] ;  /* 0x0000003c68517981 */ /* 0x000f62000c1e1500 */
[----:B------:R-:W-:-:S03]  /*2b00*/  LEA.HI.X.SX32 R95, R107, R121, 0x1, P0 ;  /* 0x000000796b5f7211 */ /* 0x000fc600000f0eff */
[----:B------:R-:W5:Y:S01]  /*2b10*/  LDG.E.U16 R82, desc[UR60][R102.64] ;  /* 0x0000003c66527981 */ /* 0x000f62000c1e1500 */
[----:B------:R-:W1:Y:S03]  /*2b20*/  LDC R141, c[0x0][0x248] ;  /* 0x00009200ff8d7b82 */ /* 0x000e660000000800 */
[----:B------:R3:W5:Y:S04]  /*2b30*/  LDG.E.U16 R107, desc[UR60][R94.64] ;  /* 0x0000003c5e6b7981 */ /* 0x000768000c1e1500 */
[----:B------:R0:W5:Y:S01]  /*2b40*/  LDG.E.U16 R109, desc[UR60][R100.64] ;  /* 0x0000003c646d7981 */ /* 0x000162000c1e1500 */
[----:B------:R-:W1:Y:S01]  /*2b50*/  LDC R143, c[0x0][0x248] ;  /* 0x00009200ff8f7b82 */ /* 0x000e620000000800 */
[-C--:B---3--:R-:W-:Y:S01]  /*2b60*/  IADD3 R94, P0, R155, R120.reuse, RZ ;  /* 0x000000789b5e7210 */ /* 0x088fe20007f1e0ff */
[----:B------:R-:W-:Y:S01]  /*2b70*/  IMAD R149, R149, 0x1a4, RZ ;  /* 0x000001a495957824 */ /* 0x000fe200078e02ff */
[----:B------:R-:W-:Y:S01]  /*2b80*/  IADD3 R104, P1, R157, R120, RZ ;  /* 0x000000789d687210 */ /* 0x000fe20007f3e0ff */
[----:B0-----:R-:W-:Y:S01]  /*2b90*/  IMAD R151, R151, 0x1c4, RZ ;  /* 0x000001c497977824 */ /* 0x001fe200078e02ff */
[----:B------:R-:W-:-:S03]  /*2ba0*/  LEA.HI.X.SX32 R95, R137, R121, 0x1, P0 ;  /* 0x00000079895f7211 */ /* 0x000fc600000f0eff */
[----:B------:R-:W0:Y:S01]  /*2bb0*/  LDC R157, c[0x0][0x248] ;  /* 0x00009200ff9d7b82 */ /* 0x000e220000000800 */
[-C--:B------:R-:W-:Y:S02]  /*2bc0*/  IADD3 R102, P0, R145, R120.reuse, RZ ;  /* 0x0000007891667210 */ /* 0x080fe40007f1e0ff */
[----:B------:R-:W-:Y:S02]  /*2bd0*/  IADD3 R100, P2, R147, R120, RZ ;  /* 0x0000007893647210 */ /* 0x000fe40007f5e0ff */
[-C--:B------:R-:W-:Y:S02]  /*2be0*/  LEA.HI.X.SX32 R103, R130, R121.reuse, 0x1, P0 ;  /* 0x0000007982677211 */ /* 0x080fe400000f0eff */
[-C--:B------:R-:W-:Y:S01]  /*2bf0*/  LEA.HI.X.SX32 R101, R131, R121.reuse, 0x1, P2 ;  /* 0x0000007983657211 */ /* 0x080fe200010f0eff */
[----:B------:R-:W3:Y:S01]  /*2c00*/  LDC R130, c[0x0][0x248] ;  /* 0x00009200ff827b82 */ /* 0x000ee20000000800 */
[----:B------:R-:W-:Y:S02]  /*2c10*/  LEA.HI.X.SX32 R105, R106, R121, 0x1, P1 ;  /* 0x000000796a697211 */ /* 0x000fe400008f0eff */
[----:B------:R1:W5:Y:S02]  /*2c20*/  LDG.E.U16 R106, desc[UR60][R94.64] ;  /* 0x0000003c5e6a7981 */ /* 0x000364000c1e1500 */
[----:B-1----:R-:W-:-:S02]  /*2c30*/  IMAD R145, R141, 0x114, RZ ;  /* 0x000001148d917824 */ /* 0x002fc400078e02ff */
[----:B------:R-:W5:Y:S01]  /*2c40*/  LDG.E.U16 R105, desc[UR60][R104.64] ;  /* 0x0000003c68697981 */ /* 0x000f62000c1e1500 */
[----:B------:R-:W1:Y:S01]  /*2c50*/  LDC R131, c[0x0][0x248] ;  /* 0x00009200ff837b82 */ /* 0x000e620000000800 */
[----:B------:R-:W-:-:S07]  /*2c60*/  IADD3 R94, P1, R149, R120, RZ ;  /* 0x00000078955e7210 */ /* 0x000fce0007f3e0ff */
[----:B------:R-:W0:Y:S01]  /*2c70*/  LDC R149, c[0x0][0x248] ;  /* 0x00009200ff957b82 */ /* 0x000e220000000800 */
[----:B------:R-:W-:Y:S01]  /*2c80*/  LEA.HI.X.SX32 R95, R124, R121, 0x1, P1 ;  /* 0x000000797c5f7211 */ /* 0x000fe200008f0eff */
[----:B------:R-:W5:Y:S01]  /*2c90*/  LDG.E.U16 R104, desc[UR60][R102.64] ;  /* 0x0000003c66687981 */ /* 0x000f62000c1e1500 */
[----:B------:R-:W-:-:S05]  /*2ca0*/  IMAD R143, R143, 0x134, RZ ;  /* 0x000001348f8f7824 */ /* 0x000fca00078e02ff */
[----:B------:R-:W0:Y:S01]  /*2cb0*/  LDC R137, c[0x0][0x248] ;  /* 0x00009200ff897b82 */ /* 0x000e220000000800 */
[----:B------:R3:W5:Y:S07]  /*2cc0*/  LDG.E.U16 R103, desc[UR60][R100.64] ;  /* 0x0000003c64677981 */ /* 0x00076e000c1e1500 */
[----:B------:R-:W0:Y:S01]  /*2cd0*/  LDC R141, c[0x0][0x248] ;  /* 0x00009200ff8d7b82 */ /* 0x000e220000000800 */
[----:B------:R1:W5:Y:S01]  /*2ce0*/  LDG.E.U16 R102, desc[UR60][R94.64] ;  /* 0x0000003c5e667981 */ /* 0x000362000c1e1500 */
[----:B---3--:R-:W-:Y:S01]  /*2cf0*/  IADD3 R100, P1, R151, R120, RZ ;  /* 0x0000007897647210 */ /* 0x008fe20007f3e0ff */
[----:B------:R-:W-:-:S05]  /*2d00*/  IMAD R151, R130, 0x154, RZ ;  /* 0x0000015482977824 */ /* 0x000fca00078e02ff */
[----:B------:R-:W3:Y:S01]  /*2d10*/  LDC R147, c[0x0][0x248] ;  /* 0x00009200ff937b82 */ /* 0x000ee20000000800 */
[----:B-1----:R-:W-:Y:S01]  /*2d20*/  IMAD R131, R131, 0x174, RZ ;  /* 0x0000017483837824 */ /* 0x002fe200078e02ff */
[-C--:B------:R-:W-:Y:S02]  /*2d30*/  LEA.HI.X.SX32 R101, R122, R121.reuse, 0x1, P1 ;  /* 0x000000797a657211 */ /* 0x080fe400008f0eff */
[-C--:B------:R-:W-:Y:S02]  /*2d40*/  IADD3 R94, P0, R145, R120.reuse, RZ ;  /* 0x00000078915e7210 */ /* 0x080fe40007f1e0ff */
[-C--:B------:R-:W-:Y:S02]  /*2d50*/  IADD3 R122, P1, R143, R120.reuse, RZ ;  /* 0x000000788f7a7210 */ /* 0x080fe40007f3e0ff */
[-C--:B------:R-:W-:Y:S01]  /*2d60*/  LEA.HI.X.SX32 R95, R128, R121.reuse, 0x1, P0 ;  /* 0x00000079805f7211 */ /* 0x080fe200000f0eff */
[----:B0-----:R-:W-:Y:S01]  /*2d70*/  IMAD R149, R149, 0x1d4, RZ ;  /* 0x000001d495957824 */ /* 0x001fe200078e02ff */
[-C--:B------:R-:W-:Y:S01]  /*2d80*/  LEA.HI.X.SX32 R123, R123, R121.reuse, 0x1, P1 ;  /* 0x000000797b7b7211 */ /* 0x080fe200008f0eff */
[----:B------:R-:W0:Y:S01]  /*2d90*/  LDC R143, c[0x0][0x248] ;  /* 0x00009200ff8f7b82 */ /* 0x000e220000000800 */
[-C--:B------:R-:W-:Y:S01]  /*2da0*/  IADD3 R130, P0, R151, R120.reuse, RZ ;  /* 0x0000007897827210 */ /* 0x080fe20007f1e0ff */
[----:B------:R-:W-:Y:S01]  /*2db0*/  IMAD R153, R153, 0x1e4, RZ ;  /* 0x000001e499997824 */ /* 0x000fe200078e02ff */
[-C--:B------:R-:W-:Y:S01]  /*2dc0*/  IADD3 R128, P1, R131, R120.reuse, RZ ;  /* 0x0000007883807210 */ /* 0x080fe20007f3e0ff */
[----:B------:R-:W-:Y:S01]  /*2dd0*/  IMAD R137, R137, 0x194, RZ ;  /* 0x0000019489897824 */ /* 0x000fe200078e02ff */
[-C--:B------:R-:W-:Y:S01]  /*2de0*/  LEA.HI.X.SX32 R131, R129, R121.reuse, 0x1, P0 ;  /* 0x0000007981837211 */ /* 0x080fe200000f0eff */
[----:B------:R-:W5:Y:S01]  /*2df0*/  LDG.E.U16 R95, desc[UR60][R94.64] ;  /* 0x0000003c5e5f7981 */ /* 0x000f62000c1e1500 */
[-C--:B------:R-:W-:Y:S01]  /*2e00*/  LEA.HI.X.SX32 R129, R126, R121.reuse, 0x1, P1 ;  /* 0x000000797e817211 */ /* 0x080fe200008f0eff */
[----:B------:R-:W1:Y:S01]  /*2e10*/  LDC R145, c[0x0][0x248] ;  /* 0x00009200ff917b82 */ /* 0x000e620000000800 */
[-C--:B------:R-:W-:Y:S01]  /*2e20*/  IADD3 R126, P1, R149, R120.reuse, RZ ;  /* 0x00000078957e7210 */ /* 0x080fe20007f3e0ff */
[----:B------:R-:W-:Y:S01]  /*2e30*/  IMAD R141, R141, 0x1b4, RZ ;  /* 0x000001b48d8d7824 */ /* 0x000fe200078e02ff */
[----:B------:R-:W-:Y:S01]  /*2e40*/  IADD3 R124, P2, R153, R120, RZ ;  /* 0x00000078997c7210 */ /* 0x000fe20007f5e0ff */
[----:B------:R-:W5:Y:S04]  /*2e50*/  LDG.E.U16 R101, desc[UR60][R100.64] ;  /* 0x0000003c64657981 */ /* 0x000f68000c1e1500 */
[----:B------:R-:W3:Y:S01]  /*2e60*/  LDC R149, c[0x0][0x248] ;  /* 0x00009200ff957b82 */ /* 0x000ee20000000800 */
[----:B------:R-:W-:Y:S01]  /*2e70*/  LEA.HI.X.SX32 R125, R125, R121, 0x1, P2 ;  /* 0x000000797d7d7211 */ /* 0x000fe200010f0eff */
[----:B------:R0:W5:Y:S01]  /*2e80*/  LDG.E.U16 R94, desc[UR60][R122.64] ;  /* 0x0000003c7a5e7981 */ /* 0x000162000c1e1500 */
[----:B------:R-:W-:-:S03]  /*2e90*/  IMAD R157, R157, 0x1f4, RZ ;  /* 0x000001f49d9d7824 */ /* 0x000fc600078e02ff */
[----:B------:R0:W5:Y:S02]  /*2ea0*/  LDG.E.U16 R100, desc[UR60][R124.64] ;  /* 0x0000003c7c647981 */ /* 0x000164000c1e1500 */
[----:B------:R-:W1:Y:S01]  /*2eb0*/  LDC R151, c[0x0][0x248] ;  /* 0x00009200ff977b82 */ /* 0x000e620000000800 */
[----:B0-----:R-:W-:Y:S01]  /*2ec0*/  IMAD R143, R143, 0x106, RZ ;  /* 0x000001068f8f7824 */ /* 0x001fe200078e02ff */
[----:B------:R-:W5:Y:S01]  /*2ed0*/  LDG.E.U16 R130, desc[UR60][R130.64] ;  /* 0x0000003c82827981 */ /* 0x000f62000c1e1500 */
[-C--:B------:R-:W-:Y:S02]  /*2ee0*/  IADD3 R122, P0, R137, R120.reuse, RZ ;  /* 0x00000078897a7210 */ /* 0x080fe40007f1e0ff */
[----:B------:R-:W-:-:S03]  /*2ef0*/  IADD3 R124, P2, R141, R120, RZ ;  /* 0x000000788d7c7210 */ /* 0x000fc60007f5e0ff */
[----:B------:R-:W0:Y:S01]  /*2f00*/  LDC R153, c[0x0][0x248] ;  /* 0x00009200ff997b82 */ /* 0x000e220000000800 */
[-C--:B------:R-:W-:Y:S02]  /*2f10*/  LEA.HI.X.SX32 R123, R135, R121.reuse, 0x1, P0 ;  /* 0x00000079877b7211 */ /* 0x080fe400000f0eff */
[----:B------:R-:W-:-:S05]  /*2f20*/  LEA.HI.X.SX32 R125, R133, R121, 0x1, P2 ;  /* 0x00000079857d7211 */ /* 0x000fca00010f0eff */
[----:B------:R-:W2:Y:S01]  /*2f30*/  LDC R155, c[0x0][0x248] ;  /* 0x00009200ff9b7b82 */ /* 0x000ea20000000800 */
[----:B------:R1:W5:Y:S01]  /*2f40*/  LDG.E.U16 R133, desc[UR60][R122.64] ;  /* 0x0000003c7a857981 */ /* 0x000362000c1e1500 */
[----:B------:R-:W-:Y:S01]  /*2f50*/  IMAD R141, R3, 0x83, RZ ;  /* 0x00000083038d7824 */ /* 0x000fe200078e02ff */
[-C--:B------:R-:W-:Y:S01]  /*2f60*/  LEA.HI.X.SX32 R127, R127, R121.reuse, 0x1, P1 ;  /* 0x000000797f7f7211 */ /* 0x080fe200008f0eff */
[----:B---3--:R-:W-:Y:S01]  /*2f70*/  IMAD R165, R149, 0x136, RZ ;  /* 0x0000013695a57824 */ /* 0x008fe200078e02ff */
[----:B------:R3:W5:Y:S01]  /*2f80*/  LDG.E.U16 R135, desc[UR60][R124.64] ;  /* 0x0000003c7c877981 */ /* 0x000762000c1e1500 */
[----:B-1----:R-:W-:Y:S02]  /*2f90*/  IMAD R145, R145, 0x116, RZ ;  /* 0x0000011691917824 */ /* 0x002fe400078e02ff */
[----:B------:R-:W-:Y:S01]  /*2fa0*/  IMAD R147, R147, 0x126, RZ ;  /* 0x0000012693937824 */ /* 0x000fe200078e02ff */
[----:B------:R1:W5:Y:S01]  /*2fb0*/  LDG.E.U16 R131, desc[UR60][R128.64] ;  /* 0x0000003c80837981 */ /* 0x000362000c1e1500 */
[----:B------:R-:W4:Y:S01]  /*2fc0*/  LDC R169, c[0x0][0x248] ;  /* 0x00009200ffa97b82 */ /* 0x000f220000000800 */
[----:B------:R-:W-:Y:S01]  /*2fd0*/  IADD3 R122, P2, R157, R120, RZ ;  /* 0x000000789d7a7210 */ /* 0x000fe20007f5e0ff */
[----:B------:R-:W-:Y:S01]  /*2fe0*/  IMAD R151, R151, 0x146, RZ ;  /* 0x0000014697977824 */ /* 0x000fe200078e02ff */
[----:B------:R1:W5:Y:S05]  /*2ff0*/  LDG.E.U16 R137, desc[UR60][R126.64] ;  /* 0x0000003c7e897981 */ /* 0x00036a000c1e1500 */
[----:B------:R-:W2:Y:S01]  /*3000*/  LDC R157, c[0x0][0x248] ;  /* 0x00009200ff9d7b82 */ /* 0x000ea20000000800 */
[----:B------:R-:W-:-:S02]  /*3010*/  LEA.HI.X.SX32 R123, R139, R121, 0x1, P2 ;  /* 0x000000798b7b7211 */ /* 0x000fc400010f0eff */
[-C--:B---3--:R-:W-:Y:S01]  /*3020*/  IADD3 R124, P0, R143, R120.reuse, RZ ;  /* 0x000000788f7c7210 */ /* 0x088fe20007f1e0ff */
[----:B-1----:R-:W-:Y:S02]  /*3030*/  IMAD R129, R3, 0x8b, RZ ;  /* 0x0000008b03817824 */ /* 0x002fe400078e02ff */
[----:B------:R1:W3:Y:S01]  /*3040*/  LDG.E.U16 R139, desc[UR60][R122.64] ;  /* 0x0000003c7a8b7981 */ /* 0x0002e2000c1e1500 */
[----:B------:R-:W-:Y:S01]  /*3050*/  LEA.HI.X.SX32 R125, R141, R121, 0x1, P0 ;  /* 0x000000798d7d7211 */ /* 0x000fe200000f0eff */
[----:B------:R-:W-:Y:S01]  /*3060*/  IMAD R143, R3, 0x93, RZ ;  /* 0x00000093038f7824 */ /* 0x000fe200078e02ff */
[-C--:B------:R-:W-:Y:S01]  /*3070*/  IADD3 R126, P1, R145, R120.reuse, RZ ;  /* 0x00000078917e7210 */ /* 0x080fe20007f3e0ff */
[----:B------:R-:W-:Y:S01]  /*3080*/  IMAD R159, R159, 0x186, RZ ;  /* 0x000001869f9f7824 */ /* 0x000fe200078e02ff */
[-C--:B------:R-:W-:Y:S01]  /*3090*/  IADD3 R128, P2, R147, R120.reuse, RZ ;  /* 0x0000007893807210 */ /* 0x080fe20007f5e0ff */
[----:B------:R0:W3:Y:S01]  /*30a0*/  LDG.E.U16 R141, desc[UR60][R124.64] ;  /* 0x0000003c7c8d7981 */ /* 0x0000e2000c1e1500 */
[----:B------:R-:W4:Y:S01]  /*30b0*/  LDC R167, c[0x0][0x248] ;  /* 0x00009200ffa77b82 */ /* 0x000f220000000800 */
[----:B-1----:R-:W-:Y:S01]  /*30c0*/  IADD3 R122, P0, R165, R120, RZ ;  /* 0x00000078a57a7210 */ /* 0x002fe20007f1e0ff */
[----:B------:R-:W-:-:S06]  /*30d0*/  IMAD R149, R3, 0xa3, RZ ;  /* 0x000000a303957824 */ /* 0x000fcc00078e02ff */
[----:B------:R-:W1:Y:S01]  /*30e0*/  LDC R165, c[0x0][0x248] ;  /* 0x00009200ffa57b82 */ /* 0x000e620000000800 */
[-C--:B------:R-:W-:Y:S02]  /*30f0*/  LEA.HI.X.SX32 R127, R129, R121.reuse, 0x1, P1 ;  /* 0x00000079817f7211 */ /* 0x080fe400008f0eff */
[----:B0-----:R-:W-:Y:S01]  /*3100*/  IADD3 R124, P1, R151, R120, RZ ;  /* 0x00000078977c7210 */ /* 0x001fe20007f3e0ff */
[----:B------:R-:W-:Y:S01]  /*3110*/  IMAD R147, R3, 0x9b, RZ ;  /* 0x0000009b03937824 */ /* 0x000fe200078e02ff */
[-C--:B------:R-:W-:Y:S01]  /*3120*/  LEA.HI.X.SX32 R129, R143, R121.reuse, 0x1, P2 ;  /* 0x000000798f817211 */ /* 0x080fe200010f0eff */
[----:B------:R-:W-:Y:S01]  /*3130*/  IMAD R153, R153, 0x156, RZ ;  /* 0x0000015699997824 */ /* 0x000fe200078e02ff */
[-C--:B------:R-:W-:Y:S01]  /*3140*/  LEA.HI.X.SX32 R125, R149, R121.reuse, 0x1, P1 ;  /* 0x00000079957d7211 */ /* 0x080fe200008f0eff */
[----:B--2---:R-:W-:Y:S01]  /*3150*/  IMAD R155, R155, 0x166, RZ ;  /* 0x000001669b9b7824 */ /* 0x004fe200078e02ff */
[----:B------:R0:W2:Y:S01]  /*3160*/  LDG.E.U16 R143, desc[UR60][R126.64] ;  /* 0x0000003c7e8f7981 */ /* 0x0000a2000c1e1500 */
[----:B------:R-:W-:Y:S01]  /*3170*/  LEA.HI.X.SX32 R123, R147, R121, 0x1, P0 ;  /* 0x00000079937b7211 */ /* 0x000fe200000f0eff */
[----:B------:R-:W-:Y:S01]  /*3180*/  IMAD R175, R157, 0x176, RZ ;  /* 0x000001769daf7824 */ /* 0x000fe200078e02ff */
[----:B------:R-:W4:Y:S01]  /*3190*/  LDC R177, c[0x0][0x248] ;  /* 0x00009200ffb17b82 */ /* 0x000f220000000800 */
[----:B------:R0:W2:Y:S01]  /*31a0*/  LDG.E.U16 R145, desc[UR60][R128.64] ;  /* 0x0000003c80917981 */ /* 0x0000a2000c1e1500 */
[----:B------:R-:W-:-:S03]  /*31b0*/  IMAD R157, R3, 0xc3, RZ ;  /* 0x000000c3039d7824 */ /* 0x000fc600078e02ff */
[----:B------:R1:W2:Y:S01]  /*31c0*/  LDG.E.U16 R149, desc[UR60][R124.64] ;  /* 0x0000003c7c957981 */ /* 0x0002a2000c1e1500 */
[----:B0-----:R-:W-:Y:S01]  /*31d0*/  IMAD R127, R3, 0xab, RZ ;  /* 0x000000ab037f7824 */ /* 0x001fe200078e02ff */
[-C--:B------:R-:W-:Y:S02]  /*31e0*/  IADD3 R126, P2, R153, R120.reuse, RZ ;  /* 0x00000078997e7210 */ /* 0x080fe40007f5e0ff */
[----:B------:R0:W2:Y:S01]  /*31f0*/  LDG.E.U16 R147, desc[UR60][R122.64] ;  /* 0x0000003c7a937981 */ /* 0x0000a2000c1e1500 */
[----:B------:R-:W-:Y:S01]  /*3200*/  IMAD R129, R3, 0xb3, RZ ;  /* 0x000000b303817824 */ /* 0x000fe200078e02ff */
[-C--:B------:R-:W-:Y:S02]  /*3210*/  IADD3 R128, P0, R155, R120.reuse, RZ ;  /* 0x000000789b807210 */ /* 0x080fe40007f1e0ff */
[----:B-1----:R-:W-:Y:S01]  /*3220*/  IADD3 R124, P1, R159, R120, RZ ;  /* 0x000000789f7c7210 */ /* 0x002fe20007f3e0ff */
[----:B------:R-:W-:Y:S01]  /*3230*/  IMAD R155, R3, 0xbb, RZ ;  /* 0x000000bb039b7824 */ /* 0x000fe200078e02ff */
[----:B------:R-:W-:-:S02]  /*3240*/  LEA.HI.X.SX32 R127, R127, R121, 0x1, P2 ;  /* 0x000000797f7f7211 */ /* 0x000fc400010f0eff */
[-C--:B------:R-:W-:Y:S01]  /*3250*/  LEA.HI.X.SX32 R129, R129, R121.reuse, 0x1, P0 ;  /* 0x0000007981817211 */ /* 0x080fe200000f0eff */
[----:B------:R-:W-:Y:S01]  /*3260*/  IMAD R161, R161, 0x196, RZ ;  /* 0x00000196a1a17824 */ /* 0x000fe200078e02ff */
[-C--:B0-----:R-:W-:Y:S01]  /*3270*/  IADD3 R122, P0, R175, R120.reuse, RZ ;  /* 0x00000078af7a7210 */ /* 0x081fe20007f1e0ff */
[----:B------:R-:W-:Y:S01]  /*3280*/  IMAD R163, R163, 0x1a6, RZ ;  /* 0x000001a6a3a37824 */ /* 0x000fe200078e02ff */
[-C--:B------:R-:W-:Y:S01]  /*3290*/  LEA.HI.X.SX32 R125, R157, R121.reuse, 0x1, P1 ;  /* 0x000000799d7d7211 */ /* 0x080fe200008f0eff */
[----:B------:R-:W0:Y:S01]  /*32a0*/  LDC R175, c[0x0][0x248] ;  /* 0x00009200ffaf7b82 */ /* 0x000e220000000800 */
[----:B------:R1:W2:Y:S01]  /*32b0*/  LDG.E.U16 R151, desc[UR60][R126.64] ;  /* 0x0000003c7e977981 */ /* 0x0002a2000c1e1500 */
[----:B------:R-:W-:Y:S01]  /*32c0*/  LEA.HI.X.SX32 R123, R155, R121, 0x1, P0 ;  /* 0x000000799b7b7211 */ /* 0x000fe200000f0eff */
[----:B------:R-:W-:Y:S02]  /*32d0*/  IMAD R189, R165, 0x1b6, RZ ;  /* 0x000001b6a5bd7824 */ /* 0x000fe400078e02ff */
[----:B------:R1:W2:Y:S04]  /*32e0*/  LDG.E.U16 R153, desc[UR60][R128.64] ;  /* 0x0000003c80997981 */ /* 0x0002a8000c1e1500 */
[----:B------:R4:W2:Y:S01]  /*32f0*/  LDG.E.U16 R157, desc[UR60][R124.64] ;  /* 0x0000003c7c9d7981 */ /* 0x0008a2000c1e1500 */
[----:B-1----:R-:W-:Y:S01]  /*3300*/  IMAD R127, R3, 0xcb, RZ ;  /* 0x000000cb037f7824 */ /* 0x002fe200078e02ff */
[----:B------:R-:W-:-:S02]  /*3310*/  IADD3 R126, P2, R161, R120, RZ ;  /* 0x00000078a17e7210 */ /* 0x000fc40007f5e0ff */
[----:B------:R1:W2:Y:S01]  /*3320*/  LDG.E.U16 R155, desc[UR60][R122.64] ;  /* 0x0000003c7a9b7981 */ /* 0x0002a2000c1e1500 */
[----:B------:R-:W-:Y:S01]  /*3330*/  IMAD R129, R3, 0xd3, RZ ;  /* 0x000000d303817824 */ /* 0x000fe200078e02ff */
[-C--:B------:R-:W-:Y:S01]  /*3340*/  IADD3 R128, P0, R163, R120.reuse, RZ ;  /* 0x00000078a3807210 */ /* 0x080fe20007f1e0ff */
[----:B----4-:R-:W-:Y:S02]  /*3350*/  IMAD R125, R184, 0x1e6, RZ ;  /* 0x000001e6b87d7824 */ /* 0x010fe400078e02ff */
[----:B------:R-:W4:Y:S01]  /*3360*/  LDC R184, c[0x0][0x248] ;  /* 0x00009200ffb87b82 */ /* 0x000f220000000800 */
[-C--:B------:R-:W-:Y:S01]  /*3370*/  LEA.HI.X.SX32 R127, R127, R121.reuse, 0x1, P2 ;  /* 0x000000797f7f7211 */ /* 0x080fe200010f0eff */
[----:B------:R-:W-:Y:S01]  /*3380*/  IMAD R163, R3, 0xdb, RZ ;  /* 0x000000db03a37824 */ /* 0x000fe200078e02ff */
[-C--:B------:R-:W-:Y:S01]  /*3390*/  LEA.HI.X.SX32 R129, R129, R121.reuse, 0x1, P0 ;  /* 0x0000007981817211 */ /* 0x080fe200000f0eff */
[----:B------:R-:W-:Y:S01]  /*33a0*/  IMAD R169, R169, 0x1d6, RZ ;  /* 0x000001d6a9a97824 */ /* 0x000fe200078e02ff */
[----:B-1----:R-:W-:Y:S01]  /*33b0*/  IADD3 R122, P0, R189, R120, RZ ;  /* 0x00000078bd7a7210 */ /* 0x002fe20007f1e0ff */
[----:B------:R1:W2:Y:S01]  /*33c0*/  LDG.E.U16 R159, desc[UR60][R126.64] ;  /* 0x0000003c7e9f7981 */ /* 0x0002a2000c1e1500 */
[----:B------:R-:W-:Y:S01]  /*33d0*/  IMAD R167, R167, 0x1c6, RZ ;  /* 0x000001c6a7a77824 */ /* 0x000fe200078e02ff */
[----:B------:R-:W4:Y:S01]  /*33e0*/  LDC R189, c[0x0][0x248] ;  /* 0x00009200ffbd7b82 */ /* 0x000f220000000800 */
[----:B------:R-:W-:Y:S01]  /*33f0*/  LEA.HI.X.SX32 R123, R163, R121, 0x1, P0 ;  /* 0x00000079a37b7211 */ /* 0x000fe200000f0eff */
[----:B------:R1:W2:Y:S01]  /*3400*/  LDG.E.U16 R161, desc[UR60][R128.64] ;  /* 0x0000003c80a17981 */ /* 0x0002a2000c1e1500 */
[----:B------:R-:W-:-:S02]  /*3410*/  IMAD R191, R191, 0x1f6, RZ ;  /* 0x000001f6bfbf7824 */ /* 0x000fc400078e02ff */
[----:B-1----:R-:W-:Y:S01]  /*3420*/  IMAD R127, R3, 0xeb, RZ ;  /* 0x000000eb037f7824 */ /* 0x002fe200078e02ff */
[-C--:B------:R-:W-:Y:S01]  /*3430*/  IADD3 R126, P2, R169, R120.reuse, RZ ;  /* 0x00000078a97e7210 */ /* 0x080fe20007f5e0ff */
[----:B------:R1:W2:Y:S01]  /*3440*/  LDG.E.U16 R163, desc[UR60][R122.64] ;  /* 0x0000003c7aa37981 */ /* 0x0002a2000c1e1500 */
[----:B------:R-:W-:Y:S01]  /*3450*/  IMAD R129, R3, 0xf3, RZ ;  /* 0x000000f303817824 */ /* 0x000fe200078e02ff */
[-C--:B------:R-:W-:Y:S01]  /*3460*/  IADD3 R128, P0, R125, R120.reuse, RZ ;  /* 0x000000787d807210 */ /* 0x080fe20007f1e0ff */
[----:B------:R-:W-:Y:S01]  /*3470*/  IMAD R165, R3, 0xe3, RZ ;  /* 0x000000e303a57824 */ /* 0x000fe200078e02ff */
[-C--:B------:R-:W-:Y:S01]  /*3480*/  LEA.HI.X.SX32 R127, R127, R121.reuse, 0x1, P2 ;  /* 0x000000797f7f7211 */ /* 0x080fe200010f0eff */
[----:B------:R-:W-:Y:S01]  /*3490*/  IMAD R183, R183, 0x138, RZ ;  /* 0x00000138b7b77824 */ /* 0x000fe200078e02ff */
[-C--:B------:R-:W-:Y:S02]  /*34a0*/  LEA.HI.X.SX32 R129, R129, R121.reuse, 0x1, P0 ;  /* 0x0000007981817211 */ /* 0x080fe400000f0eff */
[-C--:B------:R-:W-:Y:S01]  /*34b0*/  IADD3 R124, P1, R167, R120.reuse, RZ ;  /* 0x00000078a77c7210 */ /* 0x080fe20007f3e0ff */
[----:B-1----:R-:W-:Y:S01]  /*34c0*/  IMAD R123, R3, 0xfb, RZ ;  /* 0x000000fb037b7824 */ /* 0x002fe200078e02ff */
[-C--:B------:R-:W-:Y:S01]  /*34d0*/  IADD3 R122, P2, R191, R120.reuse, RZ ;  /* 0x00000078bf7a7210 */ /* 0x080fe20007f5e0ff */
[----:B------:R1:W2:Y:S01]  /*34e0*/  LDG.E.U16 R169, desc[UR60][R128.64] ;  /* 0x0000003c80a97981 */ /* 0x0002a2000c1e1500 */
[-C--:B------:R-:W-:Y:S01]  /*34f0*/  LEA.HI.X.SX32 R125, R165, R121.reuse, 0x1, P1 ;  /* 0x00000079a57d7211 */ /* 0x080fe200008f0eff */
[----:B0-----:R-:W-:Y:S01]  /*3500*/  IMAD R175, R175, 0x108, RZ ;  /* 0x00000108afaf7824 */ /* 0x001fe200078e02ff */
[----:B------:R-:W-:Y:S01]  /*3510*/  LEA.HI.X.SX32 R123, R123, R121, 0x1, P2 ;  /* 0x000000797b7b7211 */ /* 0x000fe200010f0eff */
[----:B------:R-:W-:Y:S01]  /*3520*/  IMAD R177, R177, 0x128, RZ ;  /* 0x00000128b1b17824 */ /* 0x000fe200078e02ff */
[----:B------:R0:W2:Y:S04]  /*3530*/  LDG.E.U16 R167, desc[UR60][R126.64] ;  /* 0x0000003c7ea77981 */ /* 0x0000a8000c1e1500 */
[----:B------:R0:W2:Y:S01]  /*3540*/  LDG.E.U16 R165, desc[UR60][R124.64] ;  /* 0x0000003c7ca57981 */ /* 0x0000a2000c1e1500 */
[----:B-1----:R-:W-:Y:S01]  /*3550*/  IADD3 R128, P2, R183, R120, RZ ;  /* 0x00000078b7807210 */ /* 0x002fe20007f5e0ff */
[----:B----4-:R-:W-:-:S03]  /*3560*/  IMAD R183, R184, 0x148, RZ ;  /* 0x00000148b8b77824 */ /* 0x010fc600078e02ff */
[-C--:B------:R-:W-:Y:S02]  /*3570*/  LEA.HI.X.SX32 R129, R195, R121.reuse, 0x1, P2 ;  /* 0x00000079c3817211 */ /* 0x080fe400010f0eff */
[-C--:B0-----:R-:W-:Y:S02]  /*3580*/  IADD3 R126, P1, R177, R120.reuse, RZ ;  /* 0x00000078b17e7210 */ /* 0x081fe40007f3e0ff */
[-C--:B------:R-:W-:Y:S01]  /*3590*/  IADD3 R124, P0, R175, R120.reuse, RZ ;  /* 0x00000078af7c7210 */ /* 0x080fe20007f1e0ff */
[----:B------:R0:W4:Y:S01]  /*35a0*/  LDG.E.U16 R177, desc[UR60][R128.64] ;  /* 0x0000003c80b17981 */ /* 0x000122000c1e1500 */
[-C--:B------:R-:W-:Y:S01]  /*35b0*/  LEA.HI.X.SX32 R127, R171, R121.reuse, 0x1, P1 ;  /* 0x00000079ab7f7211 */ /* 0x080fe200008f0eff */
[----:B------:R-:W-:Y:S01]  /*35c0*/  IMAD R203, R186, 0x168, RZ ;  /* 0x00000168bacb7824 */ /* 0x000fe200078e02ff */
[----:B------:R-:W-:Y:S01]  /*35d0*/  LEA.HI.X.SX32 R125, R173, R121, 0x1, P0 ;  /* 0x00000079ad7d7211 */ /* 0x000fe200000f0eff */
[----:B------:R1:W4:Y:S04]  /*35e0*/  LDG.E.U16 R171, desc[UR60][R122.64] ;  /* 0x0000003c7aab7981 */ /* 0x000328000c1e1500 */
[----:B------:R1:W4:Y:S01]  /*35f0*/  LDG.E.U16 R175, desc[UR60][R126.64] ;  /* 0x0000003c7eaf7981 */ /* 0x000322000c1e1500 */
[----:B0-----:R-:W-:Y:S01]  /*3600*/  IADD3 R128, P0, R183, R120, RZ ;  /* 0x00000078b7807210 */ /* 0x001fe20007f1e0ff */
[----:B------:R-:W-:-:S02]  /*3610*/  IMAD R193, R193, 0x188, RZ ;  /* 0x00000188c1c17824 */ /* 0x000fc400078e02ff */
[----:B------:R-:W4:Y:S01]  /*3620*/  LDG.E.U16 R173, desc[UR60][R124.64] ;  /* 0x0000003c7cad7981 */ /* 0x000f22000c1e1500 */
[-C--:B------:R-:W-:Y:S01]  /*3630*/  LEA.HI.X.SX32 R129, R179, R121.reuse, 0x1, P0 ;  /* 0x00000079b3817211 */ /* 0x080fe200000f0eff */
[----:B-1----:R-:W-:Y:S02]  /*3640*/  IMAD R123, R194, 0x1a8, RZ ;  /* 0x000001a8c27b7824 */ /* 0x002fe400078e02ff */
[----:B------:R-:W-:Y:S01]  /*3650*/  IMAD R189, R189, 0x178, RZ ;  /* 0x00000178bdbd7824 */ /* 0x000fe200078e02ff */
[-C--:B------:R-:W-:Y:S01]  /*3660*/  IADD3 R126, P1, R203, R120.reuse, RZ ;  /* 0x00000078cb7e7210 */ /* 0x080fe20007f3e0ff */
[----:B------:R0:W4:Y:S01]  /*3670*/  LDG.E.U16 R179, desc[UR60][R128.64] ;  /* 0x0000003c80b37981 */ /* 0x000122000c1e1500 */
[----:B------:R-:W1:Y:S02]  /*3680*/  LDC R194, c[0x0][0x248] ;  /* 0x00009200ffc27b82 */ /* 0x000e640000000800 */
[----:B------:R-:W-:Y:S02]  /*3690*/  LEA.HI.X.SX32 R127, R180, R121, 0x1, P1 ;  /* 0x00000079b47f7211 */ /* 0x000fe400008f0eff */
[----:B0-----:R-:W-:-:S04]  /*36a0*/  IADD3 R128, P1, R123, R120, RZ ;  /* 0x000000787b807210 */ /* 0x001fc80007f3e0ff */
[-C--:B------:R-:W-:Y:S02]  /*36b0*/  LEA.HI.X.SX32 R129, R182, R121.reuse, 0x1, P1 ;  /* 0x00000079b6817211 */ /* 0x080fe400008f0eff */
[----:B------:R-:W0:Y:S01]  /*36c0*/  LDC R182, c[0x0][0x248] ;  /* 0x00009200ffb67b82 */ /* 0x000e220000000800 */
[----:B------:R-:W-:Y:S01]  /*36d0*/  IMAD R191, R3, 0xbc, RZ ;  /* 0x000000bc03bf7824 */ /* 0x000fe200078e02ff */
[-C--:B------:R-:W-:Y:S01]  /*36e0*/  IADD3 R122, P2, R193, R120.reuse, RZ ;  /* 0x00000078c17a7210 */ /* 0x080fe20007f5e0ff */
[----:B------:R-:W-:Y:S01]  /*36f0*/  IMAD R193, R196, 0x1b8, RZ ;  /* 0x000001b8c4c17824 */ /* 0x000fe200078e02ff */
[----:B------:R-:W-:Y:S01]  /*3700*/  IADD3 R124, P0, R189, R120, RZ ;  /* 0x00000078bd7c7210 */ /* 0x000fe20007f1e0ff */
[----:B------:R-:W-:Y:S01]  /*3710*/  IMAD R203, R198, 0x1c8, RZ ;  /* 0x000001c8c6cb7824 */ /* 0x000fe200078e02ff */
[----:B------:R-:W4:Y:S02]  /*3720*/  LDG.E.U16 R186, desc[UR60][R128.64] ;  /* 0x0000003c80ba7981 */ /* 0x000f24000c1e1500 */
[----:B------:R-:W1:Y:S01]  /*3730*/  LDC R196, c[0x0][0x248] ;  /* 0x00009200ffc47b82 */ /* 0x000e620000000800 */
[----:B------:R-:W-:-:S02]  /*3740*/  LEA.HI.X.SX32 R125, R191, R121, 0x1, P0 ;  /* 0x00000079bf7d7211 */ /* 0x000fc400000f0eff */
[----:B------:R-:W-:Y:S01]  /*3750*/  LEA.HI.X.SX32 R123, R181, R121, 0x1, P2 ;  /* 0x00000079b57b7211 */ /* 0x000fe200010f0eff */
[----:B------:R-:W-:Y:S01]  /*3760*/  IMAD R189, R3, 0xdc, RZ ;  /* 0x000000dc03bd7824 */ /* 0x000fe200078e02ff */
[----:B------:R0:W4:Y:S04]  /*3770*/  LDG.E.U16 R181, desc[UR60][R126.64] ;  /* 0x0000003c7eb57981 */ /* 0x000128000c1e1500 */
[----:B------:R0:W4:Y:S04]  /*3780*/  LDG.E.U16 R183, desc[UR60][R124.64] ;  /* 0x0000003c7cb77981 */ /* 0x000128000c1e1500 */
[----:B------:R0:W4:Y:S02]  /*3790*/  LDG.E.U16 R184, desc[UR60][R122.64] ;  /* 0x0000003c7ab87981 */ /* 0x000124000c1e1500 */
[----:B0-----:R-:W-:-:S02]  /*37a0*/  IMAD R127, R202, 0x1e8, RZ ;  /* 0x000001e8ca7f7824 */ /* 0x001fc400078e02ff */
[----:B------:R-:W-:Y:S01]  /*37b0*/  IMAD R125, R192, 0x118, RZ ;  /* 0x00000118c07d7824 */ /* 0x000fe200078e02ff */
[-C--:B------:R-:W-:Y:S01]  /*37c0*/  IADD3 R122, P0, R193, R120.reuse, RZ ;  /* 0x00000078c17a7210 */ /* 0x080fe20007f1e0ff */
[----:B------:R-:W-:Y:S01]  /*37d0*/  IMAD R180, R3, 0x8c, RZ ;  /* 0x0000008c03b47824 */ /* 0x000fe200078e02ff */
[-C--:B------:R-:W-:Y:S02]  /*37e0*/  IADD3 R126, P2, R127, R120.reuse, RZ ;  /* 0x000000787f7e7210 */ /* 0x080fe40007f5e0ff */
[-C--:B------:R-:W-:Y:S02]  /*37f0*/  LEA.HI.X.SX32 R123, R189, R121.reuse, 0x1, P0 ;  /* 0x00000079bd7b7211 */ /* 0x080fe400000f0eff */
[-C--:B------:R-:W-:Y:S02]  /*3800*/  IADD3 R128, P0, R125, R120.reuse, RZ ;  /* 0x000000787d807210 */ /* 0x080fe40007f1e0ff */
[----:B------:R-:W-:Y:S01]  /*3810*/  IADD3 R124, P1, R203, R120, RZ ;  /* 0x00000078cb7c7210 */ /* 0x000fe20007f3e0ff */
[----:B------:R-:W-:Y:S01]  /*3820*/  IMAD R203, R182, 0x158, RZ ;  /* 0x00000158b6cb7824 */ /* 0x000fe200078e02ff */
[----:B------:R-:W-:-:S02]  /*3830*/  LEA.HI.X.SX32 R127, R188, R121, 0x1, P2 ;  /* 0x00000079bc7f7211 */ /* 0x000fc400010f0eff */
[-C--:B------:R-:W-:Y:S01]  /*3840*/  LEA.HI.X.SX32 R129, R180, R121.reuse, 0x1, P0 ;  /* 0x00000079b4817211 */ /* 0x080fe200000f0eff */
[----:B------:R1:W4:Y:S01]  /*3850*/  LDG.E.U16 R188, desc[UR60][R122.64] ;  /* 0x0000003c7abc7981 */ /* 0x000322000c1e1500 */
[----:B------:R-:W-:Y:S01]  /*3860*/  LEA.HI.X.SX32 R125, R190, R121, 0x1, P1 ;  /* 0x00000079be7d7211 */ /* 0x000fe200008f0eff */
[C---:B------:R-:W-:Y:S02]  /*3870*/  IMAD R209, R3.reuse, 0xac, RZ ;  /* 0x000000ac03d17824 */ /* 0x040fe400078e02ff */
[----:B------:R0:W4:Y:S01]  /*3880*/  LDG.E.U16 R193, desc[UR60][R128.64] ;  /* 0x0000003c80c17981 */ /* 0x000122000c1e1500 */
[----:B------:R-:W-:-:S03]  /*3890*/  IMAD R207, R3, 0xcc, RZ ;  /* 0x000000cc03cf7824 */ /* 0x000fc600078e02ff */
[----:B------:R0:W4:Y:S01]  /*38a0*/  LDG.E.U16 R190, desc[UR60][R124.64] ;  /* 0x0000003c7cbe7981 */ /* 0x000122000c1e1500 */
[----:B-1----:R-:W-:Y:S01]  /*38b0*/  IMAD R123, R194, 0x198, RZ ;  /* 0x00000198c27b7824 */ /* 0x002fe200078e02ff */
[-C--:B------:R-:W-:Y:S02]  /*38c0*/  IADD3 R122, P0, R203, R120.reuse, RZ ;  /* 0x00000078cb7a7210 */ /* 0x080fe40007f1e0ff */
[----:B------:R1:W4:Y:S01]  /*38d0*/  LDG.E.U16 R192, desc[UR60][R126.64] ;  /* 0x0000003c7ec07981 */ /* 0x000322000c1e1500 */
[----:B0-----:R-:W-:Y:S02]  /*38e0*/  IMAD R129, R196, 0x1f8, RZ ;  /* 0x000001f8c4817824 */ /* 0x001fe400078e02ff */
[----:B------:R-:W-:Y:S01]  /*38f0*/  IMAD R125, R200, 0x1d8, RZ ;  /* 0x000001d8c87d7824 */ /* 0x000fe200078e02ff */
[-C--:B------:R-:W-:Y:S02]  /*3900*/  IADD3 R124, P1, R123, R120.reuse, RZ ;  /* 0x000000787b7c7210 */ /* 0x080fe40007f3e0ff */
[-C--:B------:R-:W-:Y:S01]  /*3910*/  LEA.HI.X.SX32 R123, R209, R121.reuse, 0x1, P0 ;  /* 0x00000079d17b7211 */ /* 0x080fe200000f0eff */
[----:B------:R-:W-:Y:S01]  /*3920*/  IMAD R194, R3, 0xfc, RZ ;  /* 0x000000fc03c27824 */ /* 0x000fe200078e02ff */
[-C--:B------:R-:W-:Y:S01]  /*3930*/  IADD3 R128, P0, R129, R120.reuse, RZ ;  /* 0x0000007881807210 */ /* 0x080fe20007f1e0ff */
[----:B------:R-:W-:Y:S01]  /*3940*/  IMAD R229, R204, 0x10a, RZ ;  /* 0x0000010acce57824 */ /* 0x000fe200078e02ff */
[----:B-1----:R-:W-:Y:S01]  /*3950*/  IADD3 R126, P2, R125, R120, RZ ;  /* 0x000000787d7e7210 */ /* 0x002fe20007f5e0ff */
[----:B------:R-:W-:Y:S01]  /*3960*/  IMAD R182, R3, 0xec, RZ ;  /* 0x000000ec03b67824 */ /* 0x000fe200078e02ff */
[-C--:B------:R-:W-:Y:S01]  /*3970*/  LEA.HI.X.SX32 R125, R207, R121.reuse, 0x1, P1 ;  /* 0x00000079cf7d7211 */ /* 0x080fe200008f0eff */
[----:B------:R0:W4:Y:S01]  /*3980*/  LDG.E.U16 R196, desc[UR60][R122.64] ;  /* 0x0000003c7ac47981 */ /* 0x000122000c1e1500 */
[-C--:B------:R-:W-:Y:S01]  /*3990*/  LEA.HI.X.SX32 R129, R194, R121.reuse, 0x1, P0 ;  /* 0x00000079c2817211 */ /* 0x080fe200000f0eff */
[C---:B------:R-:W-:Y:S01]  /*39a0*/  IMAD R203, R3.reuse, 0x85, RZ ;  /* 0x0000008503cb7824 */ /* 0x040fe200078e02ff */
[----:B------:R-:W-:Y:S01]  /*39b0*/  LEA.HI.X.SX32 R127, R182, R121, 0x1, P2 ;  /* 0x00000079b67f7211 */ /* 0x000fe200010f0eff */
[----:B------:R1:W4:Y:S01]  /*39c0*/  LDG.E.U16 R198, desc[UR60][R124.64] ;  /* 0x0000003c7cc67981 */ /* 0x000322000c1e1500 */
[----:B------:R-:W-:-:S03]  /*39d0*/  IMAD R227, R3, 0x8d, RZ ;  /* 0x0000008d03e37824 */ /* 0x000fc600078e02ff */
[----:B------:R1:W4:Y:S01]  /*39e0*/  LDG.E.U16 R202, desc[UR60][R128.64] ;  /* 0x0000003c80ca7981 */ /* 0x000322000c1e1500 */
[----:B0-----:R-:W-:Y:S01]  /*39f0*/  IMAD R123, R206, 0x11a, RZ ;  /* 0x0000011ace7b7824 */ /* 0x001fe200078e02ff */
[-C--:B------:R-:W-:Y:S01]  /*3a00*/  IADD3 R122, P0, R229, R120.reuse, RZ ;  /* 0x00000078e57a7210 */ /* 0x080fe20007f1e0ff */
[----:B------:R-:W-:Y:S01]  /*3a10*/  IMAD R229, R210, 0x13a, RZ ;  /* 0x0000013ad2e57824 */ /* 0x000fe200078e02ff */
[----:B------:R0:W4:Y:S01]  /*3a20*/  LDG.E.U16 R200, desc[UR60][R126.64] ;  /* 0x0000003c7ec87981 */ /* 0x000122000c1e1500 */
[----:B-1----:R-:W-:Y:S01]  /*3a30*/  IMAD R125, R208, 0x12a, RZ ;  /* 0x0000012ad07d7824 */ /* 0x002fe200078e02ff */
[-C--:B------:R-:W-:Y:S02]  /*3a40*/  IADD3 R124, P1, R123, R120.reuse, RZ ;  /* 0x000000787b7c7210 */ /* 0x080fe40007f3e0ff */
[----:B------:R-:W-:Y:S01]  /*3a50*/  LEA.HI.X.SX32 R123, R203, R121, 0x1, P0 ;  /* 0x00000079cb7b7211 */ /* 0x000fe200000f0eff */
[----:B------:R-:W-:Y:S01]  /*3a60*/  IMAD R129, R3, 0x9d, RZ ;  /* 0x0000009d03817824 */ /* 0x000fe200078e02ff */
[----:B------:R-:W-:Y:S01]  /*3a70*/  IADD3 R128, P0, R229, R120, RZ ;  /* 0x00000078e5807210 */ /* 0x000fe20007f1e0ff */
[----:B------:R-:W-:-:S02]  /*3a80*/  IMAD R235, R212, 0x14a, RZ ;  /* 0x0000014ad4eb7824 */ /* 0x000fc400078e02ff */
[----:B------:R1:W4:Y:S01]  /*3a90*/  LDG.E.U16 R203, desc[UR60][R122.64] ;  /* 0x0000003c7acb7981 */ /* 0x000322000c1e1500 */
[-C--:B0-----:R-:W-:Y:S02]  /*3aa0*/  IADD3 R126, P2, R125, R120.reuse, RZ ;  /* 0x000000787d7e7210 */ /* 0x081fe40007f5e0ff */
[-C--:B------:R-:W-:Y:S01]  /*3ab0*/  LEA.HI.X.SX32 R125, R227, R121.reuse, 0x1, P1 ;  /* 0x00000079e37d7211 */ /* 0x080fe200008f0eff */
[----:B------:R-:W-:Y:S01]  /*3ac0*/  IMAD R227, R3, 0xa5, RZ ;  /* 0x000000a503e37824 */ /* 0x000fe200078e02ff */
[-C--:B------:R-:W-:Y:S01]  /*3ad0*/  LEA.HI.X.SX32 R129, R129, R121.reuse, 0x1, P0 ;  /* 0x0000007981817211 */ /* 0x080fe200000f0eff */
[----:B------:R-:W-:Y:S02]  /*3ae0*/  IMAD R127, R3, 0x95, RZ ;  /* 0x00000095037f7824 */ /* 0x000fe400078e02ff */
[----:B------:R0:W4:Y:S01]  /*3af0*/  LDG.E.U16 R204, desc[UR60][R124.64] ;  /* 0x0000003c7ccc7981 */ /* 0x000122000c1e1500 */
[----:B-1----:R-:W-:Y:S01]  /*3b00*/  IMAD R123, R214, 0x15a, RZ ;  /* 0x0000015ad67b7824 */ /* 0x002fe200078e02ff */
[----:B------:R-:W-:Y:S01]  /*3b10*/  IADD3 R122, P0, R235, R120, RZ ;  /* 0x00000078eb7a7210 */ /* 0x000fe20007f1e0ff */
[----:B------:R-:W-:Y:S01]  /*3b20*/  IMAD R235, R220, 0x17a, RZ ;  /* 0x0000017adceb7824 */ /* 0x000fe200078e02ff */
[----:B------:R1:W4:Y:S01]  /*3b30*/  LDG.E.U16 R208, desc[UR60][R128.64] ;  /* 0x0000003c80d07981 */ /* 0x000322000c1e1500 */
[----:B------:R-:W-:-:S02]  /*3b40*/  LEA.HI.X.SX32 R127, R127, R121, 0x1, P2 ;  /* 0x000000797f7f7211 */ /* 0x000fc400010f0eff */
[-C--:B0-----:R-:W-:Y:S01]  /*3b50*/  IADD3 R124, P1, R123, R120.reuse, RZ ;  /* 0x000000787b7c7210 */ /* 0x081fe20007f3e0ff */
[----:B------:R-:W-:Y:S01]  /*3b60*/  IMAD R125, R216, 0x16a, RZ ;  /* 0x0000016ad87d7824 */ /* 0x000fe200078e02ff */
[-C--:B------:R-:W-:Y:S01]  /*3b70*/  LEA.HI.X.SX32 R123, R227, R121.reuse, 0x1, P0 ;  /* 0x00000079e37b7211 */ /* 0x080fe200000f0eff */
[----:B------:R-:W-:Y:S01]  /*3b80*/  IMAD R229, R3, 0xad, RZ ;  /* 0x000000ad03e57824 */ /* 0x000fe200078e02ff */
[----:B------:R0:W4:Y:S01]  /*3b90*/  LDG.E.U16 R206, desc[UR60][R126.64] ;  /* 0x0000003c7ece7981 */ /* 0x000122000c1e1500 */
[-C--:B-1----:R-:W-:Y:S02]  /*3ba0*/  IADD3 R128, P0, R235, R120.reuse, RZ ;  /* 0x00000078eb807210 */ /* 0x082fe40007f1e0ff */
[----:B------:R-:W1:Y:S01]  /*3bb0*/  LDC R235, c[0x0][0x248] ;  /* 0x00009200ffeb7b82 */ /* 0x000e620000000800 */
[----:B------:R-:W-:Y:S01]  /*3bc0*/  IMAD R129, R3, 0xbd, RZ ;  /* 0x000000bd03817824 */ /* 0x000fe200078e02ff */
[----:B------:R5:W4:Y:S01]  /*3bd0*/  LDG.E.U16 R210, desc[UR60][R122.64] ;  /* 0x0000003c7ad27981 */ /* 0x000b22000c1e1500 */
[----:B------:R-:W-:Y:S01]  /*3be0*/  IMAD R237, R222, 0x18a, RZ ;  /* 0x0000018adeed7824 */ /* 0x000fe200078e02ff */
[-C--:B0-----:R-:W-:Y:S01]  /*3bf0*/  IADD3 R126, P2, R125, R120.reuse, RZ ;  /* 0x000000787d7e7210 */ /* 0x081fe20007f5e0ff */
[----:B------:R-:W-:Y:S01]  /*3c00*/  IMAD R127, R3, 0xb5, RZ ;  /* 0x000000b5037f7824 */ /* 0x000fe200078e02ff */
[-C--:B------:R-:W-:Y:S01]  /*3c10*/  LEA.HI.X.SX32 R125, R229, R121.reuse, 0x1, P1 ;  /* 0x00000079e57d7211 */ /* 0x080fe200008f0eff */
[----:B------:R-:W-:Y:S01]  /*3c20*/  IMAD R227, R3, 0xc5, RZ ;  /* 0x000000c503e37824 */ /* 0x000fe200078e02ff */
[-C--:B------:R-:W-:Y:S01]  /*3c30*/  LEA.HI.X.SX32 R129, R129, R121.reuse, 0x1, P0 ;  /* 0x0000007981817211 */ /* 0x080fe200000f0eff */
[----:B-----5:R-:W-:Y:S01]  /*3c40*/  IMAD R123, R224, 0x19a, RZ ;  /* 0x0000019ae07b7824 */ /* 0x020fe200078e02ff */
[----:B------:R-:W-:Y:S01]  /*3c50*/  LEA.HI.X.SX32 R127, R127, R121, 0x1, P2 ;  /* 0x000000797f7f7211 */ /* 0x000fe200010f0eff */
[----:B------:R0:W5:Y:S01]  /*3c60*/  LDG.E.U16 R212, desc[UR60][R124.64] ;  /* 0x0000003c7cd47981 */ /* 0x000162000c1e1500 */
[----:B------:R-:W-:Y:S01]  /*3c70*/  IADD3 R122, P0, R237, R120, RZ ;  /* 0x00000078ed7a7210 */ /* 0x000fe20007f1e0ff */
[----:B------:R-:W-:-:S02]  /*3c80*/  IMAD R231, R231, 0x1aa, RZ ;  /* 0x000001aae7e77824 */ /* 0x000fc400078e02ff */
[----:B------:R3:W5:Y:S01]  /*3c90*/  LDG.E.U16 R216, desc[UR60][R128.64] ;  /* 0x0000003c80d87981 */ /* 0x000762000c1e1500 */
[----:B------:R-:W-:-:S03]  /*3ca0*/  IMAD R229, R3, 0xcd, RZ ;  /* 0x000000cd03e57824 */ /* 0x000fc600078e02ff */
[----:B------:R3:W5:Y:S01]  /*3cb0*/  LDG.E.U16 R214, desc[UR60][R126.64] ;  /* 0x0000003c7ed67981 */ /* 0x000762000c1e1500 */
[----:B0-----:R-:W-:Y:S01]  /*3cc0*/  IMAD R125, R218, 0x1ba, RZ ;  /* 0x000001bada7d7824 */ /* 0x001fe200078e02ff */
[-C--:B------:R-:W-:Y:S01]  /*3cd0*/  IADD3 R124, P1, R123, R120.reuse, RZ ;  /* 0x000000787b7c7210 */ /* 0x080fe20007f3e0ff */
[----:B------:R-:W-:Y:S01]  /*3ce0*/  IMAD R237, R234, 0x1ca, RZ ;  /* 0x000001caeaed7824 */ /* 0x000fe200078e02ff */
[-C--:B------:R-:W-:Y:S01]  /*3cf0*/  LEA.HI.X.SX32 R123, R227, R121.reuse, 0x1, P0 ;  /* 0x00000079e37b7211 */ /* 0x080fe200000f0eff */
[----:B---3--:R-:W-:Y:S01]  /*3d00*/  IMAD R129, R3, 0xdd, RZ ;  /* 0x000000dd03817824 */ /* 0x008fe200078e02ff */
[-C--:B------:R-:W-:Y:S01]  /*3d10*/  IADD3 R128, P0, R125, R120.reuse, RZ ;  /* 0x000000787d807210 */ /* 0x080fe20007f1e0ff */
[----:B------:R-:W-:Y:S01]  /*3d20*/  IMAD R127, R3, 0xd5, RZ ;  /* 0x000000d5037f7824 */ /* 0x000fe200078e02ff */
[-C--:B------:R-:W-:Y:S01]  /*3d30*/  IADD3 R126, P2, R231, R120.reuse, RZ ;  /* 0x00000078e77e7210 */ /* 0x080fe20007f5e0ff */
[----:B------:R0:W3:Y:S01]  /*3d40*/  LDG.E.U16 R218, desc[UR60][R122.64] ;  /* 0x0000003c7ada7981 */ /* 0x0000e2000c1e1500 */
[-C--:B------:R-:W-:Y:S01]  /*3d50*/  LEA.HI.X.SX32 R129, R129, R121.reuse, 0x1, P0 ;  /* 0x0000007981817211 */ /* 0x080fe200000f0eff */
[----:B------:R-:W-:Y:S01]  /*3d60*/  IMAD R227, R3, 0xe5, RZ ;  /* 0x000000e503e37824 */ /* 0x000fe200078e02ff */
[-C--:B------:R-:W-:Y:S01]  /*3d70*/  LEA.HI.X.SX32 R125, R229, R121.reuse, 0x1, P1 ;  /* 0x00000079e57d7211 */ /* 0x080fe200008f0eff */
[----:B-1----:R-:W-:Y:S01]  /*3d80*/  IMAD R235, R235, 0x1da, RZ ;  /* 0x000001daebeb7824 */ /* 0x002fe200078e02ff */
[----:B------:R-:W-:Y:S01]  /*3d90*/  LEA.HI.X.SX32 R127, R127, R121, 0x1, P2 ;  /* 0x000000797f7f7211 */ /* 0x000fe200010f0eff */
[----:B------:R-:W-:Y:S01]  /*3da0*/  IMAD R239, R236, 0x1ea, RZ ;  /* 0x000001eaecef7824 */ /* 0x000fe200078e02ff */
[----:B------:R1:W3:Y:S01]  /*3db0*/  LDG.E.U16 R224, desc[UR60][R128.64] ;  /* 0x0000003c80e07981 */ /* 0x0002e2000c1e1500 */
[----:B0-----:R-:W-:Y:S01]  /*3dc0*/  IADD3 R122, P0, R237, R120, RZ ;  /* 0x00000078ed7a7210 */ /* 0x001fe20007f1e0ff */
[----:B------:R-:W-:-:S02]  /*3dd0*/  IMAD R237, R226, 0x1fa, RZ ;  /* 0x000001fae2ed7824 */ /* 0x000fc400078e02ff */
[----:B------:R0:W3:Y:S01]  /*3de0*/  LDG.E.U16 R220, desc[UR60][R124.64] ;  /* 0x0000003c7cdc7981 */ /* 0x0000e2000c1e1500 */
[----:B------:R-:W-:Y:S01]  /*3df0*/  IMAD R229, R3, 0xed, RZ ;  /* 0x000000ed03e57824 */ /* 0x000fe200078e02ff */
[----:B------:R-:W-:Y:S01]  /*3e00*/  LEA.HI.X.SX32 R123, R227, R121, 0x1, P0 ;  /* 0x00000079e37b7211 */ /* 0x000fe200000f0eff */
[C---:B------:R-:W-:Y:S01]  /*3e10*/  IMAD R231, R3.reuse, 0xf5, RZ ;  /* 0x000000f503e77824 */ /* 0x040fe200078e02ff */
[----:B------:R0:W3:Y:S01]  /*3e20*/  LDG.E.U16 R222, desc[UR60][R126.64] ;  /* 0x0000003c7ede7981 */ /* 0x0000e2000c1e1500 */
[----:B-1----:R-:W-:Y:S01]  /*3e30*/  IMAD R129, R3, 0xfd, RZ ;  /* 0x000000fd03817824 */ /* 0x002fe200078e02ff */
[-C--:B------:R-:W-:Y:S02]  /*3e40*/  IADD3 R128, P0, R237, R120.reuse, RZ ;  /* 0x00000078ed807210 */ /* 0x080fe40007f1e0ff */
[----:B------:R1:W3:Y:S01]  /*3e50*/  LDG.E.U16 R226, desc[UR60][R122.64] ;  /* 0x0000003c7ae27981 */ /* 0x0002e2000c1e1500 */
[-C--:B0-----:R-:W-:Y:S02]  /*3e60*/  IADD3 R124, P1, R235, R120.reuse, RZ ;  /* 0x00000078eb7c7210 */ /* 0x081fe40007f3e0ff */
[----:B------:R-:W-:-:S02]  /*3e70*/  IADD3 R126, P2, R239, R120, RZ ;  /* 0x00000078ef7e7210 */ /* 0x000fc40007f5e0ff */
[-C--:B------:R-:W-:Y:S02]  /*3e80*/  LEA.HI.X.SX32 R125, R229, R121.reuse, 0x1, P1 ;  /* 0x00000079e57d7211 */ /* 0x080fe400008f0eff */
[-C--:B------:R-:W-:Y:S02]  /*3e90*/  LEA.HI.X.SX32 R127, R231, R121.reuse, 0x1, P2 ;  /* 0x00000079e77f7211 */ /* 0x080fe400010f0eff */
[----:B------:R-:W-:Y:S01]  /*3ea0*/  LEA.HI.X.SX32 R129, R129, R121, 0x1, P0 ;  /* 0x0000007981817211 */ /* 0x000fe200000f0eff */
[----:B------:R-:W-:Y:S01]  /*3eb0*/  IMAD R239, R3, 0xe, RZ ;  /* 0x0000000e03ef7824 */ /* 0x000fe200078e02ff */
[----:B------:R0:W3:Y:S01]  /*3ec0*/  LDG.E.U16 R227, desc[UR60][R124.64] ;  /* 0x0000003c7ce37981 */ /* 0x0000e2000c1e1500 */
[----:B-1----:R-:W-:-:S03]  /*3ed0*/  IADD3 R122, P0, R197, R120, RZ ;  /* 0x00000078c57a7210 */ /* 0x002fc60007f1e0ff */
[----:B------:R1:W3:Y:S04]  /*3ee0*/  LDG.E.U16 R229, desc[UR60][R126.64] ;  /* 0x0000003c7ee57981 */ /* 0x0002e8000c1e1500 */
[----:B------:R1:W3:Y:S01]  /*3ef0*/  LDG.E.U16 R231, desc[UR60][R128.64] ;  /* 0x0000003c80e77981 */ /* 0x0002e2000c1e1500 */
[----:B------:R-:W-:Y:S01]  /*3f00*/  IMAD R237, R3, 0x1e, RZ ;  /* 0x0000001e03ed7824 */ /* 0x000fe200078e02ff */
[-C--:B0-----:R-:W-:Y:S01]  /*3f10*/  IADD3 R124, P1, R199, R120.reuse, RZ ;  /* 0x00000078c77c7210 */ /* 0x081fe20007f3e0ff */
[----:B------:R-:W-:Y:S01]  /*3f20*/  IMAD R235, R3, 0x2e, RZ ;  /* 0x0000002e03eb7824 */ /* 0x000fe200078e02ff */
[----:B------:R-:W-:Y:S01]  /*3f30*/  LEA.HI.X.SX32 R123, R239, R121, 0x1, P0 ;  /* 0x00000079ef7b7211 */ /* 0x000fe200000f0eff */
[----:B------:R-:W-:Y:S01]  /*3f40*/  IMAD R199, R3, 0x3e, RZ ;  /* 0x0000003e03c77824 */ /* 0x000fe200078e02ff */
[----:B-1----:R-:W-:-:S02]  /*3f50*/  IADD3 R126, P2, R201, R120, RZ ;  /* 0x00000078c97e7210 */ /* 0x002fc40007f5e0ff */
[-C--:B------:R-:W-:Y:S01]  /*3f60*/  LEA.HI.X.SX32 R125, R237, R121.reuse, 0x1, P1 ;  /* 0x00000079ed7d7211 */ /* 0x080fe200008f0eff */
[----:B------:R0:W3:Y:S01]  /*3f70*/  LDG.E.U16 R201, desc[UR60][R122.64] ;  /* 0x0000003c7ac97981 */ /* 0x0000e2000c1e1500 */
[----:B------:R-:W-:Y:S02]  /*3f80*/  IADD3 R128, P0, R205, R120, RZ ;  /* 0x00000078cd807210 */ /* 0x000fe40007f1e0ff */
[-C--:B------:R-:W-:Y:S01]  /*3f90*/  LEA.HI.X.SX32 R127, R235, R121.reuse, 0x1, P2 ;  /* 0x00000079eb7f7211 */ /* 0x080fe200010f0eff */
[----:B------:R-:W3:Y:S01]  /*3fa0*/  LDG.E.U16 R205, desc[UR60][R124.64] ;  /* 0x0000003c7ccd7981 */ /* 0x000ee2000c1e1500 */
[----:B------:R-:W-:-:S03]  /*3fb0*/  LEA.HI.X.SX32 R129, R199, R121, 0x1, P0 ;  /* 0x00000079c7817211 */ /* 0x000fc600000f0eff */
[----:B------:R-:W3:Y:S04]  /*3fc0*/  LDG.E.U16 R234, desc[UR60][R126.64] ;  /* 0x0000003c7eea7981 */ /* 0x000ee8000c1e1500 */
[----:B------:R1:W3:Y:S01]  /*3fd0*/  LDG.E.U16 R236, desc[UR60][R128.64] ;  /* 0x0000003c80ec7981 */ /* 0x0002e2000c1e1500 */
[----:B------:R-:W2:Y:S01]  /*3fe0*/  S2R R197, SR_CgaCtaId ;  /* 0x0000000000c57919 */ /* 0x000ea20000008800 */
[----:B0-----:R-:W-:Y:S02]  /*3ff0*/  IADD3 R122, P0, R180, R120, RZ ;  /* 0x00000078b47a7210 */ /* 0x001fe40007f1e0ff */
[----:B------:R-:W-:Y:S02]  /*4000*/  MOV R180, 0x400 ;  /* 0x0000040000b47802 */ /* 0x000fe40000000f00 */
[----:B------:R-:W-:-:S02]  /*4010*/  LEA.HI.X.SX32 R123, R211, R121, 0x1, P0 ;  /* 0x00000079d37b7211 */ /* 0x000fc400000f0eff */
[-C--:B-1----:R-:W-:Y:S02]  /*4020*/  IADD3 R128, P0, R182, R120.reuse, RZ ;  /* 0x00000078b6807210 */ /* 0x082fe40007f1e0ff */
[-C--:B------:R-:W-:Y:S02]  /*4030*/  IADD3 R126, P2, R207, R120.reuse, RZ ;  /* 0x00000078cf7e7210 */ /* 0x080fe40007f5e0ff */
[-C--:B------:R-:W-:Y:S01]  /*4040*/  LEA.HI.X.SX32 R129, R213, R121.reuse, 0x1, P0 ;  /* 0x00000079d5817211 */ /* 0x080fe200000f0eff */
[----:B------:R0:W3:Y:S01]  /*4050*/  LDG.E.U16 R207, desc[UR60][R122.64] ;  /* 0x0000003c7acf7981 */ /* 0x0000e2000c1e1500 */
[----:B------:R-:W-:Y:S02]  /*4060*/  LOP3.LUT R182, R185, 0x40, RZ, 0xc0, !PT ;  /* 0x00000040b9b67812 */ /* 0x000fe400078ec0ff */
[----:B------:R-:W-:Y:S01]  /*4070*/  LEA.HI.X.SX32 R127, R215, R121, 0x1, P2 ;  /* 0x00000079d77f7211 */ /* 0x000fe200010f0eff */
[----:B------:R1:W3:Y:S01]  /*4080*/  LDG.E.U16 R213, desc[UR60][R128.64] ;  /* 0x0000003c80d57981 */ /* 0x0002e2000c1e1500 */
[----:B------:R-:W-:Y:S01]  /*4090*/  IMAD R215, R3, 0x7, RZ ;  /* 0x0000000703d77824 */ /* 0x000fe200078e02ff */
[----:B------:R-:W-:-:S02]  /*40a0*/  IADD3 R124, P1, R209, R120, RZ ;  /* 0x00000078d17c7210 */ /* 0x000fc40007f3e0ff */
[----:B------:R1:W3:Y:S01]  /*40b0*/  LDG.E.U16 R211, desc[UR60][R126.64] ;  /* 0x0000003c7ed37981 */ /* 0x0002e2000c1e1500 */
[----:B0-----:R-:W-:Y:S02]  /*40c0*/  IADD3 R122, P0, R239, R120, RZ ;  /* 0x00000078ef7a7210 */ /* 0x001fe40007f1e0ff */
[----:B--2---:R-:W-:Y:S02]  /*40d0*/  LEA R240, R197, R180, 0x18 ;  /* 0x000000b4c5f07211 */ /* 0x004fe400078ec0ff */
[----:B------:R-:W-:-:S05]  /*40e0*/  LOP3.LUT R197, R185, 0x3f, RZ, 0xc0, !PT ;  /* 0x0000003fb9c57812 */ /* 0x000fca00078ec0ff */
[----:B------:R-:W-:Y:S01]  /*40f0*/  IMAD.SHL.U32 R180, R197, 0x2, RZ ;  /* 0x00000002c5b47824 */ /* 0x000fe200078e00ff */
[----:B-1----:R-:W-:-:S04]  /*4100*/  IADD3 R128, P2, R199, R120, RZ ;  /* 0x00000078c7807210 */ /* 0x002fc80007f5e0ff */
[----:B------:R-:W-:Y:S02]  /*4110*/  LEA R199, R182, R180, 0x9 ;  /* 0x000000b4b6c77211 */ /* 0x000fe400078e48ff */
[-C--:B------:R-:W-:Y:S02]  /*4120*/  LEA.HI.X.SX32 R123, R215, R121.reuse, 0x1, P0 ;  /* 0x00000079d77b7211 */ /* 0x080fe400000f0eff */
[----:B------:R-:W-:Y:S01]  /*4130*/  IADD3 R215, R199, R240, RZ ;  /* 0x000000f0c7d77210 */ /* 0x000fe20007ffe0ff */
[----:B------:R-:W-:Y:S01]  /*4140*/  IMAD R239, R3, 0x17, RZ ;  /* 0x0000001703ef7824 */ /* 0x000fe200078e02ff */
[----:B------:R-:W-:Y:S01]  /*4150*/  LEA.HI.X.SX32 R125, R217, R121, 0x1, P1 ;  /* 0x00000079d97d7211 */ /* 0x000fe200008f0eff */
[----:B------:R-:W-:Y:S01]  /*4160*/  IMAD R241, R3, 0x1f, RZ ;  /* 0x0000001f03f17824 */ /* 0x000fe200078e02ff */
[----:B------:R-:W-:Y:S01]  /*4170*/  IADD3 R126, P0, R235, R120, RZ ;  /* 0x00000078eb7e7210 */ /* 0x000fe20007f1e0ff */
[----:B------:R0:W-:Y:S04]  /*4180*/  STS.U16 [R215+0x2000], R2 ;  /* 0x00200002d7007388 */ /* 0x0001e80000000400 */
[----:B------:R1:W-:Y:S04]  /*4190*/  STS.U16 [R215+0x1800], R0 ;  /* 0x00180000d7007388 */ /* 0x0003e80000000400 */
[----:B------:R-:W-:Y:S01]  /*41a0*/  STS.U16 [R215+0x400], R164 ;  /* 0x000400a4d7007388 */ /* 0x000fe20000000400 */
[----:B0-----:R-:W-:-:S03]  /*41b0*/  LOP3.LUT R2, R199, 0x10, RZ, 0x3c, !PT ;  /* 0x00000010c7027812 */ /* 0x001fc600078e3cff */
[----:B------:R-:W-:Y:S01]  /*41c0*/  STS.U16 [R215+0x800], R152 ;  /* 0x00080098d7007388 */ /* 0x000fe20000000400 */
[----:B-1----:R-:W-:Y:S02]  /*41d0*/  LOP3.LUT R0, R199, 0x20, RZ, 0x3c, !PT ;  /* 0x00000020c7007812 */ /* 0x002fe400078e3cff */
[C---:B------:R-:W-:Y:S01]  /*41e0*/  IADD3 R2, R240.reuse, R2, RZ ;  /* 0x00000002f0027210 */ /* 0x040fe20007ffe0ff */
[----:B------:R-:W-:Y:S02]  /*41f0*/  STS.U16 [R215+0x1000], R8 ;  /* 0x00100008d7007388 */ /* 0x000fe40000000400 */
[----:B------:R-:W-:Y:S02]  /*4200*/  IMAD.IADD R0, R240, 0x1, R0 ;  /* 0x00000001f0007824 */ /* 0x000fe400078e0200 */
[----:B------:R-:W-:Y:S04]  /*4210*/  STS.U16 [R215], R178 ;  /* 0x000000b2d7007388 */ /* 0x000fe80000000400 */
[----:B------:R-:W-:Y:S04]  /*4220*/  STS.U16 [R215+0x4000], R6 ;  /* 0x00400006d7007388 */ /* 0x000fe80000000400 */
[----:B------:R-:W-:Y:S04]  /*4230*/  STS.U16 [R215+0x4400], R15 ;  /* 0x0044000fd7007388 */ /* 0x000fe80000000400 */
[----:B------:R-:W-:Y:S04]  /*4240*/  STS.U16 [R215+0x4c00], R18 ;  /* 0x004c0012d7007388 */ /* 0x000fe80000000400 */
[----:B------:R-:W-:Y:S04]  /*4250*/  STS.U16 [R215+0x5400], R16 ;  /* 0x00540010d7007388 */ /* 0x000fe80000000400 */
[----:B------:R0:W-:Y:S04]  /*4260*/  STS.U16 [R215+0x6400], R9 ;  /* 0x00640009d7007388 */ /* 0x0001e80000000400 */
[----:B------:R-:W-:Y:S04]  /*4270*/  STS.U16 [R215+0x6c00], R22 ;  /* 0x006c0016d7007388 */ /* 0x000fe80000000400 */
[----:B------:R1:W-:Y:S04]  /*4280*/  STS.U16 [R215+0x7400], R21 ;  /* 0x00740015d7007388 */ /* 0x0003e80000000400 */
[----:B------:R-:W-:Y:S04]  /*4290*/  STS.U16 [R215+0x7800], R17 ;  /* 0x00780011d7007388 */ /* 0x000fe80000000400 */
[----:B------:R-:W-:Y:S04]  /*42a0*/  STS.U16 [R215+0x2400], R20 ;  /* 0x00240014d7007388 */ /* 0x000fe80000000400 */
        /* <DEDUP_REMOVED lines=9> */
[----:B------:R-:W-:Y:S04]  /*4340*/  STS.U16 [R215+0x3400], R27 ;  /* 0x0034001bd7007388 */ /* 0x000fe80000000400 */
[----:B------:R-:W-:Y:S04]  /*4350*/  STS.U16 [R215+0x6800], R4 ;  /* 0x00680004d7007388 */ /* 0x000fe80000000400 */
[----:B------:R-:W-:Y:S04]  /*4360*/  STS.U16 [R215+0x3800], R28 ;  /* 0x0038001cd7007388 */ /* 0x000fe80000000400 */
[----:B------:R2:W-:Y:S04]  /*4370*/  STS.U16 [R215+0x7000], R48 ;  /* 0x00700030d7007388 */ /* 0x0005e80000000400 */
[----:B------:R-:W-:Y:S04]  /*4380*/  STS.U16 [R215+0x1c00], R108 ;  /* 0x001c006cd7007388 */ /* 0x000fe80000000400 */
[----:B------:R-:W-:Y:S04]  /*4390*/  STS.U16 [R215+0x3c00], R11 ;  /* 0x003c000bd7007388 */ /* 0x000fe80000000400 */
[----:B------:R-:W-:Y:S04]  /*43a0*/  STS.U16 [R215+0x5c00], R12 ;  /* 0x005c000cd7007388 */ /* 0x000fe80000000400 */
[----:B------:R-:W-:Y:S01]  /*43b0*/  STS.U16 [R215+0x7c00], R53 ;  /* 0x007c0035d7007388 */ /* 0x000fe20000000400 */
[----:B0-----:R-:W-:Y:S01]  /*43c0*/  IMAD R9, R3, 0x4e, RZ ;  /* 0x0000004e03097824 */ /* 0x001fe200078e02ff */
[-C--:B------:R-:W-:Y:S01]  /*43d0*/  LEA.HI.X.SX32 R127, R239, R121.reuse, 0x1, P0 ;  /* 0x00000079ef7f7211 */ /* 0x080fe200000f0eff */
[C---:B------:R-:W-:Y:S01]  /*43e0*/  IMAD R217, R3.reuse, 0xf, RZ ;  /* 0x0000000f03d97824 */ /* 0x040fe200078e02ff */
[----:B------:R0:W-:Y:S04]  /*43f0*/  STS.U16 [R2+0x4080], R13 ;  /* 0x0040800d02007388 */ /* 0x0001e80000000400 */
[----:B------:R0:W3:Y:S01]  /*4400*/  LDG.E.U16 R209, desc[UR60][R124.64] ;  /* 0x0000003c7cd17981 */ /* 0x0000e2000c1e1500 */
[----:B------:R-:W-:Y:S01]  /*4410*/  IMAD R15, R3, 0x6e, RZ ;  /* 0x0000006e030f7824 */ /* 0x000fe200078e02ff */
[----:B------:R-:W-:Y:S01]  /*4420*/  LEA.HI.X.SX32 R129, R241, R121, 0x1, P2 ;  /* 0x00000079f1817211 */ /* 0x000fe200010f0eff */
[C---:B-1----:R-:W-:Y:S01]  /*4430*/  IMAD R21, R3.reuse, 0x7e, RZ ;  /* 0x0000007e03157824 */ /* 0x042fe200078e02ff */
[----:B------:R-:W-:Y:S01]  /*4440*/  STS.U16 [R2+0x4480], R51 ;  /* 0x0044803302007388 */ /* 0x000fe20000000400 */
[C---:B--2---:R-:W-:Y:S01]  /*4450*/  IMAD R25, R3.reuse, 0x9e, RZ ;  /* 0x0000009e03197824 */ /* 0x044fe200078e02ff */
[----:B------:R-:W1:Y:S02]  /*4460*/  LDC R46, c[0x0][0x248] ;  /* 0x00009200ff2e7b82 */ /* 0x000e640000000800 */
[----:B------:R2:W-:Y:S04]  /*4470*/  STS.U16 [R2+0x4880], R45 ;  /* 0x0048802d02007388 */ /* 0x0005e80000000400 */
[----:B------:R-:W-:Y:S01]  /*4480*/  STS.U16 [R2+0x4c80], R76 ;  /* 0x004c804c02007388 */ /* 0x000fe20000000400 */
[----:B------:R-:W-:Y:S01]  /*4490*/  IMAD R23, R3, 0x8e, RZ ;  /* 0x0000008e03177824 */ /* 0x000fe200078e02ff */
[----:B------:R-:W1:Y:S02]  /*44a0*/  LDC R48, c[0x0][0x248] ;  /* 0x00009200ff307b82 */ /* 0x000e640000000800 */
        /* <DEDUP_REMOVED lines=27> */
[----:B------:R5:W-:Y:S01]  /*4660*/  STS.U16 [R2+0x80], R176 ;  /* 0x000080b002007388 */ /* 0x000be20000000400 */
[-C--:B0-----:R-:W-:Y:S01]  /*4670*/  IADD3 R124, P1, R237, R120.reuse, RZ ;  /* 0x00000078ed7c7210 */ /* 0x081fe20007f3e0ff */
[----:B------:R-:W-:Y:S01]  /*4680*/  IMAD R13, R3, 0x5e, RZ ;  /* 0x0000005e030d7824 */ /* 0x000fe200078e02ff */
[-C--:B------:R-:W-:Y:S01]  /*4690*/  IADD3 R6, P0, R9, R120.reuse, RZ ;  /* 0x0000007809067210 */ /* 0x080fe20007f1e0ff */
[----:B------:R-:W-:Y:S01]  /*46a0*/  STS.U16 [R0+0x100], R174 ;  /* 0x000100ae00007388 */ /* 0x000fe20000000400 */
[----:B------:R-:W-:Y:S01]  /*46b0*/  IADD3 R18, P2, R191, R120, RZ ;  /* 0x00000078bf127210 */ /* 0x000fe20007f5e0ff */
[C---:B------:R-:W-:Y:S01]  /*46c0*/  IMAD R27, R3.reuse, 0xae, RZ ;  /* 0x000000ae031b7824 */ /* 0x040fe200078e02ff */
[----:B--2---:R-:W0:Y:S01]  /*46d0*/  LDC R45, c[0x0][0x248] ;  /* 0x00009200ff2d7b82 */ /* 0x004e220000000800 */
[----:B------:R-:W-:Y:S04]  /*46e0*/  STS.U16 [R0+0x4100], R107 ;  /* 0x0041006b00007388 */ /* 0x000fe80000000400 */
[----:B------:R-:W-:Y:S01]  /*46f0*/  STS.U16 [R0+0x4900], R106 ;  /* 0x0049006a00007388 */ /* 0x000fe20000000400 */
[----:B------:R-:W-:-:S02]  /*4700*/  IMAD R29, R3, 0xbe, RZ ;  /* 0x000000be031d7824 */ /* 0x000fc400078e02ff */
[----:B----4-:R-:W2:Y:S01]  /*4710*/  LDC R52, c[0x0][0x248] ;  /* 0x00009200ff347b82 */ /* 0x010ea20000000800 */
        /* <DEDUP_REMOVED lines=29> */
[----:B-----5:R-:W-:-:S03]  /*48f0*/  LOP3.LUT R2, R199, 0x30, RZ, 0x3c, !PT ;  /* 0x00000030c7027812 */ /* 0x020fc600078e3cff */
[----:B------:R-:W5:Y:S04]  /*4900*/  LDG.E.U16 R122, desc[UR60][R122.64] ;  /* 0x0000003c7a7a7981 */ /* 0x000f68000c1e1500 */
[----:B------:R-:W5:Y:S01]  /*4910*/  LDG.E.U16 R126, desc[UR60][R126.64] ;  /* 0x0000003c7e7e7981 */ /* 0x000f62000c1e1500 */
[----:B----4-:R-:W-:-:S03]  /*4920*/  LOP3.LUT R0, R199, 0x40, RZ, 0x3c, !PT ;  /* 0x00000040c7007812 */ /* 0x010fc600078e3cff */
[----:B------:R-:W4:Y:S01]  /*4930*/  LDG.E.U16 R128, desc[UR60][R128.64] ;  /* 0x0000003c80807981 */ /* 0x000f22000c1e1500 */
[C---:B------:R-:W-:Y:S02]  /*4940*/  IADD3 R5, R240.reuse, R0, RZ ;  /* 0x00000000f0057210 */ /* 0x040fe40007ffe0ff */
[C---:B------:R-:W-:Y:S02]  /*4950*/  LOP3.LUT R0, R199.reuse, 0x50, RZ, 0x3c, !PT ;  /* 0x00000050c7007812 */ /* 0x040fe400078e3cff */
[C---:B------:R-:W-:Y:S02]  /*4960*/  IADD3 R2, R240.reuse, R2, RZ ;  /* 0x00000002f0027210 */ /* 0x040fe40007ffe0ff */
[C---:B------:R-:W-:Y:S02]  /*4970*/  IADD3 R11, R240.reuse, R0, RZ ;  /* 0x00000000f00b7210 */ /* 0x040fe40007ffe0ff */
[----:B------:R-:W-:Y:S01]  /*4980*/  LOP3.LUT R0, R199, 0x60, RZ, 0x3c, !PT ;  /* 0x00000060c7007812 */ /* 0x000fe200078e3cff */
[----:B------:R-:W-:Y:S04]  /*4990*/  STS.U16 [R2+0x4180], R141 ;  /* 0x0041808d02007388 */ /* 0x000fe80000000400 */
[----:B------:R-:W-:Y:S01]  /*49a0*/  STS.U16 [R2+0x4580], R143 ;  /* 0x0045808f02007388 */ /* 0x000fe20000000400 */
[----:B------:R-:W-:-:S03]  /*49b0*/  IMAD.IADD R0, R240, 0x1, R0 ;  /* 0x00000001f0007824 */ /* 0x000fc600078e0200 */
        /* <DEDUP_REMOVED lines=28> */
[----:B------:R-:W-:Y:S01]  /*4b80*/  STS.U16 [R2+0x7d80], R171 ;  /* 0x007d80ab02007388 */ /* 0x000fe20000000400 */
[----:B------:R-:W-:Y:S01]  /*4b90*/  LEA.HI.X.SX32 R125, R217, R121, 0x1, P1 ;  /* 0x00000079d97d7211 */ /* 0x000fe200008f0eff */
[----:B-1----:R-:W1:Y:S02]  /*4ba0*/  LDC R44, c[0x0][0x248] ;  /* 0x00009200ff2c7b82 */ /* 0x002e640000000800 */
        /* <DEDUP_REMOVED lines=9> */
[----:B------:R-:W-:Y:S01]  /*4c40*/  STS.U16 [R5+0x3200], R56 ;  /* 0x0032003805007388 */ /* 0x000fe20000000400 */
[----:B------:R-:W-:-:S02]  /*4c50*/  IADD3 R16, P1, R195, R120, RZ ;  /* 0x00000078c3107210 */ /* 0x000fc40007f3e0ff */
[-C--:B------:R-:W-:Y:S01]  /*4c60*/  LEA.HI.X.SX32 R19, R13, R121.reuse, 0x1, P2 ;  /* 0x000000790d137211 */ /* 0x080fe200010f0eff */
        /* <DEDUP_REMOVED lines=22> */
[----:B------:R2:W-:Y:S01]  /*4dd0*/  STS.U16 [R5+0x7e00], R202 ;  /* 0x007e00ca05007388 */ /* 0x0005e20000000400 */
[----:B------:R-:W-:Y:S01]  /*4de0*/  LEA.HI.X.SX32 R17, R9, R121, 0x1, P1 ;  /* 0x0000007909117211 */ /* 0x000fe200008f0eff */
[----:B0-----:R-:W0:Y:S02]  /*4df0*/  LDC R47, c[0x0][0x248] ;  /* 0x00009200ff2f7b82 */ /* 0x001e240000000800 */
[----:B------:R-:W-:Y:S01]  /*4e00*/  STS.U16 [R11+0x280], R168 ;  /* 0x000280a80b007388 */ /* 0x000fe20000000400 */
[----:B------:R-:W-:-:S03]  /*4e10*/  IMAD R45, R45, 0x14e, RZ ;  /* 0x0000014e2d2d7824 */ /* 0x000fc600078e02ff */
[----:B------:R-:W4:Y:S01]  /*4e20*/  LDG.E.U16 R124, desc[UR60][R124.64] ;  /* 0x0000003c7c7c7981 */ /* 0x000f22000c1e1500 */
[----:B--2---:R-:W-:Y:S01]  /*4e30*/  IMAD R5, R3, 0x27, RZ ;  /* 0x0000002703057824 */ /* 0x004fe200078e02ff */
[----:B------:R-:W-:Y:S02]  /*4e40*/  IADD3 R194, P2, R194, R120, RZ ;  /* 0x00000078c2c27210 */ /* 0x000fe40007f5e0ff */
[----:B------:R-:W-:Y:S01]  /*4e50*/  STS.U16 [R11+0x680], R154 ;  /* 0x0006809a0b007388 */ /* 0x000fe20000000400 */
[----:B------:R-:W2:Y:S01]  /*4e60*/  LDC R49, c[0x0][0x248] ;  /* 0x00009200ff317b82 */ /* 0x000ea20000000800 */
[----:B------:R-:W-:Y:S02]  /*4e70*/  LEA.HI.X.SX32 R7, R5, R121, 0x1, P0 ;  /* 0x0000007905077211 */ /* 0x000fe400000f0eff */
[----:B------:R-:W-:Y:S01]  /*4e80*/  STS.U16 [R11+0xa80], R142 ;  /* 0x000a808e0b007388 */ /* 0x000fe20000000400 */
[----:B------:R-:W-:-:S03]  /*4e90*/  IMAD R5, R3, 0x2f, RZ ;  /* 0x0000002f03057824 */ /* 0x000fc600078e02ff */
[----:B------:R-:W-:Y:S01]  /*4ea0*/  STS.U16 [R11+0xe80], R42 ;  /* 0x000e802a0b007388 */ /* 0x000fe20000000400 */
[----:B------:R-:W5:Y:S03]  /*4eb0*/  LDC R50, c[0x0][0x248] ;  /* 0x00009200ff327b82 */ /* 0x000f660000000800 */
[----:B------:R-:W-:Y:S04]  /*4ec0*/  STS.U16 [R11+0x1280], R41 ;  /* 0x001280290b007388 */ /* 0x000fe80000000400 */
        /* <DEDUP_REMOVED lines=23> */
[----:B---3--:R-:W-:Y:S04]  /*5040*/  STS.U16 [R11+0x6280], R218 ;  /* 0x006280da0b007388 */ /* 0x008fe80000000400 */
[----:B------:R-:W-:Y:S04]  /*5050*/  STS.U16 [R11+0x6680], R220 ;  /* 0x006680dc0b007388 */ /* 0x000fe80000000400 */
[----:B------:R-:W-:Y:S04]  /*5060*/  STS.U16 [R11+0x6a80], R222 ;  /* 0x006a80de0b007388 */ /* 0x000fe80000000400 */
[----:B------:R-:W-:Y:S04]  /*5070*/  STS.U16 [R11+0x6e80], R224 ;  /* 0x006e80e00b007388 */ /* 0x000fe80000000400 */
[----:B------:R-:W-:Y:S04]  /*5080*/  STS.U16 [R11+0x7280], R226 ;  /* 0x007280e20b007388 */ /* 0x000fe80000000400 */
[----:B------:R-:W-:Y:S04]  /*5090*/  STS.U16 [R11+0x7680], R227 ;  /* 0x007680e30b007388 */ /* 0x000fe80000000400 */
[----:B------:R-:W-:Y:S04]  /*50a0*/  STS.U16 [R11+0x7a80], R229 ;  /* 0x007a80e50b007388 */ /* 0x000fe80000000400 */
[----:B------:R-:W-:Y:S01]  /*50b0*/  STS.U16 [R11+0x7e80], R231 ;  /* 0x007e80e70b007388 */ /* 0x000fe20000000400 */
[----:B------:R-:W-:Y:S01]  /*50c0*/  IMAD R9, R3, 0x37, RZ ;  /* 0x0000003703097824 */ /* 0x000fe200078e02ff */
[----:B------:R-:W-:Y:S01]  /*50d0*/  IADD3 R12, P1, R15, R120, RZ ;  /* 0x000000780f0c7210 */ /* 0x000fe20007f3e0ff */
[----:B-1----:R-:W1:Y:S01]  /*50e0*/  LDC R32, c[0x0][0x248] ;  /* 0x00009200ff207b82 */ /* 0x002e620000000800 */
[----:B------:R3:W-:Y:S01]  /*50f0*/  STS.U16 [R0+0x1300], R10 ;  /* 0x0013000a00007388 */ /* 0x0007e20000000400 */
[----:B------:R-:W-:-:S06]  /*5100*/  LEA.HI.X.SX32 R195, R21, R121, 0x1, P2 ;  /* 0x0000007915c37211 */ /* 0x000fcc00010f0eff */
[----:B------:R-:W0:Y:S01]  /*5110*/  LDC R38, c[0x0][0x248] ;  /* 0x00009200ff267b82 */ /* 0x000e220000000800 */
[----:B---3--:R-:W-:-:S04]  /*5120*/  IADD3 R10, P0, R13, R120, RZ ;  /* 0x000000780d0a7210 */ /* 0x008fc80007f1e0ff */
[----:B------:R-:W-:-:S03]  /*5130*/  LEA.HI.X.SX32 R11, R5, R121, 0x1, P0 ;  /* 0x00000079050b7211 */ /* 0x000fc600000f0eff */
[----:B------:R-:W3:Y:S01]  /*5140*/  LDC R41, c[0x0][0x248] ;  /* 0x00009200ff297b82 */ /* 0x000ee20000000800 */
[-C--:B------:R-:W-:Y:S02]  /*5150*/  IADD3 R8, P0, R189, R120.reuse, RZ ;  /* 0x00000078bd087210 */ /* 0x080fe40007f1e0ff */
[-C--:B------:R-:W-:Y:S01]  /*5160*/  LEA.HI.X.SX32 R13, R9, R121.reuse, 0x1, P1 ;  /* 0x00000079090d7211 */ /* 0x080fe200008f0eff */
[----:B------:R2:W-:Y:S01]  /*5170*/  STS.U16 [R0+0x1b00], R14 ;  /* 0x001b000e00007388 */ /* 0x0005e20000000400 */
[----:B------:R-:W-:Y:S01]  /*5180*/  LEA.HI.X.SX32 R9, R15, R121, 0x1, P0 ;  /* 0x000000790f097211 */ /* 0x000fe200000f0eff */
[----:B------:R-:W-:Y:S02]  /*5190*/  IMAD R15, R3, 0x3f, RZ ;  /* 0x0000003f030f7824 */ /* 0x000fe400078e02ff */
[----:B------:R-:W-:Y:S01]  /*51a0*/  STS.U16 [R0+0x300], R166 ;  /* 0x000300a600007388 */ /* 0x000fe20000000400 */
[----:B------:R-:W5:Y:S03]  /*51b0*/  LDC R40, c[0x0][0x248] ;  /* 0x00009200ff287b82 */ /* 0x000f660000000800 */
[----:B------:R-:W-:Y:S01]  /*51c0*/  STS.U16 [R0+0xb00], R140 ;  /* 0x000b008c00007388 */ /* 0x000fe20000000400 */
[----:B--2---:R-:W-:-:S03]  /*51d0*/  IADD3 R14, P0, R21, R120, RZ ;  /* 0x00000078150e7210 */ /* 0x004fc60007f1e0ff */
[----:B------:R-:W-:Y:S01]  /*51e0*/  STS.U16 [R0+0x700], R201 ;  /* 0x000700c900007388 */ /* 0x000fe20000000400 */
[----:B------:R-:W2:Y:S03]  /*51f0*/  LDC R42, c[0x0][0x248] ;  /* 0x00009200ff2a7b82 */ /* 0x000ea60000000800 */
[----:B------:R-:W-:Y:S01]  /*5200*/  STS.U16 [R0+0xf00], R205 ;  /* 0x000f00cd00007388 */ /* 0x000fe20000000400 */
[----:B------:R-:W-:-:S03]  /*5210*/  LEA.HI.X.SX32 R15, R15, R121, 0x1, P0 ;  /* 0x000000790f0f7211 */ /* 0x000fc600000f0eff */
[----:B------:R-:W-:Y:S04]  /*5220*/  STS.U16 [R0+0x1700], R234 ;  /* 0x001700ea00007388 */ /* 0x000fe80000000400 */
[----:B------:R-:W-:Y:S04]  /*5230*/  STS.U16 [R0+0x1f00], R236 ;  /* 0x001f00ec00007388 */ /* 0x000fe80000000400 */
[----:B------:R-:W4:Y:S01]  /*5240*/  LDG.E.U16 R2, desc[UR60][R6.64] ;  /* 0x0000003c06027981 */ /* 0x000f22000c1e1500 */
[C---:B------:R-:W-:Y:S02]  /*5250*/  IMAD R31, R3.reuse, 0xce, RZ ;  /* 0x000000ce031f7824 */ /* 0x040fe400078e02ff */
[C---:B------:R-:W-:Y:S01]  /*5260*/  IMAD R21, R3.reuse, 0x67, RZ ;  /* 0x0000006703157824 */ /* 0x040fe200078e02ff */
[----:B------:R-:W4:Y:S04]  /*5270*/  LDG.E.U16 R5, desc[UR60][R16.64] ;  /* 0x0000003c10057981 */ /* 0x000f28000c1e1500 */
[----:B------:R-:W4:Y:S04]  /*5280*/  LDG.E.U16 R4, desc[UR60][R10.64] ;  /* 0x0000003c0a047981 */ /* 0x000f28000c1e1500 */
[----:B------:R1:W4:Y:S04]  /*5290*/  LDG.E.U16 R6, desc[UR60][R12.64] ;  /* 0x0000003c0c067981 */ /* 0x000328000c1e1500 */
[----:B------:R0:W4:Y:S01]  /*52a0*/  LDG.E.U16 R7, desc[UR60][R18.64] ;  /* 0x0000003c12077981 */ /* 0x000122000c1e1500 */
[----:B------:R-:W-:-:S03]  /*52b0*/  IMAD R33, R3, 0xde, RZ ;  /* 0x000000de03217824 */ /* 0x000fc600078e02ff */
[----:B------:R-:W4:Y:S01]  /*52c0*/  LDG.E.U16 R9, desc[UR60][R8.64] ;  /* 0x0000003c08097981 */ /* 0x000f22000c1e1500 */
[----:B-1----:R-:W-:Y:S01]  /*52d0*/  IMAD R13, R3, 0x4f, RZ ;  /* 0x0000004f030d7824 */ /* 0x002fe200078e02ff */
[-C--:B------:R-:W-:Y:S01]  /*52e0*/  IADD3 R12, P0, R25, R120.reuse, RZ ;  /* 0x00000078190c7210 */ /* 0x080fe20007f1e0ff */
[----:B------:R-:W-:Y:S01]  /*52f0*/  IMAD R17, R3, 0x47, RZ ;  /* 0x0000004703117824 */ /* 0x000fe200078e02ff */
[----:B------:R-:W-:Y:S01]  /*5300*/  IADD3 R10, P1, R23, R120, RZ ;  /* 0x00000078170a7210 */ /* 0x000fe20007f3e0ff */
[----:B0-----:R-:W0:Y:S01]  /*5310*/  LDC R18, c[0x0][0x248] ;  /* 0x00009200ff127b82 */ /* 0x001e220000000800 */
[-C--:B------:R-:W-:Y:S01]  /*5320*/  LEA.HI.X.SX32 R13, R13, R121.reuse, 0x1, P0 ;  /* 0x000000790d0d7211 */ /* 0x080fe200000f0eff */
[----:B------:R-:W-:Y:S01]  /*5330*/  IMAD R19, R3, 0x5f, RZ ;  /* 0x0000005f03137824 */ /* 0x000fe200078e02ff */
[----:B------:R-:W4:Y:S04]  /*5340*/  LDG.E.U16 R195, desc[UR60][R194.64] ;  /* 0x0000003cc2c37981 */ /* 0x000f28000c1e1500 */
[----:B------:R1:W4:Y:S01]  /*5350*/  LDG.E.U16 R22, desc[UR60][R12.64] ;  /* 0x0000003c0c167981 */ /* 0x000322000c1e1500 */
[----:B------:R-:W-:-:S03]  /*5360*/  LEA.HI.X.SX32 R11, R17, R121, 0x1, P1 ;  /* 0x00000079110b7211 */ /* 0x000fc600008f0eff */
[----:B------:R3:W4:Y:S01]  /*5370*/  LDG.E.U16 R8, desc[UR60][R14.64] ;  /* 0x0000003c0e087981 */ /* 0x000722000c1e1500 */
[-C--:B-1----:R-:W-:Y:S01]  /*5380*/  IADD3 R12, P2, R31, R120.reuse, RZ ;  /* 0x000000781f0c7210 */ /* 0x082fe20007f5e0ff */
[----:B------:R-:W-:Y:S02]  /*5390*/  IMAD R17, R3, 0x57, RZ ;  /* 0x0000005703117824 */ /* 0x000fe400078e02ff */
[----:B------:R1:W4:Y:S01]  /*53a0*/  LDG.E.U16 R20, desc[UR60][R10.64] ;  /* 0x0000003c0a147981 */ /* 0x000322000c1e1500 */
[----:B------:R-:W-:Y:S02]  /*53b0*/  LEA.HI.X.SX32 R13, R21, R121, 0x1, P2 ;  /* 0x00000079150d7211 */ /* 0x000fe400010f0eff */
[----:B------:R-:W5:Y:S01]  /*53c0*/  LDC R21, c[0x0][0x248] ;  /* 0x00009200ff157b82 */ /* 0x000f620000000800 */
[-C--:B---3--:R-:W-:Y:S01]  /*53d0*/  IADD3 R14, P0, R27, R120.reuse, RZ ;  /* 0x000000781b0e7210 */ /* 0x088fe20007f1e0ff */
[----:B------:R-:W-:Y:S01]  /*53e0*/  IMAD R35, R3, 0xee, RZ ;  /* 0x000000ee03237824 */ /* 0x000fe200078e02ff */
[----:B------:R3:W4:Y:S01]  /*53f0*/  LDG.E.U16 R28, desc[UR60][R12.64] ;  /* 0x0000003c0c1c7981 */ /* 0x000722000c1e1500 */
[----:B-1----:R-:W-:-:S02]  /*5400*/  IADD3 R10, P1, R29, R120, RZ ;  /* 0x000000781d0a7210 */ /* 0x002fc40007f3e0ff */
[-C--:B------:R-:W-:Y:S01]  /*5410*/  LEA.HI.X.SX32 R15, R17, R121.reuse, 0x1, P0 ;  /* 0x00000079110f7211 */ /* 0x080fe200000f0eff */
[----:B------:R-:W-:Y:S01]  /*5420*/  IMAD R17, R3, 0x6f, RZ ;  /* 0x0000006f03117824 */ /* 0x000fe200078e02ff */
[-C--:B------:R-:W-:Y:S02]  /*5430*/  LEA.HI.X.SX32 R11, R19, R121.reuse, 0x1, P1 ;  /* 0x00000079130b7211 */ /* 0x080fe400008f0eff */
[-C--:B------:R-:W-:Y:S01]  /*5440*/  IADD3 R16, P0, R33, R120.reuse, RZ ;  /* 0x0000007821107210 */ /* 0x080fe20007f1e0ff */
[C---:B------:R-:W-:Y:S01]  /*5450*/  IMAD R19, R3.reuse, 0x77, RZ ;  /* 0x0000007703137824 */ /* 0x040fe200078e02ff */
[----:B------:R1:W4:Y:S01]  /*5460*/  LDG.E.U16 R24, desc[UR60][R14.64] ;  /* 0x0000003c0e187981 */ /* 0x000322000c1e1500 */
[----:B------:R-:W-:Y:S01]  /*5470*/  IMAD R37, R3, 0xfe, RZ ;  /* 0x000000fe03257824 */ /* 0x000fe200078e02ff */
[----:B------:R-:W-:Y:S02]  /*5480*/  LEA.HI.X.SX32 R17, R17, R121, 0x1, P0 ;  /* 0x0000007911117211 */ /* 0x000fe400000f0eff */
[----:B------:R2:W4:Y:S01]  /*5490*/  LDG.E.U16 R26, desc[UR60][R10.64] ;  /* 0x0000003c0a1a7981 */ /* 0x000522000c1e1500 */
[----:B---3--:R-:W-:Y:S01]  /*54a0*/  IMAD R13, R32, 0x10e, RZ ;  /* 0x0000010e200d7824 */ /* 0x008fe200078e02ff */
[-C--:B------:R-:W-:Y:S01]  /*54b0*/  IADD3 R12, P1, R37, R120.reuse, RZ ;  /* 0x00000078250c7210 */ /* 0x080fe20007f3e0ff */
[----:B0-----:R-:W-:Y:S01]  /*54c0*/  IMAD R39, R18, 0x10c, RZ ;  /* 0x0000010c12277824 */ /* 0x001fe200078e02ff */
[----:B------:R0:W3:Y:S01]  /*54d0*/  LDG.E.U16 R30, desc[UR60][R16.64] ;  /* 0x0000003c101e7981 */ /* 0x0000e2000c1e1500 */
[----:B------:R-:W0:Y:S01]  /*54e0*/  LDC R18, c[0x0][0x248] ;  /* 0x00009200ff127b82 */ /* 0x000e220000000800 */
[----:B-1----:R-:W-:Y:S01]  /*54f0*/  IMAD R15, R3, 0x7f, RZ ;  /* 0x0000007f030f7824 */ /* 0x002fe200078e02ff */
[----:B--2---:R-:W-:Y:S01]  /*5500*/  IADD3 R10, P0, R35, R120, RZ ;  /* 0x00000078230a7210 */ /* 0x004fe20007f1e0ff */
[----:B-----5:R-:W-:-:S03]  /*5510*/  IMAD R21, R21, 0x11c, RZ ;  /* 0x0000011c15157824 */ /* 0x020fc600078e02ff */
[-C--:B------:R-:W-:Y:S01]  /*5520*/  LEA.HI.X.SX32 R11, R19, R121.reuse, 0x1, P0 ;  /* 0x00000079130b7211 */ /* 0x080fe200000f0eff */
[----:B0-----:R-:W-:Y:S01]  /*5530*/  IMAD R17, R3, 0x87, RZ ;  /* 0x0000008703117824 */ /* 0x001fe200078e02ff */
[-C--:B------:R-:W-:Y:S02]  /*5540*/  IADD3 R16, P0, R13, R120.reuse, RZ ;  /* 0x000000780d107210 */ /* 0x080fe40007f1e0ff */
[-C--:B------:R-:W-:Y:S01]  /*5550*/  LEA.HI.X.SX32 R13, R15, R121.reuse, 0x1, P1 ;  /* 0x000000790f0d7211 */ /* 0x080fe200008f0eff */
[----:B------:R0:W2:Y:S01]  /*5560*/  LDG.E.U16 R32, desc[UR60][R10.64] ;  /* 0x0000003c0a207981 */ /* 0x0000a2000c1e1500 */
[----:B------:R-:W-:Y:S01]  /*5570*/  LEA.HI.X.SX32 R17, R17, R121, 0x1, P0 ;  /* 0x0000007911117211 */ /* 0x000fe200000f0eff */
[----:B------:R-:W-:Y:S01]  /*5580*/  IMAD R41, R41, 0x12e, RZ ;  /* 0x0000012e29297824 */ /* 0x000fe200078e02ff */
[-C--:B------:R-:W-:Y:S01]  /*5590*/  IADD3 R14, P2, R39, R120.reuse, RZ ;  /* 0x00000078270e7210 */ /* 0x080fe20007f5e0ff */
[----:B------:R1:W5:Y:S04]  /*55a0*/  LDG.E.U16 R34, desc[UR60][R12.64] ;  /* 0x0000003c0c227981 */ /* 0x000368000c1e1500 */
[----:B------:R1:W5:Y:S01]  /*55b0*/  LDG.E.U16 R36, desc[UR60][R16.64] ;  /* 0x0000003c10247981 */ /* 0x000362000c1e1500 */
[----:B0-----:R-:W-:Y:S01]  /*55c0*/  IMAD R11, R38, 0x11e, RZ ;  /* 0x0000011e260b7824 */ /* 0x001fe200078e02ff */
[----:B------:R-:W-:-:S04]  /*55d0*/  IADD3 R10, P0, R21, R120, RZ ;  /* 0x00000078150a7210 */ /* 0x000fc80007f1e0ff */
[-C--:B-1----:R-:W-:Y:S01]  /*55e0*/  IADD3 R12, P1, R11, R120.reuse, RZ ;  /* 0x000000780b0c7210 */ /* 0x082fe20007f3e0ff */
[----:B------:R-:W-:Y:S01]  /*55f0*/  IMAD R13, R3, 0x8f, RZ ;  /* 0x0000008f030d7824 */ /* 0x000fe200078e02ff */
[-C--:B------:R-:W-:Y:S01]  /*5600*/  LEA.HI.X.SX32 R11, R23, R121.reuse, 0x1, P0 ;  /* 0x00000079170b7211 */ /* 0x080fe200000f0eff */
[----:B------:R-:W-:Y:S01]  /*5610*/  IMAD R17, R3, 0x97, RZ ;  /* 0x0000009703117824 */ /* 0x000fe200078e02ff */
[----:B------:R-:W0:Y:S01]  /*5620*/  LDC R23, c[0x0][0x248] ;  /* 0x00009200ff177b82 */ /* 0x000e220000000800 */
[----:B------:R-:W-:Y:S01]  /*5630*/  IADD3 R16, P0, R41, R120, RZ ;  /* 0x0000007829107210 */ /* 0x000fe20007f1e0ff */
[----:B------:R-:W-:Y:S01]  /*5640*/  IMAD R19, R40, 0x12c, RZ ;  /* 0x0000012c28137824 */ /* 0x000fe200078e02ff */
[-C--:B------:R-:W-:Y:S01]  /*5650*/  LEA.HI.X.SX32 R15, R233, R121.reuse, 0x1, P2 ;  /* 0x00000079e90f7211 */ /* 0x080fe200010f0eff */
[----:B------:R1:W3:Y:S01]  /*5660*/  LDG.E.U16 R41, desc[UR60][R10.64] ;  /* 0x0000003c0a297981 */ /* 0x0002e2000c1e1500 */
[-C--:B------:R-:W-:Y:S02]  /*5670*/  LEA.HI.X.SX32 R13, R13, R121.reuse, 0x1, P1 ;  /* 0x000000790d0d7211 */ /* 0x080fe400008f0eff */
[----:B------:R-:W-:Y:S01]  /*5680*/  LEA.HI.X.SX32 R17, R17, R121, 0x1, P0 ;  /* 0x0000007911117211 */ /* 0x000fe200000f0eff */
[----:B------:R1:W2:Y:S01]  /*5690*/  LDG.E.U16 R39, desc[UR60][R14.64] ;  /* 0x0000003c0e277981 */ /* 0x0002a2000c1e1500 */
[----:B------:R-:W-:-:S03]  /*56a0*/  IMAD R21, R3, 0xa7, RZ ;  /* 0x000000a703157824 */ /* 0x000fc600078e02ff */
[----:B------:R1:W5:Y:S02]  /*56b0*/  LDG.E.U16 R38, desc[UR60][R12.64] ;  /* 0x0000003c0c267981 */ /* 0x000364000c1e1500 */
[----:B-1----:R-:W-:Y:S02]  /*56c0*/  IMAD R11, R42, 0x13e, RZ ;  /* 0x0000013e2a0b7824 */ /* 0x002fe400078e02ff */
[----:B------:R1:W5:Y:S01]  /*56d0*/  LDG.E.U16 R40, desc[UR60][R16.64] ;  /* 0x0000003c10287981 */ /* 0x000362000c1e1500 */
[-C--:B------:R-:W-:Y:S01]  /*56e0*/  IADD3 R14, P2, R19, R120.reuse, RZ ;  /* 0x00000078130e7210 */ /* 0x080fe20007f5e0ff */
[----:B------:R-:W-:Y:S01]  /*56f0*/  IMAD R19, R3, 0x9f, RZ ;  /* 0x0000009f03137824 */ /* 0x000fe200078e02ff */
[-C--:B------:R-:W-:Y:S02]  /*5700*/  IADD3 R12, P1, R11, R120.reuse, RZ ;  /* 0x000000780b0c7210 */ /* 0x080fe40007f3e0ff */
[-C--:B------:R-:W-:Y:S01]  /*5710*/  LEA.HI.X.SX32 R15, R232, R121.reuse, 0x1, P2 ;  /* 0x00000079e80f7211 */ /* 0x080fe200010f0eff */
[----:B-1----:R-:W-:Y:S01]  /*5720*/  IMAD R17, R46, 0x15c, RZ ;  /* 0x0000015c2e117824 */ /* 0x002fe200078e02ff */
[-C--:B------:R-:W-:Y:S01]  /*5730*/  IADD3 R16, P2, R45, R120.reuse, RZ ;  /* 0x000000782d107210 */ /* 0x080fe20007f5e0ff */
[----:B------:R-:W-:Y:S01]  /*5740*/  IMAD R51, R18, 0x13c, RZ ;  /* 0x0000013c12337824 */ /* 0x000fe200078e02ff */
[----:B------:R-:W-:Y:S01]  /*5750*/  LEA.HI.X.SX32 R13, R19, R121, 0x1, P1 ;  /* 0x00000079130d7211 */ /* 0x000fe200008f0eff */
[----:B------:R1:W5:Y:S01]  /*5760*/  LDG.E.U16 R43, desc[UR60][R14.64] ;  /* 0x0000003c0e2b7981 */ /* 0x000362000c1e1500 */
[----:B------:R-:W-:-:S02]  /*5770*/  IADD3 R18, P1, R17, R120, RZ ;  /* 0x0000007811127210 */ /* 0x000fc40007f3e0ff */
[-C--:B------:R-:W-:Y:S01]  /*5780*/  LEA.HI.X.SX32 R17, R21, R121.reuse, 0x1, P2 ;  /* 0x0000007915117211 */ /* 0x080fe200010f0eff */
[----:B0-----:R-:W-:Y:S01]  /*5790*/  IMAD R23, R23, 0x15e, RZ ;  /* 0x0000015e17177824 */ /* 0x001fe200078e02ff */
[----:B------:R-:W0:Y:S01]  /*57a0*/  LDC R21, c[0x0][0x248] ;  /* 0x00009200ff157b82 */ /* 0x000e220000000800 */
[-C--:B------:R-:W-:Y:S01]  /*57b0*/  IADD3 R10, P0, R51, R120.reuse, RZ ;  /* 0x00000078330a7210 */ /* 0x080fe20007f1e0ff */
[----:B------:R-:W-:Y:S01]  /*57c0*/  IMAD R47, R47, 0x16c, RZ ;  /* 0x0000016c2f2f7824 */ /* 0x000fe200078e02ff */
[----:B------:R1:W5:Y:S02]  /*57d0*/  LDG.E.U16 R42, desc[UR60][R12.64] ;  /* 0x0000003c0c2a7981 */ /* 0x000364000c1e1500 */
[----:B-1----:R-:W-:Y:S01]  /*57e0*/  IMAD R15, R44, 0x14c, RZ ;  /* 0x0000014c2c0f7824 */ /* 0x002fe200078e02ff */
[-C--:B------:R-:W-:Y:S01]  /*57f0*/  LEA.HI.X.SX32 R19, R27, R121.reuse, 0x1, P1 ;  /* 0x000000791b137211 */ /* 0x080fe200008f0eff */
[----:B------:R-:W-:Y:S01]  /*5800*/  IMAD R49, R49, 0x17c, RZ ;  /* 0x0000017c31317824 */ /* 0x000fe200078e02ff */
[-C--:B------:R-:W-:Y:S01]  /*5810*/  LEA.HI.X.SX32 R11, R25, R121.reuse, 0x1, P0 ;  /* 0x00000079190b7211 */ /* 0x080fe200000f0eff */
[----:B------:R-:W1:Y:S01]  /*5820*/  LDC R51, c[0x0][0x248] ;  /* 0x00009200ff337b82 */ /* 0x000e620000000800 */
[-C--:B------:R-:W-:Y:S01]  /*5830*/  IADD3 R14, P0, R15, R120.reuse, RZ ;  /* 0x000000780f0e7210 */ /* 0x080fe20007f1e0ff */
[----:B------:R0:W5:Y:S03]  /*5840*/  LDG.E.U16 R45, desc[UR60][R18.64] ;  /* 0x0000003c122d7981 */ /* 0x000166000c1e1500 */
[----:B------:R-:W-:Y:S01]  /*5850*/  LEA.HI.X.SX32 R15, R230, R121, 0x1, P0 ;  /* 0x00000079e60f7211 */ /* 0x000fe200000f0eff */
[----:B------:R0:W5:Y:S01]  /*5860*/  LDG.E.U16 R25, desc[UR60][R10.64] ;  /* 0x0000003c0a197981 */ /* 0x000162000c1e1500 */
[----:B------:R-:W-:Y:S01]  /*5870*/  IMAD R13, R48, 0x16e, RZ ;  /* 0x0000016e300d7824 */ /* 0x000fe200078e02ff */
[----:B------:R-:W-:-:S02]  /*5880*/  IADD3 R12, P1, R47, R120, RZ ;  /* 0x000000782f0c7210 */ /* 0x000fc40007f3e0ff */
[----:B------:R0:W5:Y:S02]  /*5890*/  LDG.E.U16 R27, desc[UR60][R14.64] ;  /* 0x0000003c0e1b7981 */ /* 0x000164000c1e1500 */
[----:B0-----:R-:W0:Y:S02]  /*58a0*/  LDC R18, c[0x0][0x248] ;  /* 0x00009200ff127b82 */ /* 0x001e240000000800 */
[----:B------:R1:W5:Y:S01]  /*58b0*/  LDG.E.U16 R44, desc[UR60][R16.64] ;  /* 0x0000003c102c7981 */ /* 0x000362000c1e1500 */
[----:B------:R-:W-:-:S05]  /*58c0*/  IADD3 R10, P0, R23, R120, RZ ;  /* 0x00000078170a7210 */ /* 0x000fca0007f1e0ff */
[----:B------:R-:W0:Y:S01]  /*58d0*/  LDC R23, c[0x0][0x248] ;  /* 0x00009200ff177b82 */ /* 0x000e220000000800 */
[----:B------:R-:W-:Y:S01]  /*58e0*/  IMAD R11, R3, 0xaf, RZ ;  /* 0x000000af030b7824 */ /* 0x000fe200078e02ff */
[-C--:B------:R-:W-:Y:S01]  /*58f0*/  IADD3 R14, P2, R13, R120.reuse, RZ ;  /* 0x000000780d0e7210 */ /* 0x080fe20007f5e0ff */
[----:B------:R-:W-:Y:S01]  /*5900*/  IMAD R15, R3, 0xb7, RZ ;  /* 0x000000b7030f7824 */ /* 0x000fe200078e02ff */
[-C--:B------:R-:W-:Y:S02]  /*5910*/  LEA.HI.X.SX32 R13, R228, R121.reuse, 0x1, P1 ;  /* 0x00000079e40d7211 */ /* 0x080fe400008f0eff */
[-C--:B------:R-:W-:Y:S01]  /*5920*/  LEA.HI.X.SX32 R11, R11, R121.reuse, 0x1, P0 ;  /* 0x000000790b0b7211 */ /* 0x080fe200000f0eff */
[----:B------:R-:W-:Y:S01]  /*5930*/  IMAD R21, R21, 0x17e, RZ ;  /* 0x0000017e15157824 */ /* 0x000fe200078e02ff */
[-C--:B-1----:R-:W-:Y:S01]  /*5940*/  IADD3 R16, P0, R49, R120.reuse, RZ ;  /* 0x0000007831107210 */ /* 0x082fe20007f1e0ff */
[----:B------:R-:W-:Y:S02]  /*5950*/  IMAD R19, R50, 0x18c, RZ ;  /* 0x0000018c32137824 */ /* 0x000fe400078e02ff */
[----:B------:R1:W5:Y:S01]  /*5960*/  LDG.E.U16 R46, desc[UR60][R10.64] ;  /* 0x0000003c0a2e7981 */ /* 0x000362000c1e1500 */
[-C--:B------:R-:W-:Y:S01]  /*5970*/  LEA.HI.X.SX32 R17, R29, R121.reuse, 0x1, P0 ;  /* 0x000000791d117211 */ /* 0x080fe200000f0eff */
[----:B------:R-:W-:Y:S01]  /*5980*/  IMAD R51, R51, 0x19c, RZ ;  /* 0x0000019c33337824 */ /* 0x000fe200078e02ff */
[----:B------:R-:W-:Y:S01]  /*5990*/  LEA.HI.X.SX32 R15, R15, R121, 0x1, P2 ;  /* 0x000000790f0f7211 */ /* 0x000fe200010f0eff */
[----:B------:R0:W5:Y:S01]  /*59a0*/  LDG.E.U16 R29, desc[UR60][R12.64] ;  /* 0x0000003c0c1d7981 */ /* 0x000162000c1e1500 */
[----:B------:R-:W-:Y:S01]  /*59b0*/  IMAD R55, R55, 0x1ec, RZ ;  /* 0x000001ec37377824 */ /* 0x000fe200078e02ff */
[----:B------:R-:W0:Y:S02]  /*59c0*/  LDC R50, c[0x0][0x248] ;  /* 0x00009200ff327b82 */ /* 0x000e240000000800 */
[----:B------:R0:W5:Y:S01]  /*59d0*/  LDG.E.U16 R49, desc[UR60][R16.64] ;  /* 0x0000003c10317981 */ /* 0x000162000c1e1500 */
[----:B-1----:R-:W-:Y:S01]  /*59e0*/  IMAD R11, R3, 0xbf, RZ ;  /* 0x000000bf030b7824 */ /* 0x002fe200078e02ff */
[----:B------:R-:W-:-:S02]  /*59f0*/  IADD3 R10, P0, R21, R120, RZ ;  /* 0x00000078150a7210 */ /* 0x000fc40007f1e0ff */
[----:B------:R1:W5:Y:S01]  /*5a00*/  LDG.E.U16 R47, desc[UR60][R14.64] ;  /* 0x0000003c0e2f7981 */ /* 0x000362000c1e1500 */
[----:B0-----:R-:W-:Y:S01]  /*5a10*/  IMAD R13, R52, 0x1ac, RZ ;  /* 0x000001ac340d7824 */ /* 0x001fe200078e02ff */
[-C--:B------:R-:W-:Y:S01]  /*5a20*/  IADD3 R12, P1, R19, R120.reuse, RZ ;  /* 0x00000078130c7210 */ /* 0x080fe20007f3e0ff */
[----:B------:R-:W-:Y:S01]  /*5a30*/  IMAD R19, R18, 0x1bc, RZ ;  /* 0x000001bc12137824 */ /* 0x000fe200078e02ff */
[-C--:B------:R-:W-:Y:S01]  /*5a40*/  LEA.HI.X.SX32 R11, R11, R121.reuse, 0x1, P0 ;  /* 0x000000790b0b7211 */ /* 0x080fe200000f0eff */
[----:B------:R-:W-:Y:S01]  /*5a50*/  IMAD R57, R23, 0x1cc, RZ ;  /* 0x000001cc17397824 */ /* 0x000fe200078e02ff */
[-C--:B------:R-:W-:Y:S01]  /*5a60*/  IADD3 R16, P2, R13, R120.reuse, RZ ;  /* 0x000000780d107210 */ /* 0x080fe20007f5e0ff */
[----:B------:R-:W0:Y:S01]  /*5a70*/  LDC R21, c[0x0][0x248] ;  /* 0x00009200ff157b82 */ /* 0x000e220000000800 */
[----:B------:R-:W-:Y:S01]  /*5a80*/  LEA.HI.X.SX32 R13, R225, R121, 0x1, P1 ;  /* 0x00000079e10d7211 */ /* 0x000fe200008f0eff */
[----:B------:R1:W5:Y:S02]  /*5a90*/  LDG.E.U16 R48, desc[UR60][R10.64] ;  /* 0x0000003c0a307981 */ /* 0x000364000c1e1500 */
[----:B-1----:R-:W-:-:S02]  /*5aa0*/  IADD3 R14, P0, R51, R120, RZ ;  /* 0x00000078330e7210 */ /* 0x002fc40007f1e0ff */
[-C--:B------:R-:W-:Y:S02]  /*5ab0*/  IADD3 R18, P1, R19, R120.reuse, RZ ;  /* 0x0000007813127210 */ /* 0x080fe40007f3e0ff */
[-C--:B------:R-:W-:Y:S01]  /*5ac0*/  LEA.HI.X.SX32 R15, R31, R121.reuse, 0x1, P0 ;  /* 0x000000791f0f7211 */ /* 0x080fe200000f0eff */
[----:B------:R-:W1:Y:S01]  /*5ad0*/  LDC R23, c[0x0][0x248] ;  /* 0x00009200ff177b82 */ /* 0x000e620000000800 */
[-C--:B------:R-:W-:Y:S01]  /*5ae0*/  LEA.HI.X.SX32 R17, R223, R121.reuse, 0x1, P2 ;  /* 0x00000079df117211 */ /* 0x080fe200010f0eff */
[----:B------:R0:W5:Y:S01]  /*5af0*/  LDG.E.U16 R31, desc[UR60][R12.64] ;  /* 0x0000003c0c1f7981 */ /* 0x000162000c1e1500 */
[----:B------:R-:W-:Y:S01]  /*5b00*/  IMAD R11, R54, 0x1dc, RZ ;  /* 0x000001dc360b7824 */ /* 0x000fe200078e02ff */
[-C--:B------:R-:W-:Y:S02]  /*5b10*/  IADD3 R10, P0, R57, R120.reuse, RZ ;  /* 0x00000078390a7210 */ /* 0x080fe40007f1e0ff */
[----:B------:R0:W5:Y:S01]  /*5b20*/  LDG.E.U16 R51, desc[UR60][R16.64] ;  /* 0x0000003c10337981 */ /* 0x000162000c1e1500 */
[-C--:B------:R-:W-:Y:S01]  /*5b30*/  LEA.HI.X.SX32 R19, R33, R121.reuse, 0x1, P1 ;  /* 0x0000007921137211 */ /* 0x080fe200008f0eff */
[----:B------:R-:W1:Y:S02]  /*5b40*/  LDC R52, c[0x0][0x248] ;  /* 0x00009200ff347b82 */ /* 0x000e640000000800 */
[----:B------:R0:W5:Y:S02]  /*5b50*/  LDG.E.U16 R33, desc[UR60][R14.64] ;  /* 0x0000003c0e217981 */ /* 0x000164000c1e1500 */
[----:B0-----:R-:W-:Y:S01]  /*5b60*/  IMAD R13, R56, 0x1fc, RZ ;  /* 0x000001fc380d7824 */ /* 0x001fe200078e02ff */
[-C--:B------:R-:W-:Y:S01]  /*5b70*/  IADD3 R12, P1, R11, R120.reuse, RZ ;  /* 0x000000780b0c7210 */ /* 0x080fe20007f3e0ff */
[----:B------:R0:W5:Y:S01]  /*5b80*/  LDG.E.U16 R53, desc[UR60][R18.64] ;  /* 0x0000003c12357981 */ /* 0x000162000c1e1500 */
[----:B------:R-:W-:Y:S01]  /*5b90*/  LEA.HI.X.SX32 R11, R221, R121, 0x1, P0 ;  /* 0x00000079dd0b7211 */ /* 0x000fe200000f0eff */
[----:B------:R-:W1:Y:S01]  /*5ba0*/  LDC R54, c[0x0][0x248] ;  /* 0x00009200ff367b82 */ /* 0x000e620000000800 */
[----:B------:R-:W-:-:S02]  /*5bb0*/  IADD3 R16, P0, R13, R120, RZ ;  /* 0x000000780d107210 */ /* 0x000fc40007f1e0ff */
[----:B------:R-:W-:Y:S02]  /*5bc0*/  IADD3 R14, P2, R55, R120, RZ ;  /* 0x00000078370e7210 */ /* 0x000fe40007f5e0ff */
[-C--:B------:R-:W-:Y:S01]  /*5bd0*/  LEA.HI.X.SX32 R13, R35, R121.reuse, 0x1, P1 ;  /* 0x00000079230d7211 */ /* 0x080fe200008f0eff */
[----:B------:R1:W5:Y:S01]  /*5be0*/  LDG.E.U16 R55, desc[UR60][R10.64] ;  /* 0x0000003c0a377981 */ /* 0x000362000c1e1500 */
[-C--:B------:R-:W-:Y:S01]  /*5bf0*/  LEA.HI.X.SX32 R15, R219, R121.reuse, 0x1, P2 ;  /* 0x00000079db0f7211 */ /* 0x080fe200010f0eff */
[----:B0-----:R-:W0:Y:S01]  /*5c00*/  LDC R18, c[0x0][0x248] ;  /* 0x00009200ff127b82 */ /* 0x001e220000000800 */
[----:B------:R-:W-:Y:S01]  /*5c10*/  LEA.HI.X.SX32 R17, R37, R121, 0x1, P0 ;  /* 0x0000007925117211 */ /* 0x000fe200000f0eff */
[----:B------:R-:W5:Y:S04]  /*5c20*/  LDG.E.U16 R57, desc[UR60][R12.64] ;  /* 0x0000003c0c397981 */ /* 0x000f68000c1e1500 */
[----:B------:R1:W5:Y:S02]  /*5c30*/  LDG.E.U16 R59, desc[UR60][R14.64] ;  /* 0x0000003c0e3b7981 */ /* 0x000364000c1e1500 */
[----:B------:R-:W0:Y:S02]  /*5c40*/  LDC R56, c[0x0][0x248] ;  /* 0x00009200ff387b82 */ /* 0x000e240000000800 */
[----:B------:R0:W5:Y:S01]  /*5c50*/  LDG.E.U16 R61, desc[UR60][R16.64] ;  /* 0x0000003c103d7981 */ /* 0x000162000c1e1500 */
[----:B------:R-:W-:-:S02]  /*5c60*/  IMAD R35, R21, 0x18e, RZ ;  /* 0x0000018e15237824 */ /* 0x000fc400078e02ff */
[----:B-1----:R-:W-:Y:S02]  /*5c70*/  IMAD R11, R50, 0x1ae, RZ ;  /* 0x000001ae320b7824 */ /* 0x002fe400078e02ff */
[----:B------:R-:W-:Y:S01]  /*5c80*/  IMAD R19, R3, 0xc7, RZ ;  /* 0x000000c703137824 */ /* 0x000fe200078e02ff */
[-C--:B------:R-:W-:Y:S01]  /*5c90*/  IADD3 R10, P0, R35, R120.reuse, RZ ;  /* 0x00000078230a7210 */ /* 0x080fe20007f1e0ff */
[----:B------:R-:W-:Y:S01]  /*5ca0*/  IMAD R23, R23, 0x19e, RZ ;  /* 0x0000019e17177824 */ /* 0x000fe200078e02ff */
[-C--:B------:R-:W-:Y:S01]  /*5cb0*/  IADD3 R14, P2, R11, R120.reuse, RZ ;  /* 0x000000780b0e7210 */ /* 0x080fe20007f5e0ff */
[----:B------:R-:W-:Y:S01]  /*5cc0*/  IMAD R21, R3, 0xcf, RZ ;  /* 0x000000cf03157824 */ /* 0x000fe200078e02ff */
[----:B------:R-:W-:Y:S01]  /*5cd0*/  LEA.HI.X.SX32 R11, R19, R121, 0x1, P0 ;  /* 0x00000079130b7211 */ /* 0x000fe200000f0eff */
[----:B0-----:R-:W-:Y:S01]  /*5ce0*/  IMAD R13, R18, 0x1be, RZ ;  /* 0x000001be120d7824 */ /* 0x001fe200078e02ff */
[----:B------:R-:W-:Y:S01]  /*5cf0*/  IADD3 R12, P1, R23, R120, RZ ;  /* 0x00000078170c7210 */ /* 0x000fe20007f3e0ff */
[----:B------:R-:W-:-:S02]  /*5d00*/  IMAD R15, R3, 0xd7, RZ ;  /* 0x000000d7030f7824 */ /* 0x000fc400078e02ff */
[----:B------:R0:W5:Y:S01]  /*5d10*/  LDG.E.U16 R18, desc[UR60][R10.64] ;  /* 0x0000003c0a127981 */ /* 0x000162000c1e1500 */
[----:B------:R-:W-:Y:S01]  /*5d20*/  IMAD R17, R3, 0xdf, RZ ;  /* 0x000000df03117824 */ /* 0x000fe200078e02ff */
[-C--:B------:R-:W-:Y:S01]  /*5d30*/  IADD3 R16, P0, R13, R120.reuse, RZ ;  /* 0x000000780d107210 */ /* 0x080fe20007f1e0ff */
[----:B------:R-:W-:Y:S01]  /*5d40*/  IMAD R23, R52, 0x1ce, RZ ;  /* 0x000001ce34177824 */ /* 0x000fe200078e02ff */
[-C--:B------:R-:W-:Y:S01]  /*5d50*/  LEA.HI.X.SX32 R13, R21, R121.reuse, 0x1, P1 ;  /* 0x00000079150d7211 */ /* 0x080fe200008f0eff */
[----:B------:R-:W-:Y:S01]  /*5d60*/  IMAD R19, R3, 0xe7, RZ ;  /* 0x000000e703137824 */ /* 0x000fe200078e02ff */
[-C--:B------:R-:W-:Y:S01]  /*5d70*/  LEA.HI.X.SX32 R15, R15, R121.reuse, 0x1, P2 ;  /* 0x000000790f0f7211 */ /* 0x080fe200010f0eff */
[----:B------:R-:W-:Y:S01]  /*5d80*/  IMAD R63, R54, 0x1de, RZ ;  /* 0x000001de363f7824 */ /* 0x000fe200078e02ff */
[-C--:B------:R-:W-:Y:S01]  /*5d90*/  LEA.HI.X.SX32 R17, R17, R121.reuse, 0x1, P0 ;  /* 0x0000007911117211 */ /* 0x080fe200000f0eff */
[----:B------:R-:W-:Y:S01]  /*5da0*/  IMAD R65, R56, 0x1ee, RZ ;  /* 0x000001ee38417824 */ /* 0x000fe200078e02ff */
[----:B0-----:R-:W-:Y:S01]  /*5db0*/  IADD3 R10, P0, R23, R120, RZ ;  /* 0x00000078170a7210 */ /* 0x001fe20007f1e0ff */
[----:B------:R-:W-:Y:S01]  /*5dc0*/  IMAD R67, R58, 0x1fe, RZ ;  /* 0x000001fe3a437824 */ /* 0x000fe200078e02ff */
[----:B------:R0:W5:Y:S01]  /*5dd0*/  LDG.E.U16 R35, desc[UR60][R12.64] ;  /* 0x0000003c0c237981 */ /* 0x000162000c1e1500 */
[----:B------:R-:W-:Y:S01]  /*5de0*/  IMAD R21, R3, 0xef, RZ ;  /* 0x000000ef03157824 */ /* 0x000fe200078e02ff */
[----:B------:R-:W-:Y:S01]  /*5df0*/  LEA.HI.X.SX32 R11, R19, R121, 0x1, P0 ;  /* 0x00000079130b7211 */ /* 0x000fe200000f0eff */
[C---:B------:R-:W-:Y:S01]  /*5e00*/  IMAD R23, R3.reuse, 0xf7, RZ ;  /* 0x000000f703177824 */ /* 0x040fe200078e02ff */
[----:B------:R1:W5:Y:S01]  /*5e10*/  LDG.E.U16 R37, desc[UR60][R14.64] ;  /* 0x0000003c0e257981 */ /* 0x000362000c1e1500 */
[----:B------:R-:W-:-:S03]  /*5e20*/  IMAD R3, R3, 0xff, RZ ;  /* 0x000000ff03037824 */ /* 0x000fc600078e02ff */
[----:B------:R1:W5:Y:S01]  /*5e30*/  LDG.E.U16 R50, desc[UR60][R16.64] ;  /* 0x0000003c10327981 */ /* 0x000362000c1e1500 */
[----:B0-----:R-:W-:-:S03]  /*5e40*/  IADD3 R12, P1, R63, R120, RZ ;  /* 0x000000783f0c7210 */ /* 0x001fc60007f3e0ff */
[----:B------:R-:W5:Y:S01]  /*5e50*/  LDG.E.U16 R19, desc[UR60][R10.64] ;  /* 0x0000003c0a137981 */ /* 0x000f62000c1e1500 */
[-C--:B-1----:R-:W-:Y:S02]  /*5e60*/  IADD3 R14, P2, R65, R120.reuse, RZ ;  /* 0x00000078410e7210 */ /* 0x082fe40007f5e0ff */
[----:B------:R-:W-:Y:S02]  /*5e70*/  IADD3 R16, P0, R67, R120, RZ ;  /* 0x0000007843107210 */ /* 0x000fe40007f1e0ff */
[-C--:B------:R-:W-:Y:S02]  /*5e80*/  LEA.HI.X.SX32 R13, R21, R121.reuse, 0x1, P1 ;  /* 0x00000079150d7211 */ /* 0x080fe400008f0eff */
[-C--:B------:R-:W-:Y:S02]  /*5e90*/  LEA.HI.X.SX32 R15, R23, R121.reuse, 0x1, P2 ;  /* 0x00000079170f7211 */ /* 0x080fe400010f0eff */
[----:B------:R-:W-:Y:S01]  /*5ea0*/  LEA.HI.X.SX32 R17, R3, R121, 0x1, P0 ;  /* 0x0000007903117211 */ /* 0x000fe200000f0eff */
[----:B------:R-:W5:Y:S04]  /*5eb0*/  LDG.E.U16 R12, desc[UR60][R12.64] ;  /* 0x0000003c0c0c7981 */ /* 0x000f68000c1e1500 */
[----:B------:R-:W5:Y:S04]  /*5ec0*/  LDG.E.U16 R14, desc[UR60][R14.64] ;  /* 0x0000003c0e0e7981 */ /* 0x000f68000c1e1500 */
[----:B------:R-:W5:Y:S01]  /*5ed0*/  LDG.E.U16 R16, desc[UR60][R16.64] ;  /* 0x0000003c10107981 */ /* 0x000f62000c1e1500 */
[----:B------:R-:W-:-:S04]  /*5ee0*/  LOP3.LUT R199, R199, 0x70, RZ, 0x3c, !PT ;  /* 0x00000070c7c77812 */ /* 0x000fc800078e3cff */
[----:B------:R-:W-:Y:S01]  /*5ef0*/  IADD3 R199, R240, R199, RZ ;  /* 0x000000c7f0c77210 */ /* 0x000fe20007ffe0ff */
[----:B------:R-:W-:Y:S01]  /*5f00*/  STS.U16 [R0+0x2300], R207 ;  /* 0x002300cf00007388 */ /* 0x000fe20000000400 */
[----:B------:R-:W-:-:S03]  /*5f10*/  MOV R3, 0x3f800000 ;  /* 0x3f80000000037802 */ /* 0x000fc60000000f00 */
[----:B----4-:R-:W-:Y:S04]  /*5f20*/  STS.U16 [R0+0x2700], R5 ;  /* 0x0027000500007388 */ /* 0x010fe80000000400 */
[----:B------:R-:W-:Y:S04]  /*5f30*/  STS.U16 [R0+0x2b00], R209 ;  /* 0x002b00d100007388 */ /* 0x000fe80000000400 */
[----:B------:R-:W-:Y:S04]  /*5f40*/  STS.U16 [R0+0x2f00], R7 ;  /* 0x002f000700007388 */ /* 0x000fe80000000400 */
[----:B------:R-:W-:Y:S04]  /*5f50*/  STS.U16 [R0+0x3300], R211 ;  /* 0x003300d300007388 */ /* 0x000fe80000000400 */
[----:B------:R-:W-:Y:S04]  /*5f60*/  STS.U16 [R0+0x3700], R9 ;  /* 0x0037000900007388 */ /* 0x000fe80000000400 */
[----:B------:R-:W-:Y:S04]  /*5f70*/  STS.U16 [R0+0x3b00], R213 ;  /* 0x003b00d500007388 */ /* 0x000fe80000000400 */
[----:B------:R-:W-:Y:S04]  /*5f80*/  STS.U16 [R0+0x3f00], R195 ;  /* 0x003f00c300007388 */ /* 0x000fe80000000400 */
[----:B---3--:R-:W-:Y:S04]  /*5f90*/  STS.U16 [R0+0x4700], R41 ;  /* 0x0047002900007388 */ /* 0x008fe80000000400 */
[----:B--2---:R-:W-:Y:S04]  /*5fa0*/  STS.U16 [R0+0x4300], R39 ;  /* 0x0043002700007388 */ /* 0x004fe80000000400 */
[----:B-----5:R-:W-:Y:S04]  /*5fb0*/  STS.U16 [R0+0x4b00], R43 ;  /* 0x004b002b00007388 */ /* 0x020fe80000000400 */
        /* <DEDUP_REMOVED lines=13> */
[----:B------:R1:W-:Y:S01]  /*6090*/  STS.U16 [R199+0x1380], R2 ;  /* 0x00138002c7007388 */ /* 0x0003e20000000400 */
[----:B0-----:R-:W-:Y:S01]  /*60a0*/  MOV R0, 0x3f800000 ;  /* 0x3f80000000007802 */ /* 0x001fe20000000f00 */
[----:B-1----:R-:W-:-:S04]  /*60b0*/  IMAD.MOV.U32 R2, RZ, RZ, 0x3f800000 ;  /* 0x3f800000ff027424 */ /* 0x002fc800078e00ff */
[----:B------:R-:W-:Y:S04]  /*60c0*/  STL [R1+0x228], R0 ;  /* 0x0002280001007387 */ /* 0x000fe80000100800 */
[----:B------:R-:W-:Y:S04]  /*60d0*/  STL [R1+0x22c], R3 ;  /* 0x00022c0301007387 */ /* 0x000fe80000100800 */
[----:B------:R-:W-:Y:S04]  /*60e0*/  STL [R1+0x234], R2 ;  /* 0x0002340201007387 */ /* 0x000fe80000100800 */
[----:B------:R-:W-:Y:S04]  /*60f0*/  STL [R1], RZ ;  /* 0x000000ff01007387 */ /* 0x000fe80000100800 */
[----:B------:R0:W-:Y:S04]  /*6100*/  STL [R1+0x230], R0 ;  /* 0x0002300001007387 */ /* 0x0001e80000100800 */
[----:B------:R-:W-:Y:S04]  /*6110*/  STL [R1+0x4], RZ ;  /* 0x000004ff01007387 */ /* 0x000fe80000100800 */
        /* <DEDUP_REMOVED lines=122> */
[----:B------:R-:W-:Y:S01]  /*68c0*/  STL [R1+0x1f0], RZ ;  /* 0x0001f0ff01007387 */ /* 0x000fe20000100800 */
[----:B0-----:R-:W-:-:S03]  /*68d0*/  IADD3 R0, R187, 0x80, RZ ;  /* 0x00000080bb007810 */ /* 0x001fc60007ffe0ff */
[----:B------:R-:W-:Y:S04]  /*68e0*/  STL [R1+0x1f4], RZ ;  /* 0x0001f4ff01007387 */ /* 0x000fe80000100800 */
[----:B------:R-:W-:Y:S04]  /*68f0*/  STL [R1+0x1f8], RZ ;  /* 0x0001f8ff01007387 */ /* 0x000fe80000100800 */
        /* <DEDUP_REMOVED lines=9> */
[----:B------:R-:W-:Y:S01]  /*6990*/  STL [R1+0x1fc], RZ ;  /* 0x0001fcff01007387 */ /* 0x000fe20000100800 */
[----:B------:R-:W-:Y:S01]  /*69a0*/  ISETP.GE.AND P0, PT, R0, 0x1, PT ;  /* 0x000000010000780c */ /* 0x000fe20003f06270 */
[----:B------:R-:W-:Y:S01]  /*69b0*/  IMAD.MOV.U32 R11, RZ, RZ, -0x800000 ;  /* 0xff800000ff0b7424 */ /* 0x000fe200078e00ff */
[----:B------:R-:W-:Y:S01]  /*69c0*/  MOV R10, 0xff800000 ;  /* 0xff800000000a7802 */ /* 0x000fe20000000f00 */
[----:B------:R-:W-:Y:S01]  /*69d0*/  STS.U16 [R199+0x380], R122 ;  /* 0x0003807ac7007388 */ /* 0x000fe20000000400 */
[----:B------:R-:W-:-:S02]  /*69e0*/  MOV R9, 0xff800000 ;  /* 0xff80000000097802 */ /* 0x000fc40000000f00 */
[----:B------:R-:W-:Y:S02]  /*69f0*/  CS2R R52, SRZ ;  /* 0x0000000000347805 */ /* 0x000fe4000001ff00 */
[----:B------:R-:W-:Y:S01]  /*6a00*/  CS2R R54, SRZ ;  /* 0x0000000000367805 */ /* 0x000fe2000001ff00 */
[----:B------:R-:W-:Y:S01]  /*6a10*/  STS.U16 [R199+0x780], R124 ;  /* 0x0007807cc7007388 */ /* 0x000fe20000000400 */
[----:B------:R-:W-:Y:S02]  /*6a20*/  CS2R R56, SRZ ;  /* 0x0000000000387805 */ /* 0x000fe4000001ff00 */
[----:B------:R-:W-:Y:S02]  /*6a30*/  CS2R R58, SRZ ;  /* 0x00000000003a7805 */ /* 0x000fe4000001ff00 */
[----:B------:R-:W-:Y:S01]  /*6a40*/  CS2R R60, SRZ ;  /* 0x00000000003c7805 */ /* 0x000fe2000001ff00 */
[----:B------:R-:W-:Y:S01]  /*6a50*/  STS.U16 [R199+0xb80], R126 ;  /* 0x000b807ec7007388 */ /* 0x000fe20000000400 */
[----:B------:R-:W-:-:S02]  /*6a60*/  CS2R R62, SRZ ;  /* 0x00000000003e7805 */ /* 0x000fc4000001ff00 */
[----:B------:R-:W-:Y:S02]  /*6a70*/  CS2R R64, SRZ ;  /* 0x0000000000407805 */ /* 0x000fe4000001ff00 */
[----:B------:R-:W-:Y:S01]  /*6a80*/  CS2R R66, SRZ ;  /* 0x0000000000427805 */ /* 0x000fe2000001ff00 */
[----:B------:R-:W-:Y:S01]  /*6a90*/  STS.U16 [R199+0xf80], R128 ;  /* 0x000f8080c7007388 */ /* 0x000fe20000000400 */
[----:B------:R-:W-:Y:S02]  /*6aa0*/  CS2R R68, SRZ ;  /* 0x0000000000447805 */ /* 0x000fe4000001ff00 */
[----:B------:R-:W-:Y:S02]  /*6ab0*/  CS2R R70, SRZ ;  /* 0x0000000000467805 */ /* 0x000fe4000001ff00 */
[----:B------:R-:W-:Y:S01]  /*6ac0*/  CS2R R72, SRZ ;  /* 0x0000000000487805 */ /* 0x000fe2000001ff00 */
[----:B------:R0:W-:Y:S01]  /*6ad0*/  STS.U16 [R199+0x1f80], R8 ;  /* 0x001f8008c7007388 */ /* 0x0001e20000000400 */
[----:B------:R-:W-:-:S02]  /*6ae0*/  CS2R R74, SRZ ;  /* 0x00000000004a7805 */ /* 0x000fc4000001ff00 */
[----:B------:R-:W-:Y:S02]  /*6af0*/  CS2R R76, SRZ ;  /* 0x00000000004c7805 */ /* 0x000fe4000001ff00 */
[----:B------:R-:W-:Y:S01]  /*6b00*/  CS2R R78, SRZ ;  /* 0x00000000004e7805 */ /* 0x000fe2000001ff00 */
[----:B------:R1:W-:Y:S01]  /*6b10*/  STS.U16 [R199+0x2b80], R24 ;  /* 0x002b8018c7007388 */ /* 0x0003e20000000400 */
[----:B------:R-:W-:Y:S02]  /*6b20*/  CS2R R80, SRZ ;  /* 0x0000000000507805 */ /* 0x000fe4000001ff00 */
[----:B------:R-:W-:Y:S02]  /*6b30*/  CS2R R82, SRZ ;  /* 0x0000000000527805 */ /* 0x000fe4000001ff00 */
[----:B------:R-:W-:Y:S01]  /*6b40*/  CS2R R84, SRZ ;  /* 0x0000000000547805 */ /* 0x000fe2000001ff00 */
[----:B------:R2:W-:Y:S01]  /*6b50*/  STS.U16 [R199+0x2f80], R26 ;  /* 0x002f801ac7007388 */ /* 0x0005e20000000400 */
[----:B------:R-:W-:-:S02]  /*6b60*/  CS2R R86, SRZ ;  /* 0x0000000000567805 */ /* 0x000fc4000001ff00 */
[----:B0-----:R-:W-:Y:S02]  /*6b70*/  MOV R8, 0xff800000 ;  /* 0xff80000000087802 */ /* 0x001fe40000000f00 */
[----:B------:R-:W-:Y:S01]  /*6b80*/  CS2R R88, SRZ ;  /* 0x0000000000587805 */ /* 0x000fe2000001ff00 */
[----:B------:R0:W-:Y:S01]  /*6b90*/  STS.U16 [R199+0x3380], R28 ;  /* 0x0033801cc7007388 */ /* 0x0001e20000000400 */
[----:B------:R-:W-:Y:S02]  /*6ba0*/  CS2R R90, SRZ ;  /* 0x00000000005a7805 */ /* 0x000fe4000001ff00 */
[----:B-1----:R-:W-:Y:S02]  /*6bb0*/  CS2R R24, SRZ ;  /* 0x0000000000187805 */ /* 0x002fe4000001ff00 */
[----:B------:R-:W-:Y:S01]  /*6bc0*/  CS2R R92, SRZ ;  /* 0x00000000005c7805 */ /* 0x000fe2000001ff00 */
[----:B------:R1:W-:Y:S01]  /*6bd0*/  STS.U16 [R199+0x3780], R30 ;  /* 0x0037801ec7007388 */ /* 0x0003e20000000400 */
[----:B------:R-:W-:-:S02]  /*6be0*/  CS2R R94, SRZ ;  /* 0x00000000005e7805 */ /* 0x000fc4000001ff00 */
[----:B--2---:R-:W-:Y:S02]  /*6bf0*/  CS2R R26, SRZ ;  /* 0x00000000001a7805 */ /* 0x004fe4000001ff00 */
[----:B------:R-:W-:Y:S01]  /*6c00*/  CS2R R96, SRZ ;  /* 0x0000000000607805 */ /* 0x000fe2000001ff00 */
[----:B------:R2:W-:Y:S01]  /*6c10*/  STS.U16 [R199+0x3b80], R32 ;  /* 0x003b8020c7007388 */ /* 0x0005e20000000400 */
[----:B------:R-:W-:Y:S02]  /*6c20*/  CS2R R98, SRZ ;  /* 0x0000000000627805 */ /* 0x000fe4000001ff00 */
[----:B0-----:R-:W-:Y:S02]  /*6c30*/  CS2R R28, SRZ ;  /* 0x00000000001c7805 */ /* 0x001fe4000001ff00 */
[----:B------:R-:W-:Y:S01]  /*6c40*/  CS2R R100, SRZ ;  /* 0x0000000000647805 */ /* 0x000fe2000001ff00 */
[----:B------:R-:W-:Y:S01]  /*6c50*/  STS.U16 [R199+0x3f80], R34 ;  /* 0x003f8022c7007388 */ /* 0x000fe20000000400 */
[----:B------:R-:W-:-:S02]  /*6c60*/  CS2R R102, SRZ ;  /* 0x0000000000667805 */ /* 0x000fc4000001ff00 */
[----:B-1----:R-:W-:Y:S02]  /*6c70*/  CS2R R30, SRZ ;  /* 0x00000000001e7805 */ /* 0x002fe4000001ff00 */
[----:B------:R-:W-:Y:S01]  /*6c80*/  CS2R R104, SRZ ;  /* 0x0000000000687805 */ /* 0x000fe2000001ff00 */
[----:B------:R-:W-:Y:S01]  /*6c90*/  STS.U16 [R199+0x4380], R36 ;  /* 0x00438024c7007388 */ /* 0x000fe20000000400 */
[----:B------:R-:W-:Y:S02]  /*6ca0*/  CS2R R106, SRZ ;  /* 0x00000000006a7805 */ /* 0x000fe4000001ff00 */
[----:B--2---:R-:W-:Y:S02]  /*6cb0*/  CS2R R32, SRZ ;  /* 0x0000000000207805 */ /* 0x004fe4000001ff00 */
        /* <DEDUP_REMOVED lines=11> */
[----:B0-----:R-:W-:Y:S02]  /*6d70*/  CS2R R38, SRZ ;  /* 0x0000000000267805 */ /* 0x001fe4000001ff00 */
[----:B------:R-:W-:Y:S01]  /*6d80*/  CS2R R124, SRZ ;  /* 0x00000000007c7805 */ /* 0x000fe2000001ff00 */
[----:B------:R0:W-:Y:S01]  /*6d90*/  STS.U16 [R199+0x5380], R44 ;  /* 0x0053802cc7007388 */ /* 0x0001e20000000400 */
[----:B------:R-:W-:Y:S02]  /*6da0*/  CS2R R126, SRZ ;  /* 0x00000000007e7805 */ /* 0x000fe4000001ff00 */
[----:B-1----:R-:W-:Y:S02]  /*6db0*/  CS2R R40, SRZ ;  /* 0x0000000000287805 */ /* 0x002fe4000001ff00 */
[----:B------:R-:W-:Y:S01]  /*6dc0*/  CS2R R128, SRZ ;  /* 0x0000000000807805 */ /* 0x000fe2000001ff00 */
[----:B------:R-:W-:Y:S01]  /*6dd0*/  STS.U16 [R199+0x5780], R46 ;  /* 0x0057802ec7007388 */ /* 0x000fe20000000400 */
[----:B------:R-:W-:-:S02]  /*6de0*/  CS2R R130, SRZ ;  /* 0x0000000000827805 */ /* 0x000fc4000001ff00 */
[----:B--2---:R-:W-:Y:S02]  /*6df0*/  CS2R R42, SRZ ;  /* 0x00000000002a7805 */ /* 0x004fe4000001ff00 */
[----:B------:R-:W-:Y:S01]  /*6e00*/  CS2R R132, SRZ ;  /* 0x0000000000847805 */ /* 0x000fe2000001ff00 */
[----:B------:R1:W-:Y:S01]  /*6e10*/  STS.U16 [R199+0x5b80], R47 ;  /* 0x005b802fc7007388 */ /* 0x0003e20000000400 */
[----:B------:R-:W-:Y:S02]  /*6e20*/  CS2R R134, SRZ ;  /* 0x0000000000867805 */ /* 0x000fe4000001ff00 */
[----:B0-----:R-:W-:Y:S02]  /*6e30*/  CS2R R44, SRZ ;  /* 0x00000000002c7805 */ /* 0x001fe4000001ff00 */
[----:B------:R-:W-:Y:S01]  /*6e40*/  CS2R R136, SRZ ;  /* 0x0000000000887805 */ /* 0x000fe2000001ff00 */
[----:B------:R0:W-:Y:S01]  /*6e50*/  STS.U16 [R199+0x5f80], R48 ;  /* 0x005f8030c7007388 */ /* 0x0001e20000000400 */
[----:B------:R-:W-:-:S02]  /*6e60*/  CS2R R138, SRZ ;  /* 0x00000000008a7805 */ /* 0x000fc4000001ff00 */
[----:B------:R-:W-:Y:S02]  /*6e70*/  CS2R R140, SRZ ;  /* 0x00000000008c7805 */ /* 0x000fe4000001ff00 */
[----:B------:R-:W-:Y:S01]  /*6e80*/  CS2R R142, SRZ ;  /* 0x00000000008e7805 */ /* 0x000fe2000001ff00 */
[----:B------:R2:W-:Y:S01]  /*6e90*/  STS.U16 [R199+0x6780], R35 ;  /* 0x00678023c7007388 */ /* 0x0005e20000000400 */
[----:B------:R-:W-:Y:S02]  /*6ea0*/  CS2R R144, SRZ ;  /* 0x0000000000907805 */ /* 0x000fe4000001ff00 */
[----:B-1----:R-:W-:Y:S02]  /*6eb0*/  CS2R R46, SRZ ;  /* 0x00000000002e7805 */ /* 0x002fe4000001ff00 */
[----:B------:R-:W-:Y:S01]  /*6ec0*/  CS2R R146, SRZ ;  /* 0x0000000000927805 */ /* 0x000fe2000001ff00 */
[----:B------:R1:W-:Y:S01]  /*6ed0*/  STS.U16 [R199+0x6b80], R37 ;  /* 0x006b8025c7007388 */ /* 0x0003e20000000400 */
[----:B------:R-:W-:-:S02]  /*6ee0*/  CS2R R148, SRZ ;  /* 0x0000000000947805 */ /* 0x000fc4000001ff00 */
[----:B0-----:R-:W-:Y:S02]  /*6ef0*/  CS2R R48, SRZ ;  /* 0x0000000000307805 */ /* 0x001fe4000001ff00 */
[----:B------:R-:W-:Y:S01]  /*6f00*/  CS2R R150, SRZ ;  /* 0x0000000000967805 */ /* 0x000fe2000001ff00 */
[----:B------:R0:W-:Y:S01]  /*6f10*/  STS.U16 [R199+0x6f80], R50 ;  /* 0x006f8032c7007388 */ /* 0x0001e20000000400 */
[C---:B------:R-:W-:Y:S02]  /*6f20*/  LOP3.LUT R0, R185.reuse, 0x7f, RZ, 0xc0, !PT ;  /* 0x0000007fb9007812 */ /* 0x040fe400078ec0ff */
[----:B--2---:R-:W-:Y:S02]  /*6f30*/  CS2R R34, SRZ ;  /* 0x0000000000227805 */ /* 0x004fe4000001ff00 */
[C---:B------:R-:W-:Y:S02]  /*6f40*/  LOP3.LUT R2, R185.reuse, 0x60, RZ, 0xc0, !PT ;  /* 0x00000060b9027812 */ /* 0x040fe400078ec0ff */
[----:B------:R-:W-:-:S02]  /*6f50*/  SHF.L.U32 R15, R185, 0x1, RZ ;  /* 0x00000001b90f7819 */ /* 0x000fc400000006ff */
[----:B-1----:R-:W-:Y:S02]  /*6f60*/  CS2R R36, SRZ ;  /* 0x0000000000247805 */ /* 0x002fe4000001ff00 */
[----:B0-----:R-:W-:Y:S01]  /*6f70*/  CS2R R50, SRZ ;  /* 0x0000000000327805 */ /* 0x001fe2000001ff00 */
[----:B------:R-:W-:Y:S06]  /*6f80*/  @!P0 BRA `(.L_x_0) ;  /* 0x000000f4002c8947 */ /* 0x000fec0003800000 */
[----:B------:R-:W0:Y:S01]  /*6f90*/  LDC R8, c[0x0][0x268] ;  /* 0x00009a00ff087b82 */ /* 0x000e220000000800 */
[--C-:B------:R-:W-:Y:S01]  /*6fa0*/  SHF.R.U32.HI R3, RZ, 0x6, R185.reuse ;  /* 0x00000006ff037819 */ /* 0x100fe200000116b9 */
[----:B------:R-:W-:Y:S01]  /*6fb0*/  IMAD R207, R182, 0x80, R180 ;  /* 0x00000080b6cf7824 */ /* 0x000fe200078e02b4 */
[----:B------:R-:W-:Y:S02]  /*6fc0*/  SHF.R.U32.HI R7, RZ, 0x2, R185 ;  /* 0x00000002ff077819 */ /* 0x000fe400000116b9 */
[----:B------:R-:W-:Y:S02]  /*6fd0*/  CS2R R104, SRZ ;  /* 0x0000000000687805 */ /* 0x000fe4000001ff00 */
[----:B------:R-:W-:Y:S02]  /*6fe0*/  SGXT.U32 R3, R3, 0x1 ;  /* 0x000000010303781a */ /* 0x000fe40000000000 */
[----:B------:R-:W-:Y:S02]  /*6ff0*/  CS2R R106, SRZ ;  /* 0x00000000006a7805 */ /* 0x000fe4000001ff00 */
[----:B------:R-:W-:Y:S01]  /*7000*/  SHF.R.U32.HI R2, RZ, 0x1, R2 ;  /* 0x00000001ff027819 */ /* 0x000fe20000011602 */
[----:B------:R-:W1:Y:S01]  /*7010*/  LDC.64 R4, c[0x0][0x260] ;  /* 0x00009800ff047b82 */ /* 0x000e620000000a00 */
[----:B------:R-:W-:-:S02]  /*7020*/  SGXT.U32 R7, R7, 0x3 ;  /* 0x000000030707781a */ /* 0x000fc40000000000 */
[----:B------:R-:W-:Y:S02]  /*7030*/  CS2R R108, SRZ ;  /* 0x00000000006c7805 */ /* 0x000fe4000001ff00 */
[----:B------:R-:W-:Y:S02]  /*7040*/  ISETP.NE.U32.AND P0, PT, R182, RZ, PT ;  /* 0x000000ffb600720c */ /* 0x000fe40003f05070 */
[----:B------:R-:W-:Y:S02]  /*7050*/  CS2R R110, SRZ ;  /* 0x00000000006e7805 */ /* 0x000fe4000001ff00 */
[----:B------:R-:W-:Y:S02]  /*7060*/  LOP3.LUT R7, R187, R2, R7, 0xfe, !PT ;  /* 0x00000002bb077212 */ /* 0x000fe400078efe07 */
[----:B------:R-:W-:Y:S02]  /*7070*/  CS2R R112, SRZ ;  /* 0x0000000000707805 */ /* 0x000fe4000001ff00 */
[----:B------:R-:W-:Y:S01]  /*7080*/  IADD3 R2, R240, 0x10000, RZ ;  /* 0x00010000f0027810 */ /* 0x000fe20007ffe0ff */
[----:B------:R-:W2:Y:S01]  /*7090*/  LDC.64 R98, c[0x0][0x220] ;  /* 0x00008800ff627b82 */ /* 0x000ea20000000a00 */
[----:B------:R-:W-:-:S02]  /*70a0*/  LOP3.LUT R208, R7, 0x48, RZ, 0xfc, !PT ;  /* 0x0000004807d07812 */ /* 0x000fc400078efcff */
[----:B------:R-:W-:Y:S02]  /*70b0*/  CS2R R114, SRZ ;  /* 0x0000000000727805 */ /* 0x000fe4000001ff00 */
[----:B------:R-:W-:Y:S02]  /*70c0*/  CS2R R116, SRZ ;  /* 0x0000000000747805 */ /* 0x000fe4000001ff00 */
[----:B------:R-:W-:Y:S02]  /*70d0*/  CS2R R118, SRZ ;  /* 0x0000000000767805 */ /* 0x000fe4000001ff00 */
[----:B------:R-:W-:Y:S02]  /*70e0*/  CS2R R120, SRZ ;  /* 0x0000000000787805 */ /* 0x000fe4000001ff00 */
[----:B------:R-:W-:Y:S02]  /*70f0*/  CS2R R122, SRZ ;  /* 0x00000000007a7805 */ /* 0x000fe4000001ff00 */
[----:B------:R-:W-:Y:S01]  /*7100*/  CS2R R124, SRZ ;  /* 0x00000000007c7805 */ /* 0x000fe2000001ff00 */
[----:B0-----:R-:W-:Y:S01]  /*7110*/  IMAD R9, R3, R8, RZ ;  /* 0x0000000803097224 */ /* 0x001fe200078e02ff */
[----:B------:R-:W-:Y:S01]  /*7120*/  SEL R3, RZ, 0x90, !P0 ;  /* 0x00000090ff037807 */ /* 0x000fe20004000000 */
[----:B------:R-:W0:Y:S01]  /*7130*/  LDC R10, c[0x0][0x258] ;  /* 0x00009600ff0a7b82 */ /* 0x000e220000000800 */
[----:B------:R-:W-:-:S02]  /*7140*/  CS2R R126, SRZ ;  /* 0x00000000007e7805 */ /* 0x000fc4000001ff00 */
[----:B------:R-:W-:Y:S02]  /*7150*/  CS2R R128, SRZ ;  /* 0x0000000000807805 */ /* 0x000fe4000001ff00 */
[C---:B------:R-:W-:Y:S02]  /*7160*/  LEA R11, R8.reuse, R9, 0x1 ;  /* 0x00000009080b7211 */ /* 0x040fe400078e08ff */
[----:B------:R-:W-:Y:S02]  /*7170*/  CS2R R130, SRZ ;  /* 0x0000000000827805 */ /* 0x000fe4000001ff00 */
[----:B------:R-:W-:Y:S01]  /*7180*/  LOP3.LUT R22, R3, R180, RZ, 0x3c, !PT ;  /* 0x000000b403167212 */ /* 0x000fe200078e3cff */
[----:B-1----:R1:W-:Y:S01]  /*7190*/  STL [R1+0xa2c], R5 ;  /* 0x000a2c0501007387 */ /* 0x0023e20000100800 */
[----:B------:R-:W-:Y:S01]  /*71a0*/  MOV R12, R5 ;  /* 0x00000005000c7202 */ /* 0x000fe20000000f00 */
[C---:B------:R-:W-:Y:S01]  /*71b0*/  IMAD R13, R8.reuse, 0x2, R11 ;  /* 0x00000002080d7824 */ /* 0x040fe200078e020b */
[----:B------:R-:W-:Y:S01]  /*71c0*/  MOV R6, R4 ;  /* 0x0000000400067202 */ /* 0x000fe20000000f00 */
[----:B------:R-:W3:Y:S01]  /*71d0*/  LDC.64 R236, c[0x0][0x218] ;  /* 0x00008600ffec7b82 */ /* 0x000ee20000000a00 */
[----:B------:R-:W-:Y:S01]  /*71e0*/  SHF.R.U32.HI R4, RZ, 0x4, R240 ;  /* 0x00000004ff047819 */ /* 0x000fe200000116f0 */
[----:B------:R-:W-:Y:S01]  /*71f0*/  IMAD R197, R197, R12, RZ ;  /* 0x0000000cc5c57224 */ /* 0x000fe200078e02ff */
[----:B------:R-:W-:-:S02]  /*7200*/  LEA R17, R8, R13, 0x1 ;  /* 0x0000000d08117211 */ /* 0x000fc400078e08ff */
[----:B------:R-:W-:Y:S02]  /*7210*/  CS2R R132, SRZ ;  /* 0x0000000000847805 */ /* 0x000fe4000001ff00 */
[----:B------:R-:W-:Y:S02]  /*7220*/  SGXT.U32 R14, R4, 0xe ;  /* 0x0000000e040e781a */ /* 0x000fe40000000000 */
[----:B------:R-:W-:Y:S02]  /*7230*/  CS2R R134, SRZ ;  /* 0x0000000000867805 */ /* 0x000fe4000001ff00 */
[----:B------:R-:W-:Y:S02]  /*7240*/  LEA R19, R8, R17, 0x1 ;  /* 0x0000001108137211 */ /* 0x000fe400078e08ff */
[----:B------:R-:W-:Y:S02]  /*7250*/  CS2R R136, SRZ ;  /* 0x0000000000887805 */ /* 0x000fe4000001ff00 */
[----:B-1----:R-:W-:-:S02]  /*7260*/  SHF.R.U32.HI R5, RZ, 0x4, R2 ;  /* 0x00000004ff057819 */ /* 0x002fc40000011602 */
[----:B------:R-:W-:Y:S02]  /*7270*/  CS2R R138, SRZ ;  /* 0x00000000008a7805 */ /* 0x000fe4000001ff00 */
[----:B------:R-:W-:Y:S01]  /*7280*/  LEA R21, R8, R19, 0x1 ;  /* 0x0000001308157211 */ /* 0x000fe200078e08ff */
[----:B------:R-:W1:Y:S01]  /*7290*/  LDC.64 R2, c[0x0][0x250] ;  /* 0x00009400ff027b82 */ /* 0x000e620000000a00 */
[----:B------:R-:W-:Y:S02]  /*72a0*/  SGXT.U32 R4, R5, 0xe ;  /* 0x0000000e0504781a */ /* 0x000fe40000000000 */
[----:B------:R-:W-:Y:S02]  /*72b0*/  CS2R R140, SRZ ;  /* 0x00000000008c7805 */ /* 0x000fe4000001ff00 */
[----:B------:R-:W-:Y:S01]  /*72c0*/  IADD3 R5, P0, R14, 0x80, RZ ;  /* 0x000000800e057810 */ /* 0x000fe20007f1e0ff */
[----:B------:R-:W-:Y:S01]  /*72d0*/  IMAD R23, R8, 0x2, R21 ;  /* 0x0000000208177824 */ /* 0x000fe200078e0215 */
[----:B------:R-:W-:-:S02]  /*72e0*/  R2UR UR54, R4 ;  /* 0x00000000043672ca */ /* 0x000fc400000e0000 */
[----:B------:R-:W-:Y:S02]  /*72f0*/  CS2R R142, SRZ ;  /* 0x00000000008e7805 */ /* 0x000fe4000001ff00 */
[----:B------:R-:W-:Y:S02]  /*7300*/  IADD3 R4, P1, R4, 0x2, RZ ;  /* 0x0000000204047810 */ /* 0x000fe40007f3e0ff */
[----:B------:R-:W-:Y:S02]  /*7310*/  CS2R R144, SRZ ;  /* 0x0000000000907805 */ /* 0x000fe4000001ff00 */
[----:B------:R-:W-:Y:S02]  /*7320*/  LEA R25, R8, R23, 0x1 ;  /* 0x0000001708197211 */ /* 0x000fe400078e08ff */
[----:B------:R-:W-:Y:S02]  /*7330*/  CS2R R146, SRZ ;  /* 0x0000000000927805 */ /* 0x000fe4000001ff00 */
[----:B------:R-:W-:-:S02]  /*7340*/  R2UR UR4, R5 ;  /* 0x00000000050472ca */ /* 0x000fc400000e0000 */
[----:B------:R-:W-:Y:S02]  /*7350*/  CS2R R148, SRZ ;  /* 0x0000000000947805 */ /* 0x000fe4000001ff00 */
[C---:B------:R-:W-:Y:S02]  /*7360*/  LEA R27, R8.reuse, R25, 0x1 ;  /* 0x00000019081b7211 */ /* 0x040fe400078e08ff */
[----:B------:R-:W-:Y:S02]  /*7370*/  CS2R R150, SRZ ;  /* 0x0000000000967805 */ /* 0x000fe4000001ff00 */
[----:B------:R-:W-:Y:S01]  /*7380*/  MOV R5, RZ ;  /* 0x000000ff00057202 */ /* 0x000fe20000000f00 */
[----:B------:R-:W-:Y:S01]  /*7390*/  UMOV UR55, 0x40000040 ;  /* 0x4000004000377882 */ /* 0x000fe20000000000 */
[----:B------:R-:W-:Y:S02]  /*73a0*/  LEA R29, R8, R27, 0x1 ;  /* 0x0000001b081d7211 */ /* 0x000fe400078e08ff */
[----:B------:R-:W-:Y:S01]  /*73b0*/  R2UR UR6, R4 ;  /* 0x00000000040672ca */ /* 0x000fe200000e0000 */
[----:B------:R-:W-:Y:S01]  /*73c0*/  IMAD R4, R238, R6, RZ ;  /* 0x00000006ee047224 */ /* 0x000fe200078e02ff */
[----:B------:R-:W-:Y:S01]  /*73d0*/  IADD3.X R5, R5, 0x40000040, RZ, P0, !PT ;  /* 0x4000004005057810 */ /* 0x000fe200007fe4ff */
[----:B------:R-:W-:Y:S01]  /*73e0*/  IMAD R31, R8, 0x2, R29 ;  /* 0x00000002081f7824 */ /* 0x000fe200078e021d */
[----:B------:R-:W-:Y:S01]  /*73f0*/  MOV R6, RZ ;  /* 0x000000ff00067202 */ /* 0x000fe20000000f00 */
[----:B-1----:R-:W-:Y:S01]  /*7400*/  IMAD R2, R238, R2, RZ ;  /* 0x00000002ee027224 */ /* 0x002fe200078e02ff */
[----:B------:R-:W-:Y:S01]  /*7410*/  R2UR UR5, R5 ;  /* 0x00000000050572ca */ /* 0x000fe200000e0000 */
[C---:B------:R-:W-:Y:S01]  /*7420*/  IMAD R152, R3.reuse, 0x9, RZ ;  /* 0x0000000903987824 */ /* 0x040fe200078e02ff */
[----:B------:R-:W-:Y:S01]  /*7430*/  LEA R33, R8, R31, 0x1 ;  /* 0x0000001f08217211 */ /* 0x000fe200078e08ff */
[C---:B------:R-:W-:Y:S01]  /*7440*/  IMAD R153, R3.reuse, 0xa, RZ ;  /* 0x0000000a03997824 */ /* 0x040fe200078e02ff */
[----:B------:R-:W-:Y:S01]  /*7450*/  IADD3.X R12, R6, 0x40000040, RZ, P1, !PT ;  /* 0x40000040060c7810 */ /* 0x000fe20000ffe4ff */
[C---:B------:R-:W-:Y:S01]  /*7460*/  IMAD R154, R3.reuse, 0xb, RZ ;  /* 0x0000000b039a7824 */ /* 0x040fe200078e02ff */
[----:B------:R-:W-:Y:S01]  /*7470*/  LEA R35, R8, R33, 0x1 ;  /* 0x0000002108237211 */ /* 0x000fe200078e08ff */
[C---:B------:R-:W-:Y:S01]  /*7480*/  IMAD R155, R3.reuse, 0xc, RZ ;  /* 0x0000000c039b7824 */ /* 0x040fe200078e02ff */
[----:B------:R-:W-:Y:S01]  /*7490*/  SHF.L.U32 R5, R4, 0x1, RZ ;  /* 0x0000000104057819 */ /* 0x000fe200000006ff */
[C---:B------:R-:W-:Y:S01]  /*74a0*/  IMAD R156, R3.reuse, 0xd, RZ ;  /* 0x0000000d039c7824 */ /* 0x040fe200078e02ff */
[----:B------:R-:W-:Y:S01]  /*74b0*/  LEA R37, R8, R35, 0x1 ;  /* 0x0000002308257211 */ /* 0x000fe200078e08ff */
[----:B------:R-:W-:Y:S01]  /*74c0*/  IMAD R157, R3, 0xe, RZ ;  /* 0x0000000e039d7824 */ /* 0x000fe200078e02ff */
[C---:B------:R-:W-:Y:S01]  /*74d0*/  SHF.L.U32 R6, R197.reuse, 0x1, RZ ;  /* 0x00000001c5067819 */ /* 0x040fe200000006ff */
[----:B------:R-:W-:Y:S01]  /*74e0*/  IMAD.HI R197, R197, 0x2, RZ ;  /* 0x00000002c5c57827 */ /* 0x000fe200078e02ff */
[----:B---3--:R-:W-:Y:S01]  /*74f0*/  LEA R236, P0, R2, R236, 0x1 ;  /* 0x000000ec02ec7211 */ /* 0x008fe200078008ff */
[----:B------:R-:W-:Y:S01]  /*7500*/  UIADD3.64 UR10, UR4, 0x180, URZ ;  /* 0x00000180040a7897 */ /* 0x000fe2000fffe03f */
[----:B--2---:R-:W-:Y:S01]  /*7510*/  IADD3 R6, P1, P2, R6, R98, R5 ;  /* 0x0000006206067210 */ /* 0x004fe20007a3e005 */
[----:B------:R-:W-:Y:S01]  /*7520*/  IMAD R39, R8, 0x2, R37 ;  /* 0x0000000208277824 */ /* 0x000fe200078e0225 */
[----:B------:R-:W-:Y:S01]  /*7530*/  R2UR UR7, R12 ;  /* 0x000000000c0772ca */ /* 0x000fe200000e0000 */
[----:B0-----:R-:W-:Y:S01]  /*7540*/  IMAD R5, R0, R10, RZ ;  /* 0x0000000a00057224 */ /* 0x001fe200078e02ff */
[C---:B------:R-:W-:Y:S01]  /*7550*/  SHF.L.U32 R159, R3.reuse, 0x4, RZ ;  /* 0x00000004039f7819 */ /* 0x040fe200000006ff */
[----:B------:R-:W-:Y:S01]  /*7560*/  IMAD.HI R0, R4, 0x2, RZ ;  /* 0x0000000204007827 */ /* 0x000fe200078e02ff */
[----:B------:R-:W-:Y:S01]  /*7570*/  LEA R41, R8, R39, 0x1 ;  /* 0x0000002708297211 */ /* 0x000fe200078e08ff */
[----:B------:R-:W-:Y:S01]  /*7580*/  UIADD3.64 UR14, UR4, 0x200, URZ ;  /* 0x00000200040e7897 */ /* 0x000fe2000fffe03f */
[----:B------:R-:W-:Y:S01]  /*7590*/  LEA.HI.X.SX32 R4, R2, R237, 0x1, P0 ;  /* 0x000000ed02047211 */ /* 0x000fe200000f0eff */
[C---:B------:R-:W-:Y:S01]  /*75a0*/  IMAD R158, R3.reuse, 0xf, RZ ;  /* 0x0000000f039e7824 */ /* 0x040fe200078e02ff */
[C---:B------:R-:W-:Y:S01]  /*75b0*/  LEA R43, R8.reuse, R41, 0x1 ;  /* 0x00000029082b7211 */ /* 0x040fe200078e08ff */
[----:B------:R-:W-:Y:S01]  /*75c0*/  IMAD R160, R3, 0x11, RZ ;  /* 0x0000001103a07824 */ /* 0x000fe200078e02ff */
[----:B------:R-:W-:Y:S01]  /*75d0*/  LEA R238, P0, R5, R236, 0x1 ;  /* 0x000000ec05ee7211 */ /* 0x000fe200078008ff */
[C---:B------:R-:W-:Y:S01]  /*75e0*/  IMAD R161, R3.reuse, 0x12, RZ ;  /* 0x0000001203a17824 */ /* 0x040fe200078e02ff */
[----:B------:R-:W-:Y:S01]  /*75f0*/  LEA R45, R8, R43, 0x1 ;  /* 0x0000002b082d7211 */ /* 0x000fe200078e08ff */
[C---:B------:R-:W-:Y:S01]  /*7600*/  IMAD R162, R3.reuse, 0x13, RZ ;  /* 0x0000001303a27824 */ /* 0x040fe200078e02ff */
[----:B------:R-:W-:Y:S01]  /*7610*/  LEA R2, R10, R5, 0x7 ;  /* 0x000000050a027211 */ /* 0x000fe200078e38ff */
[----:B------:R-:W-:Y:S01]  /*7620*/  IMAD R163, R3, 0x14, RZ ;  /* 0x0000001403a37824 */ /* 0x000fe200078e02ff */
[----:B------:R-:W-:Y:S01]  /*7630*/  LEA.HI.X.SX32 R239, R5, R4, 0x1, P0 ;  /* 0x0000000405ef7211 */ /* 0x000fe200000f0eff */
[C---:B------:R-:W-:Y:S01]  /*7640*/  IMAD R47, R8.reuse, 0x2, R45 ;  /* 0x00000002082f7824 */ /* 0x040fe200078e022d */
[----:B------:R-:W-:Y:S01]  /*7650*/  IADD3.X R0, R197, R99, R0, P1, P2 ;  /* 0x00000063c5007210 */ /* 0x000fe20000fe4400 */
[----:B------:R-:W-:Y:S01]  /*7660*/  IMAD R164, R3, 0x15, RZ ;  /* 0x0000001503a47824 */ /* 0x000fe200078e02ff */
[----:B------:R-:W-:Y:S01]  /*7670*/  LEA R14, P0, R9, R6, 0x1 ;  /* 0x00000006090e7211 */ /* 0x000fe200078008ff */
[C---:B------:R-:W-:Y:S01]  /*7680*/  IMAD R165, R3.reuse, 0x16, RZ ;  /* 0x0000001603a57824 */ /* 0x040fe200078e02ff */
[----:B------:R-:W-:Y:S01]  /*7690*/  LEA R49, R8, R47, 0x1 ;  /* 0x0000002f08317211 */ /* 0x000fe200078e08ff */
[C---:B------:R-:W-:Y:S01]  /*76a0*/  IMAD R166, R3.reuse, 0x17, RZ ;  /* 0x0000001703a67824 */ /* 0x040fe200078e02ff */
[----:B------:R-:W-:Y:S01]  /*76b0*/  LEA R236, P1, R2, R236, 0x1 ;  /* 0x000000ec02ec7211 */ /* 0x000fe200078208ff */
[C---:B------:R-:W-:Y:S01]  /*76c0*/  IMAD R167, R3.reuse, 0x18, RZ ;  /* 0x0000001803a77824 */ /* 0x040fe200078e02ff */
[C---:B------:R-:W-:Y:S01]  /*76d0*/  LEA R51, R8.reuse, R49, 0x1 ;  /* 0x0000003108337211 */ /* 0x040fe200078e08ff */
[----:B------:R-:W-:Y:S01]  /*76e0*/  IMAD R168, R3, 0x19, RZ ;  /* 0x0000001903a87824 */ /* 0x000fe200078e02ff */
[----:B------:R-:W-:Y:S01]  /*76f0*/  LEA.HI.X.SX32 R15, R9, R0, 0x1, P0 ;  /* 0x00000000090f7211 */ /* 0x000fe200000f0eff */
[C---:B------:R-:W-:Y:S01]  /*7700*/  IMAD R169, R3.reuse, 0x1a, RZ ;  /* 0x0000001a03a97824 */ /* 0x040fe200078e02ff */
[----:B------:R-:W-:Y:S01]  /*7710*/  LEA R53, R8, R51, 0x1 ;  /* 0x0000003308357211 */ /* 0x000fe200078e08ff */
[----:B------:R-:W-:Y:S01]  /*7720*/  IMAD R170, R3, 0x1b, RZ ;  /* 0x0000001b03aa7824 */ /* 0x000fe200078e02ff */
[----:B------:R-:W-:Y:S01]  /*7730*/  LEA.HI.X.SX32 R237, R2, R4, 0x1, P1 ;  /* 0x0000000402ed7211 */ /* 0x000fe200008f0eff */
[----:B------:R0:W-:Y:S01]  /*7740*/  STL.64 [R1+0x630], R14 ;  /* 0x0006300e01007387 */ /* 0x0001e20000100a00 */
[-C--:B------:R-:W-:Y:S01]  /*7750*/  LEA R102, P1, R11, R6.reuse, 0x1 ;  /* 0x000000060b667211 */ /* 0x080fe200078208ff */
[C---:B------:R-:W-:Y:S01]  /*7760*/  IMAD R55, R8.reuse, 0x2, R53 ;  /* 0x0000000208377824 */ /* 0x040fe200078e0235 */
[----:B------:R-:W-:Y:S01]  /*7770*/  LEA R100, P0, R13, R6, 0x1 ;  /* 0x000000060d647211 */ /* 0x000fe200078008ff */
[----:B------:R-:W-:Y:S01]  /*7780*/  IMAD R171, R3, 0x1c, RZ ;  /* 0x0000001c03ab7824 */ /* 0x000fe200078e02ff */
[-C--:B------:R-:W-:Y:S01]  /*7790*/  LEA.HI.X.SX32 R103, R11, R0.reuse, 0x1, P1 ;  /* 0x000000000b677211 */ /* 0x080fe200008f0eff */
[C---:B------:R-:W-:Y:S01]  /*77a0*/  IMAD R172, R3.reuse, 0x1d, RZ ;  /* 0x0000001d03ac7824 */ /* 0x040fe200078e02ff */
[C---:B------:R-:W-:Y:S01]  /*77b0*/  LEA R57, R8.reuse, R55, 0x1 ;  /* 0x0000003708397211 */ /* 0x040fe200078e08ff */
[----:B------:R-:W-:Y:S01]  /*77c0*/  IMAD R173, R3, 0x1e, RZ ;  /* 0x0000001e03ad7824 */ /* 0x000fe200078e02ff */
[----:B------:R-:W-:Y:S01]  /*77d0*/  LEA.HI.X.SX32 R101, R13, R0, 0x1, P0 ;  /* 0x000000000d657211 */ /* 0x000fe200000f0eff */
[----:B------:R1:W-:Y:S01]  /*77e0*/  STL.64 [R1+0x628], R102 ;  /* 0x0006286601007387 */ /* 0x0003e20000100a00 */
[C---:B------:R-:W-:Y:S01]  /*77f0*/  LEA R59, R8.reuse, R57, 0x1 ;  /* 0x00000039083b7211 */ /* 0x040fe200078e08ff */
[----:B------:R-:W-:Y:S01]  /*7800*/  IMAD R174, R3, 0x1f, RZ ;  /* 0x0000001f03ae7824 */ /* 0x000fe200078e02ff */
[----:B0-----:R-:W-:Y:S01]  /*7810*/  LEA R14, P2, R17, R6, 0x1 ;  /* 0x00000006110e7211 */ /* 0x001fe200078408ff */
[----:B------:R0:W-:Y:S01]  /*7820*/  STL.64 [R1+0x620], R100 ;  /* 0x0006206401007387 */ /* 0x0001e20000100a00 */
[C---:B------:R-:W-:Y:S01]  /*7830*/  LEA R61, R8.reuse, R59, 0x1 ;  /* 0x0000003b083d7211 */ /* 0x040fe200078e08ff */
[----:B------:R-:W-:Y:S01]  /*7840*/  IMAD R176, R3, 0x21, RZ ;  /* 0x0000002103b07824 */ /* 0x000fe200078e02ff */
[----:B------:R-:W-:Y:S01]  /*7850*/  LEA.HI.X.SX32 R15, R17, R0, 0x1, P2 ;  /* 0x00000000110f7211 */ /* 0x000fe200010f0eff */
[C---:B------:R-:W-:Y:S01]  /*7860*/  IMAD R177, R3.reuse, 0x22, RZ ;  /* 0x0000002203b17824 */ /* 0x040fe200078e02ff */
[----:B------:R-:W-:Y:S01]  /*7870*/  SHF.L.U32 R175, R3, 0x5, RZ ;  /* 0x0000000503af7819 */ /* 0x000fe200000006ff */
[C---:B------:R-:W-:Y:S01]  /*7880*/  IMAD R63, R8.reuse, 0x2, R61 ;  /* 0x00000002083f7824 */ /* 0x040fe200078e023d */
[----:B------:R-:W-:Y:S01]  /*7890*/  UIADD3.64 UR10, UR4, 0x280, URZ ;  /* 0x00000280040a7897 */ /* 0x000fe2000fffe03f */
[-C--:B-1----:R-:W-:Y:S01]  /*78a0*/  LEA R102, P0, R19, R6.reuse, 0x1 ;  /* 0x0000000613667211 */ /* 0x082fe200078008ff */
[----:B------:R1:W-:Y:S01]  /*78b0*/  STL.64 [R1+0x618], R14 ;  /* 0x0006180e01007387 */ /* 0x0003e20000100a00 */
[C---:B------:R-:W-:Y:S01]  /*78c0*/  IMAD R178, R3.reuse, 0x23, RZ ;  /* 0x0000002303b27824 */ /* 0x040fe200078e02ff */
[C---:B------:R-:W-:Y:S01]  /*78d0*/  LEA R65, R8.reuse, R63, 0x1 ;  /* 0x0000003f08417211 */ /* 0x040fe200078e08ff */
[----:B------:R-:W-:Y:S01]  /*78e0*/  IMAD R179, R3, 0x24, RZ ;  /* 0x0000002403b37824 */ /* 0x000fe200078e02ff */
[----:B0-----:R-:W-:Y:S01]  /*78f0*/  LEA R100, P1, R21, R6, 0x1 ;  /* 0x0000000615647211 */ /* 0x001fe200078208ff */
[C---:B------:R-:W-:Y:S01]  /*7900*/  IMAD R180, R3.reuse, 0x25, RZ ;  /* 0x0000002503b47824 */ /* 0x040fe200078e02ff */
[C---:B------:R-:W-:Y:S01]  /*7910*/  LEA R67, R8.reuse, R65, 0x1 ;  /* 0x0000004108437211 */ /* 0x040fe200078e08ff */
[----:B------:R-:W-:Y:S01]  /*7920*/  IMAD R181, R3, 0x26, RZ ;  /* 0x0000002603b57824 */ /* 0x000fe200078e02ff */
[----:B------:R-:W-:Y:S01]  /*7930*/  LEA.HI.X.SX32 R103, R19, R0, 0x1, P0 ;  /* 0x0000000013677211 */ /* 0x000fe200000f0eff */
[C---:B------:R-:W-:Y:S01]  /*7940*/  IMAD R182, R3.reuse, 0x27, RZ ;  /* 0x0000002703b67824 */ /* 0x040fe200078e02ff */
[C---:B------:R-:W-:Y:S01]  /*7950*/  LEA R69, R8.reuse, R67, 0x1 ;  /* 0x0000004308457211 */ /* 0x040fe200078e08ff */
[----:B------:R-:W-:Y:S01]  /*7960*/  IMAD R183, R3, 0x28, RZ ;  /* 0x0000002803b77824 */ /* 0x000fe200078e02ff */
[----:B-1----:R-:W-:Y:S01]  /*7970*/  LEA R14, P2, R23, R6, 0x1 ;  /* 0x00000006170e7211 */ /* 0x002fe200078408ff */
[----:B------:R-:W-:Y:S01]  /*7980*/  STL.64 [R1+0x610], R102 ;  /* 0x0006106601007387 */ /* 0x000fe20000100a00 */
[-C--:B------:R-:W-:Y:S01]  /*7990*/  LEA.HI.X.SX32 R101, R21, R0.reuse, 0x1, P1 ;  /* 0x0000000015657211 */ /* 0x080fe200008f0eff */
[C---:B------:R-:W-:Y:S01]  /*79a0*/  IMAD R71, R8.reuse, 0x2, R69 ;  /* 0x0000000208477824 */ /* 0x040fe200078e0245 */
[----:B------:R-:W-:Y:S01]  /*79b0*/  LEA.HI.X.SX32 R15, R23, R0, 0x1, P2 ;  /* 0x00000000170f7211 */ /* 0x000fe200010f0eff */
[----:B------:R-:W-:Y:S01]  /*79c0*/  IMAD R184, R3, 0x29, RZ ;  /* 0x0000002903b87824 */ /* 0x000fe200078e02ff */
[----:B------:R-:W-:Y:S01]  /*79d0*/  LEA R20, P1, R27, R6, 0x1 ;  /* 0x000000061b147211 */ /* 0x000fe200078208ff */
[----:B------:R0:W-:Y:S01]  /*79e0*/  STL.64 [R1+0x608], R100 ;  /* 0x0006086401007387 */ /* 0x0001e20000100a00 */
[C---:B------:R-:W-:Y:S01]  /*79f0*/  LEA R73, R8.reuse, R71, 0x1 ;  /* 0x0000004708497211 */ /* 0x040fe200078e08ff */
[----:B------:R-:W-:Y:S01]  /*7a00*/  IMAD R185, R3, 0x2a, RZ ;  /* 0x0000002a03b97824 */ /* 0x000fe200078e02ff */
[----:B------:R-:W-:Y:S01]  /*7a10*/  LEA.HI.X.SX32 R21, R27, R0, 0x1, P1 ;  /* 0x000000001b157211 */ /* 0x000fe200008f0eff */
[----:B------:R1:W-:Y:S01]  /*7a20*/  STL.64 [R1+0x600], R14 ;  /* 0x0006000e01007387 */ /* 0x0003e20000100a00 */
[C---:B------:R-:W-:Y:S01]  /*7a30*/  LEA R75, R8.reuse, R73, 0x1 ;  /* 0x00000049084b7211 */ /* 0x040fe200078e08ff */
[----:B------:R-:W-:Y:S01]  /*7a40*/  IMAD R186, R3, 0x2b, RZ ;  /* 0x0000002b03ba7824 */ /* 0x000fe200078e02ff */
[-C--:B------:R-:W-:Y:S01]  /*7a50*/  LEA R24, P1, R33, R6.reuse, 0x1 ;  /* 0x0000000621187211 */ /* 0x080fe200078208ff */
[----:B------:R-:W-:Y:S01]  /*7a60*/  STL.64 [R1+0x5f0], R20 ;  /* 0x0005f01401007387 */ /* 0x000fe20000100a00 */
[C---:B------:R-:W-:Y:S01]  /*7a70*/  LEA R77, R8.reuse, R75, 0x1 ;  /* 0x0000004b084d7211 */ /* 0x040fe200078e08ff */
[----:B------:R-:W-:Y:S01]  /*7a80*/  IMAD R187, R3, 0x2c, RZ ;  /* 0x0000002c03bb7824 */ /* 0x000fe200078e02ff */
[----:B------:R-:W-:Y:S01]  /*7a90*/  UIADD3.64 UR10, UR4, 0x780, URZ ;  /* 0x00000780040a7897 */ /* 0x000fe2000fffe03f */
[-C--:B0-----:R-:W-:Y:S01]  /*7aa0*/  LEA R100, P0, R25, R6.reuse, 0x1 ;  /* 0x0000000619647211 */ /* 0x081fe200078008ff */
[----:B------:R-:W-:Y:S01]  /*7ab0*/  IMAD R188, R3, 0x2d, RZ ;  /* 0x0000002d03bc7824 */ /* 0x000fe200078e02ff */
[----:B------:R-:W-:Y:S01]  /*7ac0*/  UIADD3.64 UR14, UR4, 0x800, URZ ;  /* 0x00000800040e7897 */ /* 0x000fe2000fffe03f */
[C---:B------:R-:W-:Y:S01]  /*7ad0*/  IMAD R79, R8.reuse, 0x2, R77 ;  /* 0x00000002084f7824 */ /* 0x040fe200078e024d */
[----:B-1----:R-:W-:Y:S01]  /*7ae0*/  LEA R14, P2, R29, R6, 0x1 ;  /* 0x000000061d0e7211 */ /* 0x002fe200078408ff */
[----:B------:R-:W-:Y:S01]  /*7af0*/  IMAD R189, R3, 0x2e, RZ ;  /* 0x0000002e03bd7824 */ /* 0x000fe200078e02ff */
[-C--:B------:R-:W-:Y:S01]  /*7b00*/  LEA.HI.X.SX32 R101, R25, R0.reuse, 0x1, P0 ;  /* 0x0000000019657211 */ /* 0x080fe200000f0eff */
[C---:B------:R-:W-:Y:S01]  /*7b10*/  IMAD R190, R3.reuse, 0x2f, RZ ;  /* 0x0000002f03be7824 */ /* 0x040fe200078e02ff */
[C---:B------:R-:W-:Y:S01]  /*7b20*/  LEA R81, R8.reuse, R79, 0x1 ;  /* 0x0000004f08517211 */ /* 0x040fe200078e08ff */
[----:B------:R-:W-:Y:S01]  /*7b30*/  IMAD R191, R3, 0x30, RZ ;  /* 0x0000003003bf7824 */ /* 0x000fe200078e02ff */
[----:B------:R-:W-:Y:S01]  /*7b40*/  LEA.HI.X.SX32 R15, R29, R0, 0x1, P2 ;  /* 0x000000001d0f7211 */ /* 0x000fe200010f0eff */
[----:B------:R-:W-:Y:S01]  /*7b50*/  STL.64 [R1+0x5f8], R100 ;  /* 0x0005f86401007387 */ /* 0x000fe20000100a00 */
[C---:B------:R-:W-:Y:S01]  /*7b60*/  LEA R83, R8.reuse, R81, 0x1 ;  /* 0x0000005108537211 */ /* 0x040fe200078e08ff */
[----:B------:R-:W-:Y:S01]  /*7b70*/  IMAD R192, R3, 0x31, RZ ;  /* 0x0000003103c07824 */ /* 0x000fe200078e02ff */
[----:B------:R-:W-:Y:S01]  /*7b80*/  LEA R26, P0, R31, R6, 0x1 ;  /* 0x000000061f1a7211 */ /* 0x000fe200078008ff */
[----:B------:R0:W-:Y:S01]  /*7b90*/  STL.64 [R1+0x5e8], R14 ;  /* 0x0005e80e01007387 */ /* 0x0001e20000100a00 */
[-C--:B------:R-:W-:Y:S01]  /*7ba0*/  LEA.HI.X.SX32 R25, R33, R0.reuse, 0x1, P1 ;  /* 0x0000000021197211 */ /* 0x080fe200008f0eff */
[C---:B------:R-:W-:Y:S01]  /*7bb0*/  IMAD R85, R8.reuse, 0x2, R83 ;  /* 0x0000000208557824 */ /* 0x040fe200078e0253 */
[----:B------:R-:W-:Y:S01]  /*7bc0*/  LEA.HI.X.SX32 R27, R31, R0, 0x1, P0 ;  /* 0x000000001f1b7211 */ /* 0x000fe200000f0eff */
[----:B------:R-:W-:Y:S01]  /*7bd0*/  IMAD R193, R3, 0x32, RZ ;  /* 0x0000003203c17824 */ /* 0x000fe200078e02ff */
[-C--:B------:R-:W-:Y:S01]  /*7be0*/  LEA R28, P1, R39, R6.reuse, 0x1 ;  /* 0x00000006271c7211 */ /* 0x080fe200078208ff */
[----:B------:R-:W-:Y:S01]  /*7bf0*/  STL.64 [R1+0x5d8], R24 ;  /* 0x0005d81801007387 */ /* 0x000fe20000100a00 */
[C---:B------:R-:W-:Y:S01]  /*7c00*/  LEA R87, R8.reuse, R85, 0x1 ;  /* 0x0000005508577211 */ /* 0x040fe200078e08ff */
[----:B------:R-:W-:Y:S01]  /*7c10*/  IMAD R194, R3, 0x33, RZ ;  /* 0x0000003303c27824 */ /* 0x000fe200078e02ff */
[----:B------:R-:W-:Y:S01]  /*7c20*/  LEA R30, P0, R37, R6, 0x1 ;  /* 0x00000006251e7211 */ /* 0x000fe200078008ff */
[----:B------:R-:W-:Y:S01]  /*7c30*/  STL.64 [R1+0x5e0], R26 ;  /* 0x0005e01a01007387 */ /* 0x000fe20000100a00 */
[----:B------:R-:W-:Y:S01]  /*7c40*/  LEA.HI.X.SX32 R29, R39, R0, 0x1, P1 ;  /* 0x00000000271d7211 */ /* 0x000fe200008f0eff */
[C---:B------:R-:W-:Y:S01]  /*7c50*/  IMAD R89, R8.reuse, 0x2, R87 ;  /* 0x0000000208597824 */ /* 0x040fe200078e0257 */
[----:B0-----:R-:W-:Y:S01]  /*7c60*/  LEA R14, P2, R35, R6, 0x1 ;  /* 0x00000006230e7211 */ /* 0x001fe200078408ff */
[----:B------:R-:W-:Y:S01]  /*7c70*/  IMAD R195, R3, 0x34, RZ ;  /* 0x0000003403c37824 */ /* 0x000fe200078e02ff */
[-C--:B------:R-:W-:Y:S01]  /*7c80*/  LEA.HI.X.SX32 R31, R37, R0.reuse, 0x1, P0 ;  /* 0x00000000251f7211 */ /* 0x080fe200000f0eff */
[C---:B------:R-:W-:Y:S01]  /*7c90*/  IMAD R196, R3.reuse, 0x35, RZ ;  /* 0x0000003503c47824 */ /* 0x040fe200078e02ff */
[C---:B------:R-:W-:Y:S01]  /*7ca0*/  LEA R91, R8.reuse, R89, 0x1 ;  /* 0x00000059085b7211 */ /* 0x040fe200078e08ff */
[----:B------:R-:W-:Y:S01]  /*7cb0*/  IMAD R197, R3, 0x36, RZ ;  /* 0x0000003603c57824 */ /* 0x000fe200078e02ff */
[----:B------:R-:W-:Y:S01]  /*7cc0*/  LEA.HI.X.SX32 R15, R35, R0, 0x1, P2 ;  /* 0x00000000230f7211 */ /* 0x000fe200010f0eff */
[C---:B------:R-:W-:Y:S01]  /*7cd0*/  IMAD R198, R3.reuse, 0x37, RZ ;  /* 0x0000003703c67824 */ /* 0x040fe200078e02ff */
[C---:B------:R-:W-:Y:S01]  /*7ce0*/  LEA R93, R8.reuse, R91, 0x1 ;  /* 0x0000005b085d7211 */ /* 0x040fe200078e08ff */
[----:B------:R-:W-:Y:S01]  /*7cf0*/  IMAD R199, R3, 0x38, RZ ;  /* 0x0000003803c77824 */ /* 0x000fe200078e02ff */
[-C--:B------:R-:W-:Y:S01]  /*7d00*/  LEA R32, P1, R45, R6.reuse, 0x1 ;  /* 0x000000062d207211 */ /* 0x080fe200078208ff */
[----:B------:R0:W-:Y:S01]  /*7d10*/  STL.64 [R1+0x5d0], R14 ;  /* 0x0005d00e01007387 */ /* 0x0001e20000100a00 */
[----:B------:R-:W-:Y:S01]  /*7d20*/  LEA R34, P0, R43, R6, 0x1 ;  /* 0x000000062b227211 */ /* 0x000fe200078008ff */
[C---:B------:R-:W-:Y:S01]  /*7d30*/  IMAD R95, R8.reuse, 0x2, R93 ;  /* 0x00000002085f7824 */ /* 0x040fe200078e025d */
[-C--:B------:R-:W-:Y:S01]  /*7d40*/  LEA.HI.X.SX32 R33, R45, R0.reuse, 0x1, P1 ;  /* 0x000000002d217211 */ /* 0x080fe200008f0eff */
[----:B------:R-:W-:Y:S01]  /*7d50*/  STL.64 [R1+0x5c0], R28 ;  /* 0x0005c01c01007387 */ /* 0x000fe20000100a00 */
[----:B------:R-:W-:Y:S01]  /*7d60*/  LEA.HI.X.SX32 R35, R43, R0, 0x1, P0 ;  /* 0x000000002b237211 */ /* 0x000fe200000f0eff */
[----:B------:R-:W-:Y:S01]  /*7d70*/  IMAD R200, R3, 0x39, RZ ;  /* 0x0000003903c87824 */ /* 0x000fe200078e02ff */
[C---:B------:R-:W-:Y:S01]  /*7d80*/  LEA R97, R8.reuse, R95, 0x1 ;  /* 0x0000005f08617211 */ /* 0x040fe200078e08ff */
[----:B------:R-:W-:Y:S01]  /*7d90*/  STL.64 [R1+0x5c8], R30 ;  /* 0x0005c81e01007387 */ /* 0x000fe20000100a00 */
[-C--:B------:R-:W-:Y:S01]  /*7da0*/  LEA R36, P1, R51, R6.reuse, 0x1 ;  /* 0x0000000633247211 */ /* 0x080fe200078208ff */
[C---:B------:R-:W-:Y:S01]  /*7db0*/  IMAD R201, R3.reuse, 0x3a, RZ ;  /* 0x0000003a03c97824 */ /* 0x040fe200078e02ff */
[C---:B------:R-:W-:Y:S01]  /*7dc0*/  LEA R5, R8.reuse, R97, 0x1 ;  /* 0x0000006108057211 */ /* 0x040fe200078e08ff */
[----:B------:R-:W-:Y:S01]  /*7dd0*/  IMAD R202, R3, 0x3b, RZ ;  /* 0x0000003b03ca7824 */ /* 0x000fe200078e02ff */
[-C--:B0-----:R-:W-:Y:S01]  /*7de0*/  LEA R14, P2, R41, R6.reuse, 0x1 ;  /* 0x00000006290e7211 */ /* 0x081fe200078408ff */
[----:B------:R-:W-:Y:S01]  /*7df0*/  IMAD R203, R3, 0x3c, RZ ;  /* 0x0000003c03cb7824 */ /* 0x000fe200078e02ff */
[----:B------:R-:W-:Y:S01]  /*7e00*/  LEA R38, P0, R49, R6, 0x1 ;  /* 0x0000000631267211 */ /* 0x000fe200078008ff */
[C---:B------:R-:W-:Y:S01]  /*7e10*/  IMAD R99, R8.reuse, 0x2, R5 ;  /* 0x0000000208637824 */ /* 0x040fe200078e0205 */
[-C--:B------:R-:W-:Y:S01]  /*7e20*/  LEA.HI.X.SX32 R15, R41, R0.reuse, 0x1, P2 ;  /* 0x00000000290f7211 */ /* 0x080fe200010f0eff */
[----:B------:R-:W-:Y:S01]  /*7e30*/  IMAD R204, R3, 0x3d, RZ ;  /* 0x0000003d03cc7824 */ /* 0x000fe200078e02ff */
[-C--:B------:R-:W-:Y:S01]  /*7e40*/  LEA.HI.X.SX32 R37, R51, R0.reuse, 0x1, P1 ;  /* 0x0000000033257211 */ /* 0x080fe200008f0eff */
[----:B------:R-:W-:Y:S01]  /*7e50*/  IMAD R205, R3, 0x3e, RZ ;  /* 0x0000003e03cd7824 */ /* 0x000fe200078e02ff */
[C---:B------:R-:W-:Y:S01]  /*7e60*/  LEA R9, R8.reuse, R99, 0x1 ;  /* 0x0000006308097211 */ /* 0x040fe200078e08ff */
[----:B------:R0:W-:Y:S01]  /*7e70*/  STL.64 [R1+0x5b8], R14 ;  /* 0x0005b80e01007387 */ /* 0x0001e20000100a00 */
[----:B------:R-:W-:Y:S01]  /*7e80*/  LEA.HI.X.SX32 R39, R49, R0, 0x1, P0 ;  /* 0x0000000031277211 */ /* 0x000fe200000f0eff */
[----:B------:R-:W-:Y:S01]  /*7e90*/  IMAD R206, R3, 0x3f, RZ ;  /* 0x0000003f03ce7824 */ /* 0x000fe200078e02ff */
[C---:B------:R-:W-:Y:S01]  /*7ea0*/  LEA R11, R8.reuse, R9, 0x1 ;  /* 0x00000009080b7211 */ /* 0x040fe200078e08ff */
[----:B------:R-:W-:Y:S01]  /*7eb0*/  STL.64 [R1+0x5a8], R32 ;  /* 0x0005a82001007387 */ /* 0x000fe20000100a00 */
[-C--:B------:R-:W-:Y:S01]  /*7ec0*/  LEA R40, P1, R57, R6.reuse, 0x1 ;  /* 0x0000000639287211 */ /* 0x080fe200078208ff */
[----:B------:R-:W-:Y:S01]  /*7ed0*/  UIADD3.64 UR10, UR4, 0x880, URZ ;  /* 0x00000880040a7897 */ /* 0x000fe2000fffe03f */
[C---:B------:R-:W-:Y:S01]  /*7ee0*/  LEA R13, R8.reuse, R11, 0x1 ;  /* 0x0000000b080d7211 */ /* 0x040fe200078e08ff */
[----:B------:R-:W-:Y:S01]  /*7ef0*/  STL.64 [R1+0x5b0], R34 ;  /* 0x0005b02201007387 */ /* 0x000fe20000100a00 */
[----:B------:R-:W-:Y:S01]  /*7f00*/  LEA R42, P0, R55, R6, 0x1 ;  /* 0x00000006372a7211 */ /* 0x000fe200078008ff */
[----:B------:R-:W-:Y:S01]  /*7f10*/  UIADD3.64 UR14, UR4, 0x900, URZ ;  /* 0x00000900040e7897 */ /* 0x000fe2000fffe03f */
[----:B------:R-:W-:Y:S01]  /*7f20*/  LEA.HI.X.SX32 R41, R57, R0, 0x1, P1 ;  /* 0x0000000039297211 */ /* 0x000fe200008f0eff */
[C---:B------:R-:W-:Y:S01]  /*7f30*/  IMAD R17, R8.reuse, 0x2, R13 ;  /* 0x0000000208117824 */ /* 0x040fe200078e020d */
[----:B0-----:R-:W-:Y:S01]  /*7f40*/  LEA R14, P2, R47, R6, 0x1 ;  /* 0x000000062f0e7211 */ /* 0x001fe200078408ff */
[----:B------:R-:W-:Y:S01]  /*7f50*/  UIADD3.64 UR10, UR4, 0x980, URZ ;  /* 0x00000980040a7897 */ /* 0x000fe2000fffe03f */
[-C--:B------:R-:W-:Y:S01]  /*7f60*/  LEA.HI.X.SX32 R43, R55, R0.reuse, 0x1, P0 ;  /* 0x00000000372b7211 */ /* 0x080fe200000f0eff */
[----:B------:R-:W-:Y:S01]  /*7f70*/  UIADD3.64 UR14, UR4, 0xa00, URZ ;  /* 0x00000a00040e7897 */ /* 0x000fe2000fffe03f */
[----:B------:R-:W-:Y:S01]  /*7f80*/  LEA.HI.X.SX32 R15, R47, R0, 0x1, P2 ;  /* 0x000000002f0f7211 */ /* 0x000fe200010f0eff */
[----:B------:R-:W-:Y:S01]  /*7f90*/  UIADD3.64 UR10, UR4, 0xa80, URZ ;  /* 0x00000a80040a7897 */ /* 0x000fe2000fffe03f */
[C---:B------:R-:W-:Y:S01]  /*7fa0*/  LEA R19, R8.reuse, R17, 0x1 ;  /* 0x0000001108137211 */ /* 0x040fe200078e08ff */
[----:B------:R-:W-:Y:S01]  /*7fb0*/  UIADD3.64 UR14, UR4, 0xb00, URZ ;  /* 0x00000b00040e7897 */ /* 0x000fe2000fffe03f */
[----:B------:R-:W-:Y:S01]  /*7fc0*/  LEA R44, P1, R63, R6, 0x1 ;  /* 0x000000063f2c7211 */ /* 0x000fe200078208ff */
[----:B------:R0:W-:Y:S01]  /*7fd0*/  STL.64 [R1+0x5a0], R14 ;  /* 0x0005a00e01007387 */ /* 0x0001e20000100a00 */
[----:B------:R-:W-:-:S02]  /*7fe0*/  LEA R21, R8, R19, 0x1 ;  /* 0x0000001308157211 */ /* 0x000fc400078e08ff */
[----:B------:R-:W-:Y:S02]  /*7ff0*/  CS2R R100, SRZ ;  /* 0x0000000000647805 */ /* 0x000fe4000001ff00 */
[----:B------:R-:W-:Y:S01]  /*8000*/  LEA R46, P0, R61, R6, 0x1 ;  /* 0x000000063d2e7211 */ /* 0x000fe200078008ff */
[----:B------:R-:W-:Y:S01]  /*8010*/  STL.64 [R1+0x590], R36 ;  /* 0x0005902401007387 */ /* 0x000fe20000100a00 */
[C---:B------:R-:W-:Y:S02]  /*8020*/  LEA R23, R8.reuse, R21, 0x1 ;  /* 0x0000001508177211 */ /* 0x040fe400078e08ff */
[----:B------:R-:W-:Y:S02]  /*8030*/  CS2R R102, SRZ ;  /* 0x0000000000667805 */ /* 0x000fe4000001ff00 */
[-C--:B------:R-:W-:Y:S01]  /*8040*/  LEA.HI.X.SX32 R45, R63, R0.reuse, 0x1, P1 ;  /* 0x000000003f2d7211 */ /* 0x080fe200008f0eff */
[----:B------:R-:W-:Y:S01]  /*8050*/  STL.64 [R1+0x598], R38 ;  /* 0x0005982601007387 */ /* 0x000fe20000100a00 */
[----:B------:R-:W-:Y:S01]  /*8060*/  LEA.HI.X.SX32 R47, R61, R0, 0x1, P0 ;  /* 0x000000003d2f7211 */ /* 0x000fe200000f0eff */
[C---:B------:R-:W-:Y:S01]  /*8070*/  IMAD R25, R8.reuse, 0x2, R23 ;  /* 0x0000000208197824 */ /* 0x040fe200078e0217 */
[-C--:B------:R-:W-:Y:S01]  /*8080*/  LEA R48, P1, R69, R6.reuse, 0x1 ;  /* 0x0000000645307211 */ /* 0x080fe200078208ff */
[----:B------:R-:W-:Y:S01]  /*8090*/  UIADD3.64 UR10, UR4, 0xb80, URZ ;  /* 0x00000b80040a7897 */ /* 0x000fe2000fffe03f */
[C---:B0-----:R-:W-:Y:S01]  /*80a0*/  LEA R14, P2, R53.reuse, R6, 0x1 ;  /* 0x00000006350e7211 */ /* 0x041fe200078408ff */
[----:B------:R-:W-:Y:S01]  /*80b0*/  UIADD3.64 UR14, UR4, 0xc00, URZ ;  /* 0x00000c00040e7897 */ /* 0x000fe2000fffe03f */
[C---:B------:R-:W-:Y:S01]  /*80c0*/  LEA R27, R8.reuse, R25, 0x1 ;  /* 0x00000019081b7211 */ /* 0x040fe200078e08ff */
[----:B------:R-:W-:Y:S01]  /*80d0*/  UIADD3.64 UR10, UR4, 0xc80, URZ ;  /* 0x00000c80040a7897 */ /* 0x000fe2000fffe03f */
[----:B------:R-:W-:Y:S01]  /*80e0*/  LEA.HI.X.SX32 R15, R53, R0, 0x1, P2 ;  /* 0x00000000350f7211 */ /* 0x000fe200010f0eff */
[----:B------:R-:W-:Y:S01]  /*80f0*/  UIADD3.64 UR14, UR4, 0xd00, URZ ;  /* 0x00000d00040e7897 */ /* 0x000fe2000fffe03f */
[C---:B------:R-:W-:Y:S01]  /*8100*/  LEA R29, R8.reuse, R27, 0x1 ;  /* 0x0000001b081d7211 */ /* 0x040fe200078e08ff */
[----:B------:R-:W-:Y:S01]  /*8110*/  UIADD3.64 UR18, UR4, 0xd80, URZ ;  /* 0x00000d8004127897 */ /* 0x000fe2000fffe03f */
[----:B------:R-:W-:Y:S01]  /*8120*/  LEA R50, P0, R67, R6, 0x1 ;  /* 0x0000000643327211 */ /* 0x000fe200078008ff */
[----:B------:R0:W-:Y:S01]  /*8130*/  STL.64 [R1+0x588], R14 ;  /* 0x0005880e01007387 */ /* 0x0001e20000100a00 */
[-C--:B------:R-:W-:Y:S01]  /*8140*/  LEA.HI.X.SX32 R49, R69, R0.reuse, 0x1, P1 ;  /* 0x0000000045317211 */ /* 0x080fe200008f0eff */
[----:B------:R-:W-:Y:S01]  /*8150*/  UIADD3.64 UR10, UR4, 0xe00, URZ ;  /* 0x00000e00040a7897 */ /* 0x000fe2000fffe03f */
[C---:B------:R-:W-:Y:S01]  /*8160*/  LEA R31, R8.reuse, R29, 0x1 ;  /* 0x0000001d081f7211 */ /* 0x040fe200078e08ff */
[----:B------:R1:W-:Y:S01]  /*8170*/  STL.64 [R1+0x578], R40 ;  /* 0x0005782801007387 */ /* 0x0003e20000100a00 */
[----:B------:R-:W-:Y:S01]  /*8180*/  LEA.HI.X.SX32 R51, R67, R0, 0x1, P0 ;  /* 0x0000000043337211 */ /* 0x000fe200000f0eff */
[----:B------:R-:W-:Y:S01]  /*8190*/  UIADD3.64 UR14, UR4, 0xe80, URZ ;  /* 0x00000e80040e7897 */ /* 0x000fe2000fffe03f */
[-C--:B------:R-:W-:Y:S01]  /*81a0*/  LEA R52, P1, R75, R6.reuse, 0x1 ;  /* 0x000000064b347211 */ /* 0x080fe200078208ff */
[----:B------:R-:W-:Y:S01]  /*81b0*/  STL.64 [R1+0x580], R42 ;  /* 0x0005802a01007387 */ /* 0x000fe20000100a00 */
[----:B------:R-:W-:Y:S01]  /*81c0*/  IMAD R33, R8, 0x2, R31 ;  /* 0x0000000208217824 */ /* 0x000fe200078e021f */
[-C--:B------:R-:W-:Y:S01]  /*81d0*/  LEA R54, P0, R73, R6.reuse, 0x1 ;  /* 0x0000000649367211 */ /* 0x080fe200078008ff */
[----:B------:R-:W-:Y:S01]  /*81e0*/  UIADD3.64 UR18, UR6, 0x1fe, URZ ;  /* 0x000001fe06127897 */ /* 0x000fe2000fffe03f */
[----:B0-----:R-:W-:Y:S01]  /*81f0*/  LEA R14, P2, R59, R6, 0x1 ;  /* 0x000000063b0e7211 */ /* 0x001fe200078408ff */
[----:B------:R-:W-:Y:S01]  /*8200*/  UIADD3.64 UR22, UR6, 0x200, URZ ;  /* 0x0000020006167897 */ /* 0x000fe2000fffe03f */
[----:B------:R-:W-:-:S02]  /*8210*/  LEA.HI.X.SX32 R53, R75, R0, 0x1, P1 ;  /* 0x000000004b357211 */ /* 0x000fc400008f0eff */
[----:B------:R-:W-:Y:S02]  /*8220*/  CS2R R74, SRZ ;  /* 0x00000000004a7805 */ /* 0x000fe4000001ff00 */
[-C--:B------:R-:W-:Y:S01]  /*8230*/  LEA.HI.X.SX32 R15, R59, R0.reuse, 0x1, P2 ;  /* 0x000000003b0f7211 */ /* 0x080fe200010f0eff */
[----:B------:R-:W-:Y:S01]  /*8240*/  UIADD3.64 UR26, UR6, 0x202, URZ ;  /* 0x00000202061a7897 */ /* 0x000fe2000fffe03f */
[C---:B------:R-:W-:Y:S01]  /*8250*/  LEA R35, R8.reuse, R33, 0x1 ;  /* 0x0000002108237211 */ /* 0x040fe200078e08ff */
[----:B------:R-:W-:Y:S01]  /*8260*/  UIADD3.64 UR8, UR4, 0x80, URZ ;  /* 0x0000008004087897 */ /* 0x000fe2000fffe03f */
[----:B------:R-:W-:Y:S01]  /*8270*/  LEA.HI.X.SX32 R55, R73, R0, 0x1, P0 ;  /* 0x0000000049377211 */ /* 0x000fe200000f0eff */
[----:B------:R0:W-:Y:S01]  /*8280*/  STL.64 [R1+0x570], R14 ;  /* 0x0005700e01007387 */ /* 0x0001e20000100a00 */
[C---:B------:R-:W-:Y:S01]  /*8290*/  LEA R37, R8.reuse, R35, 0x1 ;  /* 0x0000002308257211 */ /* 0x040fe200078e08ff */
[----:B------:R-:W-:Y:S01]  /*82a0*/  UIADD3.64 UR12, UR4, 0x100, URZ ;  /* 0x00000100040c7897 */ /* 0x000fe2000fffe03f */
[-C--:B------:R-:W-:Y:S01]  /*82b0*/  LEA R56, P1, R81, R6.reuse, 0x1 ;  /* 0x0000000651387211 */ /* 0x080fe200078208ff */
[----:B------:R2:W-:Y:S01]  /*82c0*/  STL.64 [R1+0x560], R44 ;  /* 0x0005602c01007387 */ /* 0x0005e20000100a00 */
[----:B------:R-:W-:Y:S01]  /*82d0*/  LEA R58, P0, R79, R6, 0x1 ;  /* 0x000000064f3a7211 */ /* 0x000fe200078008ff */
[----:B------:R-:W-:Y:S01]  /*82e0*/  UIADD3.64 UR16, UR4, 0x300, URZ ;  /* 0x0000030004107897 */ /* 0x000fe2000fffe03f */
[----:B------:R-:W-:Y:S01]  /*82f0*/  LEA R39, R8, R37, 0x1 ;  /* 0x0000002508277211 */ /* 0x000fe200078e08ff */
[----:B------:R3:W-:Y:S01]  /*8300*/  STL.64 [R1+0x568], R46 ;  /* 0x0005682e01007387 */ /* 0x0007e20000100a00 */
[----:B------:R-:W-:-:S02]  /*8310*/  LEA.HI.X.SX32 R57, R81, R0, 0x1, P1 ;  /* 0x0000000051397211 */ /* 0x000fc400008f0eff */
[----:B------:R-:W-:Y:S02]  /*8320*/  CS2R R80, SRZ ;  /* 0x0000000000507805 */ /* 0x000fe4000001ff00 */
[----:B------:R-:W-:Y:S01]  /*8330*/  LEA.HI.X.SX32 R59, R79, R0, 0x1, P0 ;  /* 0x000000004f3b7211 */ /* 0x000fe200000f0eff */
[C---:B-1----:R-:W-:Y:S01]  /*8340*/  IMAD R41, R8.reuse, 0x2, R39 ;  /* 0x0000000208297824 */ /* 0x042fe200078e0227 */
[-C--:B0-----:R-:W-:Y:S02]  /*8350*/  LEA R14, P2, R65, R6.reuse, 0x1 ;  /* 0x00000006410e7211 */ /* 0x081fe400078408ff */
[----:B------:R-:W-:Y:S02]  /*8360*/  CS2R R78, SRZ ;  /* 0x00000000004e7805 */ /* 0x000fe4000001ff00 */
[----:B------:R-:W-:Y:S01]  /*8370*/  LEA R60, P1, R87, R6, 0x1 ;  /* 0x00000006573c7211 */ /* 0x000fe200078208ff */
[----:B------:R-:W-:Y:S01]  /*8380*/  UIADD3.64 UR20, UR4, 0x380, URZ ;  /* 0x0000038004147897 */ /* 0x000fe2000fffe03f */
[----:B------:R-:W-:Y:S01]  /*8390*/  LEA.HI.X.SX32 R15, R65, R0, 0x1, P2 ;  /* 0x00000000410f7211 */ /* 0x000fe200010f0eff */
[----:B------:R-:W-:Y:S01]  /*83a0*/  UIADD3.64 UR24, UR4, 0x400, URZ ;  /* 0x0000040004187897 */ /* 0x000fe2000fffe03f */
[----:B------:R-:W-:Y:S01]  /*83b0*/  LEA R62, P0, R85, R6, 0x1 ;  /* 0x00000006553e7211 */ /* 0x000fe200078008ff */
[----:B------:R-:W-:Y:S01]  /*83c0*/  UIADD3.64 UR28, UR4, 0x480, URZ ;  /* 0x00000480041c7897 */ /* 0x000fe2000fffe03f */
[----:B------:R-:W-:Y:S01]  /*83d0*/  LEA R43, R8, R41, 0x1 ;  /* 0x00000029082b7211 */ /* 0x000fe200078e08ff */
[----:B------:R0:W-:Y:S01]  /*83e0*/  STL.64 [R1+0x558], R14 ;  /* 0x0005580e01007387 */ /* 0x0001e20000100a00 */
[----:B------:R-:W-:-:S02]  /*83f0*/  LEA.HI.X.SX32 R61, R87, R0, 0x1, P1 ;  /* 0x00000000573d7211 */ /* 0x000fc400008f0eff */
[----:B------:R-:W-:Y:S02]  /*8400*/  CS2R R86, SRZ ;  /* 0x0000000000567805 */ /* 0x000fe4000001ff00 */
[----:B------:R-:W-:Y:S01]  /*8410*/  LEA.HI.X.SX32 R63, R85, R0, 0x1, P0 ;  /* 0x00000000553f7211 */ /* 0x000fe200000f0eff */
[----:B------:R1:W-:Y:S01]  /*8420*/  STL.64 [R1+0x548], R48 ;  /* 0x0005483001007387 */ /* 0x0003e20000100a00 */
[C---:B--2---:R-:W-:Y:S02]  /*8430*/  LEA R45, R8.reuse, R43, 0x1 ;  /* 0x0000002b082d7211 */ /* 0x044fe400078e08ff */
[----:B------:R-:W-:Y:S02]  /*8440*/  CS2R R84, SRZ ;  /* 0x0000000000547805 */ /* 0x000fe4000001ff00 */
[-C--:B------:R-:W-:Y:S01]  /*8450*/  LEA R64, P1, R93, R6.reuse, 0x1 ;  /* 0x000000065d407211 */ /* 0x080fe200078208ff */
[----:B------:R2:W-:Y:S01]  /*8460*/  STL.64 [R1+0x550], R50 ;  /* 0x0005503201007387 */ /* 0x0005e20000100a00 */
[C---:B---3--:R-:W-:Y:S01]  /*8470*/  LEA R47, R8.reuse, R45, 0x1 ;  /* 0x0000002d082f7211 */ /* 0x048fe200078e08ff */
[----:B------:R-:W-:Y:S01]  /*8480*/  UIADD3.64 UR32, UR4, 0x500, URZ ;  /* 0x0000050004207897 */ /* 0x000fe2000fffe03f */
[-C--:B------:R-:W-:Y:S01]  /*8490*/  LEA R66, P0, R91, R6.reuse, 0x1 ;  /* 0x000000065b427211 */ /* 0x080fe200078008ff */
[----:B------:R-:W-:Y:S01]  /*84a0*/  UIADD3.64 UR36, UR4, 0x580, URZ ;  /* 0x0000058004247897 */ /* 0x000fe2000fffe03f */
[----:B0-----:R-:W-:Y:S01]  /*84b0*/  LEA R14, P2, R71, R6, 0x1 ;  /* 0x00000006470e7211 */ /* 0x001fe200078408ff */
[----:B------:R-:W-:Y:S01]  /*84c0*/  UIADD3.64 UR40, UR4, 0x600, URZ ;  /* 0x0000060004287897 */ /* 0x000fe2000fffe03f */
[-C--:B------:R-:W-:Y:S01]  /*84d0*/  LEA.HI.X.SX32 R65, R93, R0.reuse, 0x1, P1 ;  /* 0x000000005d417211 */ /* 0x080fe200008f0eff */
[----:B-1----:R-:W-:Y:S01]  /*84e0*/  IMAD R49, R8, 0x2, R47 ;  /* 0x0000000208317824 */ /* 0x002fe200078e022f */
[----:B------:R-:W-:-:S02]  /*84f0*/  LEA.HI.X.SX32 R15, R71, R0, 0x1, P2 ;  /* 0x00000000470f7211 */ /* 0x000fc400010f0eff */
[----:B------:R-:W-:Y:S02]  /*8500*/  CS2R R92, SRZ ;  /* 0x00000000005c7805 */ /* 0x000fe4000001ff00 */
[----:B------:R-:W-:Y:S02]  /*8510*/  LEA.HI.X.SX32 R67, R91, R0, 0x1, P0 ;  /* 0x000000005b437211 */ /* 0x000fe400000f0eff */
[----:B------:R-:W-:Y:S02]  /*8520*/  CS2R R90, SRZ ;  /* 0x00000000005a7805 */ /* 0x000fe4000001ff00 */
[-C--:B------:R-:W-:Y:S01]  /*8530*/  LEA R70, P0, R97, R6.reuse, 0x1 ;  /* 0x0000000661467211 */ /* 0x080fe200078008ff */
[----:B------:R0:W-:Y:S01]  /*8540*/  STL.64 [R1+0x540], R14 ;  /* 0x0005400e01007387 */ /* 0x0001e20000100a00 */
[----:B--2---:R-:W-:Y:S01]  /*8550*/  LEA R51, R8, R49, 0x1 ;  /* 0x0000003108337211 */ /* 0x004fe200078e08ff */
[----:B------:R-:W-:Y:S01]  /*8560*/  UIADD3.64 UR44, UR4, 0x680, URZ ;  /* 0x00000680042c7897 */ /* 0x000fe2000fffe03f */
[----:B------:R-:W-:Y:S01]  /*8570*/  LEA R68, P1, R5, R6, 0x1 ;  /* 0x0000000605447211 */ /* 0x000fe200078208ff */
[----:B------:R1:W-:Y:S01]  /*8580*/  STL.64 [R1+0x530], R52 ;  /* 0x0005303401007387 */ /* 0x0003e20000100a00 */
[----:B------:R-:W-:-:S02]  /*8590*/  LEA.HI.X.SX32 R71, R97, R0, 0x1, P0 ;  /* 0x0000000061477211 */ /* 0x000fc400000f0eff */
[----:B------:R-:W-:Y:S02]  /*85a0*/  CS2R R96, SRZ ;  /* 0x0000000000607805 */ /* 0x000fe4000001ff00 */
[----:B------:R-:W-:Y:S01]  /*85b0*/  LEA.HI.X.SX32 R69, R5, R0, 0x1, P1 ;  /* 0x0000000005457211 */ /* 0x000fe200008f0eff */
[----:B------:R2:W-:Y:S01]  /*85c0*/  STL.64 [R1+0x538], R54 ;  /* 0x0005383601007387 */ /* 0x0005e20000100a00 */
[-C--:B------:R-:W-:Y:S01]  /*85d0*/  LEA R72, P0, R9, R6.reuse, 0x1 ;  /* 0x0000000609487211 */ /* 0x080fe200078008ff */
[----:B------:R-:W-:Y:S01]  /*85e0*/  UIADD3.64 UR48, UR4, 0x700, URZ ;  /* 0x0000070004307897 */ /* 0x000fe2000fffe03f */
[----:B0-----:R-:W-:Y:S01]  /*85f0*/  LEA R14, P2, R77, R6, 0x1 ;  /* 0x000000064d0e7211 */ /* 0x001fe200078408ff */
[----:B------:R-:W-:Y:S01]  /*8600*/  UIADD3.64 UR56, UR4, 0xf00, URZ ;  /* 0x00000f0004387897 */ /* 0x000fe2000fffe03f */
[-C--:B------:R-:W-:Y:S01]  /*8610*/  LEA.HI.X.SX32 R73, R9, R0.reuse, 0x1, P0 ;  /* 0x0000000009497211 */ /* 0x080fe200000f0eff */
[----:B------:R-:W-:Y:S01]  /*8620*/  UIADD3.64 UR10, UR6, 0x2, URZ ;  /* 0x00000002060a7897 */ /* 0x000fe2000fffe03f */
[----:B------:R-:W-:-:S02]  /*8630*/  LEA.HI.X.SX32 R15, R77, R0, 0x1, P2 ;  /* 0x000000004d0f7211 */ /* 0x000fc400010f0eff */
[----:B------:R-:W-:Y:S02]  /*8640*/  CS2R R76, SRZ ;  /* 0x00000000004c7805 */ /* 0x000fe4000001ff00 */
[C---:B-1----:R-:W-:Y:S01]  /*8650*/  LEA R53, R8.reuse, R51, 0x1 ;  /* 0x0000003308357211 */ /* 0x042fe200078e08ff */
[----:B------:R-:W-:Y:S01]  /*8660*/  UIADD3.64 UR14, UR6, 0x4, URZ ;  /* 0x00000004060e7897 */ /* 0x000fe2000fffe03f */
[----:B------:R0:W-:Y:S02]  /*8670*/  STL.64 [R1+0x528], R14 ;  /* 0x0005280e01007387 */ /* 0x0001e40000100a00 */
[----:B--2---:R-:W-:Y:S01]  /*8680*/  LEA R55, R8, R53, 0x1 ;  /* 0x0000003508377211 */ /* 0x004fe200078e08ff */
[----:B------:R-:W-:Y:S01]  /*8690*/  UIADD3.64 UR18, UR6, 0x204, URZ ;  /* 0x0000020406127897 */ /* 0x000fe2000fffe03f */
[----:B------:R1:W-:Y:S01]  /*86a0*/  STL.64 [R1+0x518], R56 ;  /* 0x0005183801007387 */ /* 0x0003e20000100a00 */
[----:B------:R-:W-:Y:S02]  /*86b0*/  UIADD3.64 UR22, UR6, 0x3fe, URZ ;  /* 0x000003fe06167897 */ /* 0x000fe4000fffe03f */
[----:B------:R-:W-:Y:S01]  /*86c0*/  UIADD3.64 UR26, UR6, 0x400, URZ ;  /* 0x00000400061a7897 */ /* 0x000fe2000fffe03f */
[----:B------:R2:W-:Y:S01]  /*86d0*/  STL.64 [R1+0x520], R58 ;  /* 0x0005203a01007387 */ /* 0x0005e20000100a00 */
[----:B------:R-:W-:-:S02]  /*86e0*/  UIADD3.64 UR30, UR6, 0x402, URZ ;  /* 0x00000402061e7897 */ /* 0x000fc4000fffe03f */
[----:B------:R-:W-:Y:S01]  /*86f0*/  UIADD3.64 UR34, UR6, 0x404, URZ ;  /* 0x0000040406227897 */ /* 0x000fe2000fffe03f */
[C---:B0-----:R-:W-:Y:S01]  /*8700*/  LEA R14, P2, R83.reuse, R6, 0x1 ;  /* 0x00000006530e7211 */ /* 0x041fe200078408ff */
[----:B------:R-:W-:Y:S02]  /*8710*/  UIADD3.64 UR38, UR6, 0x5fe, URZ ;  /* 0x000005fe06267897 */ /* 0x000fe4000fffe03f */
[----:B------:R-:W-:Y:S01]  /*8720*/  UIADD3.64 UR42, UR6, 0x600, URZ ;  /* 0x00000600062a7897 */ /* 0x000fe2000fffe03f */
[----:B------:R-:W-:Y:S01]  /*8730*/  LEA.HI.X.SX32 R15, R83, R0, 0x1, P2 ;  /* 0x00000000530f7211 */ /* 0x000fe200010f0eff */
[C---:B-1----:R-:W-:Y:S01]  /*8740*/  IMAD R57, R8.reuse, 0x2, R55 ;  /* 0x0000000208397824 */ /* 0x042fe200078e0237 */
[----:B------:R-:W-:Y:S01]  /*8750*/  CS2R R82, SRZ ;  /* 0x0000000000527805 */ /* 0x000fe2000001ff00 */
[----:B------:R-:W-:Y:S02]  /*8760*/  UIADD3.64 UR46, UR6, 0x602, URZ ;  /* 0x00000602062e7897 */ /* 0x000fe4000fffe03f */
[----:B------:R0:W-:Y:S01]  /*8770*/  STL.64 [R1+0x510], R14 ;  /* 0x0005100e01007387 */ /* 0x0001e20000100a00 */
[----:B--2---:R-:W-:Y:S01]  /*8780*/  LEA R59, R8, R57, 0x1 ;  /* 0x00000039083b7211 */ /* 0x004fe200078e08ff */
[----:B------:R-:W-:-:S02]  /*8790*/  UIADD3.64 UR50, UR6, 0x604, URZ ;  /* 0x0000060406327897 */ /* 0x000fc4000fffe03f */
[----:B------:R1:W-:Y:S04]  /*87a0*/  STL.64 [R1+0x500], R60 ;  /* 0x0005003c01007387 */ /* 0x0003e80000100a00 */
[----:B------:R2:W-:Y:S01]  /*87b0*/  STL.64 [R1+0x508], R62 ;  /* 0x0005083e01007387 */ /* 0x0005e20000100a00 */
[----:B0-----:R-:W-:-:S04]  /*87c0*/  LEA R14, P2, R89, R6, 0x1 ;  /* 0x00000006590e7211 */ /* 0x001fc800078408ff */
[----:B------:R-:W-:Y:S02]  /*87d0*/  LEA.HI.X.SX32 R15, R89, R0, 0x1, P2 ;  /* 0x00000000590f7211 */ /* 0x000fe400010f0eff */
[----:B------:R-:W-:Y:S02]  /*87e0*/  CS2R R88, SRZ ;  /* 0x0000000000587805 */ /* 0x000fe4000001ff00 */
[C---:B-1----:R-:W-:Y:S01]  /*87f0*/  LEA R61, R8.reuse, R59, 0x1 ;  /* 0x0000003b083d7211 */ /* 0x042fe200078e08ff */
[----:B------:R0:W-:Y:S03]  /*8800*/  STL.64 [R1+0x4f8], R14 ;  /* 0x0004f80e01007387 */ /* 0x0001e60000100a00 */
[----:B--2---:R-:W-:Y:S01]  /*8810*/  LEA R63, R8, R61, 0x1 ;  /* 0x0000003d083f7211 */ /* 0x004fe200078e08ff */
[----:B------:R1:W-:Y:S04]  /*8820*/  STL.64 [R1+0x4e8], R64 ;  /* 0x0004e84001007387 */ /* 0x0003e80000100a00 */
[----:B------:R2:W-:Y:S01]  /*8830*/  STL.64 [R1+0x4f0], R66 ;  /* 0x0004f04201007387 */ /* 0x0005e20000100a00 */
[----:B0-----:R-:W-:-:S04]  /*8840*/  LEA R14, P2, R95, R6, 0x1 ;  /* 0x000000065f0e7211 */ /* 0x001fc800078408ff */
[----:B------:R-:W-:Y:S01]  /*8850*/  LEA.HI.X.SX32 R15, R95, R0, 0x1, P2 ;  /* 0x000000005f0f7211 */ /* 0x000fe200010f0eff */
[----:B-1----:R-:W-:Y:S01]  /*8860*/  IMAD R65, R8, 0x2, R63 ;  /* 0x0000000208417824 */ /* 0x002fe200078e023f */
[----:B------:R-:W-:-:S03]  /*8870*/  CS2R R94, SRZ ;  /* 0x00000000005e7805 */ /* 0x000fc6000001ff00 */
[----:B------:R0:W-:Y:S01]  /*8880*/  STL.64 [R1+0x4e0], R14 ;  /* 0x0004e00e01007387 */ /* 0x0001e20000100a00 */
[----:B--2---:R-:W-:-:S03]  /*8890*/  LEA R67, R8, R65, 0x1 ;  /* 0x0000004108437211 */ /* 0x004fc600078e08ff */
[----:B------:R1:W-:Y:S01]  /*88a0*/  STL.64 [R1+0x4d8], R70 ;  /* 0x0004d84601007387 */ /* 0x0003e20000100a00 */
[----:B------:R-:W-:-:S03]  /*88b0*/  LEA R5, R8, R67, 0x1 ;  /* 0x0000004308057211 */ /* 0x000fc600078e08ff */
[----:B------:R2:W-:Y:S01]  /*88c0*/  STL.64 [R1+0x4d0], R68 ;  /* 0x0004d04401007387 */ /* 0x0005e20000100a00 */
[----:B0-----:R-:W-:-:S04]  /*88d0*/  LEA R14, P2, R99, R6, 0x1 ;  /* 0x00000006630e7211 */ /* 0x001fc800078408ff */
[----:B------:R-:W-:Y:S02]  /*88e0*/  LEA.HI.X.SX32 R15, R99, R0, 0x1, P2 ;  /* 0x00000000630f7211 */ /* 0x000fe400010f0eff */
[----:B------:R-:W-:Y:S02]  /*88f0*/  CS2R R98, SRZ ;  /* 0x0000000000627805 */ /* 0x000fe4000001ff00 */
[C---:B-1----:R-:W-:Y:S02]  /*8900*/  LEA R70, P1, R11.reuse, R6, 0x1 ;  /* 0x000000060b467211 */ /* 0x042fe400078208ff */
[----:B--2---:R-:W-:Y:S01]  /*8910*/  LEA R69, R8, R5, 0x1 ;  /* 0x0000000508457211 */ /* 0x004fe200078e08ff */
[----:B------:R0:W-:Y:S01]  /*8920*/  STL.64 [R1+0x4c8], R14 ;  /* 0x0004c80e01007387 */ /* 0x0001e20000100a00 */
[----:B------:R-:W-:-:S03]  /*8930*/  LEA.HI.X.SX32 R71, R11, R0, 0x1, P1 ;  /* 0x000000000b477211 */ /* 0x000fc600008f0eff */
[----:B------:R1:W-:Y:S01]  /*8940*/  STL.64 [R1+0x4c0], R72 ;  /* 0x0004c04801007387 */ /* 0x0003e20000100a00 */
[----:B------:R-:W-:-:S03]  /*8950*/  IMAD R9, R8, 0x2, R69 ;  /* 0x0000000208097824 */ /* 0x000fc600078e0245 */
[----:B------:R2:W-:Y:S02]  /*8960*/  STL.64 [R1+0x4b8], R70 ;  /* 0x0004b84601007387 */ /* 0x0005e40000100a00 */
[----:B------:R-:W-:Y:S02]  /*8970*/  LEA R11, R8, R9, 0x1 ;  /* 0x00000009080b7211 */ /* 0x000fe400078e08ff */
[----:B0-----:R-:W-:-:S04]  /*8980*/  LEA R14, P2, R13, R6, 0x1 ;  /* 0x000000060d0e7211 */ /* 0x001fc800078408ff */
[----:B------:R-:W-:Y:S02]  /*8990*/  LEA.HI.X.SX32 R15, R13, R0, 0x1, P2 ;  /* 0x000000000d0f7211 */ /* 0x000fe400010f0eff */
[-C--:B-1----:R-:W-:Y:S02]  /*89a0*/  LEA R72, P0, R17, R6.reuse, 0x1 ;  /* 0x0000000611487211 */ /* 0x082fe400078008ff */
[----:B--2---:R-:W-:Y:S01]  /*89b0*/  LEA R70, P1, R19, R6, 0x1 ;  /* 0x0000000613467211 */ /* 0x004fe200078208ff */
[----:B------:R0:W-:Y:S01]  /*89c0*/  STL.64 [R1+0x4b0], R14 ;  /* 0x0004b00e01007387 */ /* 0x0001e20000100a00 */
[-C--:B------:R-:W-:Y:S02]  /*89d0*/  LEA.HI.X.SX32 R73, R17, R0.reuse, 0x1, P0 ;  /* 0x0000000011497211 */ /* 0x080fe400000f0eff */
[----:B------:R-:W-:Y:S02]  /*89e0*/  LEA.HI.X.SX32 R71, R19, R0, 0x1, P1 ;  /* 0x0000000013477211 */ /* 0x000fe400008f0eff */
[----:B------:R-:W-:Y:S01]  /*89f0*/  LEA R18, P1, R25, R6, 0x1 ;  /* 0x0000000619127211 */ /* 0x000fe200078208ff */
[----:B------:R1:W-:Y:S01]  /*8a00*/  STL.64 [R1+0x4a8], R72 ;  /* 0x0004a84801007387 */ /* 0x0003e20000100a00 */
[----:B------:R-:W-:-:S02]  /*8a10*/  LEA R13, R8, R11, 0x1 ;  /* 0x0000000b080d7211 */ /* 0x000fc400078e08ff */
[----:B------:R-:W-:Y:S01]  /*8a20*/  LEA.HI.X.SX32 R19, R25, R0, 0x1, P1 ;  /* 0x0000000019137211 */ /* 0x000fe200008f0eff */
[----:B------:R2:W-:Y:S01]  /*8a30*/  STL.64 [R1+0x4a0], R70 ;  /* 0x0004a04601007387 */ /* 0x0005e20000100a00 */
[-C--:B------:R-:W-:Y:S02]  /*8a40*/  LEA R24, P1, R31, R6.reuse, 0x1 ;  /* 0x000000061f187211 */ /* 0x080fe400078208ff */
[----:B0-----:R-:W-:Y:S02]  /*8a50*/  LEA R14, P2, R21, R6, 0x1 ;  /* 0x00000006150e7211 */ /* 0x001fe400078408ff */
[-C--:B------:R-:W-:Y:S02]  /*8a60*/  LEA.HI.X.SX32 R25, R31, R0.reuse, 0x1, P1 ;  /* 0x000000001f197211 */ /* 0x080fe400008f0eff */
[----:B------:R-:W-:Y:S02]  /*8a70*/  LEA.HI.X.SX32 R15, R21, R0, 0x1, P2 ;  /* 0x00000000150f7211 */ /* 0x000fe400010f0eff */
[----:B-1----:R-:W-:-:S02]  /*8a80*/  CS2R R72, SRZ ;  /* 0x0000000000487805 */ /* 0x002fc4000001ff00 */
[-C--:B------:R-:W-:Y:S02]  /*8a90*/  LEA R26, P1, R37, R6.reuse, 0x1 ;  /* 0x00000006251a7211 */ /* 0x080fe400078208ff */
[----:B------:R-:W-:Y:S01]  /*8aa0*/  LEA R17, R8, R13, 0x1 ;  /* 0x0000000d08117211 */ /* 0x000fe200078e08ff */
[----:B------:R0:W-:Y:S01]  /*8ab0*/  STL.64 [R1+0x498], R14 ;  /* 0x0004980e01007387 */ /* 0x0001e20000100a00 */
[----:B--2---:R-:W-:-:S03]  /*8ac0*/  LEA R70, P0, R23, R6, 0x1 ;  /* 0x0000000617467211 */ /* 0x004fc600078008ff */
[----:B------:R1:W-:Y:S01]  /*8ad0*/  STL.64 [R1+0x488], R18 ;  /* 0x0004881201007387 */ /* 0x0003e20000100a00 */
[----:B------:R-:W-:-:S05]  /*8ae0*/  LEA.HI.X.SX32 R71, R23, R0, 0x1, P0 ;  /* 0x0000000017477211 */ /* 0x000fca00000f0eff */
[----:B------:R2:W-:Y:S01]  /*8af0*/  STL.64 [R1+0x490], R70 ;  /* 0x0004904601007387 */ /* 0x0005e20000100a00 */
[----:B0-----:R-:W-:-:S04]  /*8b00*/  LEA R14, P2, R27, R6, 0x1 ;  /* 0x000000061b0e7211 */ /* 0x001fc800078408ff */
[-C--:B------:R-:W-:Y:S01]  /*8b10*/  LEA.HI.X.SX32 R15, R27, R0.reuse, 0x1, P2 ;  /* 0x000000001b0f7211 */ /* 0x080fe200010f0eff */
[----:B-1----:R-:W-:Y:S01]  /*8b20*/  IMAD R19, R8, 0x2, R17 ;  /* 0x0000000208137824 */ /* 0x002fe200078e0211 */
[----:B------:R-:W-:-:S03]  /*8b30*/  LEA.HI.X.SX32 R27, R37, R0, 0x1, P1 ;  /* 0x00000000251b7211 */ /* 0x000fc600008f0eff */
[----:B------:R0:W-:Y:S01]  /*8b40*/  STL.64 [R1+0x480], R14 ;  /* 0x0004800e01007387 */ /* 0x0001e20000100a00 */
[C---:B--2---:R-:W-:Y:S02]  /*8b50*/  LEA R70, P0, R29.reuse, R6, 0x1 ;  /* 0x000000061d467211 */ /* 0x044fe400078008ff */
[C---:B------:R-:W-:Y:S02]  /*8b60*/  LEA R21, R8.reuse, R19, 0x1 ;  /* 0x0000001308157211 */ /* 0x040fe400078e08ff */
[----:B------:R-:W-:Y:S02]  /*8b70*/  LEA.HI.X.SX32 R71, R29, R0, 0x1, P0 ;  /* 0x000000001d477211 */ /* 0x000fe400000f0eff */
[C---:B------:R-:W-:Y:S02]  /*8b80*/  LEA R28, P0, R35.reuse, R6, 0x1 ;  /* 0x00000006231c7211 */ /* 0x040fe400078008ff */
[----:B------:R-:W-:Y:S01]  /*8b90*/  LEA R23, R8, R21, 0x1 ;  /* 0x0000001508177211 */ /* 0x000fe200078e08ff */
[----:B------:R1:W-:Y:S01]  /*8ba0*/  STL.64 [R1+0x478], R70 ;  /* 0x0004784601007387 */ /* 0x0003e20000100a00 */
[----:B------:R-:W-:-:S02]  /*8bb0*/  LEA.HI.X.SX32 R29, R35, R0, 0x1, P0 ;  /* 0x00000000231d7211 */ /* 0x000fc400000f0eff */
[-C--:B0-----:R-:W-:Y:S01]  /*8bc0*/  LEA R14, P2, R33, R6.reuse, 0x1 ;  /* 0x00000006210e7211 */ /* 0x081fe200078408ff */
[----:B------:R0:W-:Y:S01]  /*8bd0*/  STL.64 [R1+0x470], R24 ;  /* 0x0004701801007387 */ /* 0x0001e20000100a00 */
[----:B------:R-:W-:Y:S02]  /*8be0*/  LEA R32, P0, R41, R6, 0x1 ;  /* 0x0000000629207211 */ /* 0x000fe400078008ff */
[-C--:B------:R-:W-:Y:S02]  /*8bf0*/  LEA.HI.X.SX32 R15, R33, R0.reuse, 0x1, P2 ;  /* 0x00000000210f7211 */ /* 0x080fe400010f0eff */
[----:B------:R-:W-:Y:S02]  /*8c00*/  LEA.HI.X.SX32 R33, R41, R0, 0x1, P0 ;  /* 0x0000000029217211 */ /* 0x000fe400000f0eff */
[----:B------:R-:W-:Y:S01]  /*8c10*/  LEA R36, P0, R47, R6, 0x1 ;  /* 0x000000062f247211 */ /* 0x000fe200078008ff */
[----:B------:R2:W-:Y:S01]  /*8c20*/  STL.64 [R1+0x468], R14 ;  /* 0x0004680e01007387 */ /* 0x0005e20000100a00 */
[----:B-1----:R-:W-:-:S02]  /*8c30*/  CS2R R70, SRZ ;  /* 0x0000000000467805 */ /* 0x002fc4000001ff00 */
[----:B------:R-:W-:Y:S01]  /*8c40*/  LEA.HI.X.SX32 R37, R47, R0, 0x1, P0 ;  /* 0x000000002f257211 */ /* 0x000fe200000f0eff */
[----:B------:R1:W-:Y:S01]  /*8c50*/  STL.64 [R1+0x460], R28 ;  /* 0x0004601c01007387 */ /* 0x0003e20000100a00 */
[C---:B------:R-:W-:Y:S02]  /*8c60*/  LEA R40, P0, R53.reuse, R6, 0x1 ;  /* 0x0000000635287211 */ /* 0x040fe400078008ff */
[C---:B0-----:R-:W-:Y:S01]  /*8c70*/  LEA R25, R8.reuse, R23, 0x1 ;  /* 0x0000001708197211 */ /* 0x041fe200078e08ff */
[----:B------:R0:W-:Y:S01]  /*8c80*/  STL.64 [R1+0x458], R26 ;  /* 0x0004581a01007387 */ /* 0x0001e20000100a00 */
[----:B------:R-:W-:Y:S02]  /*8c90*/  LEA.HI.X.SX32 R41, R53, R0, 0x1, P0 ;  /* 0x0000000035297211 */ /* 0x000fe400000f0eff */
[-C--:B------:R-:W-:Y:S02]  /*8ca0*/  LEA R44, P0, R59, R6.reuse, 0x1 ;  /* 0x000000063b2c7211 */ /* 0x080fe400078008ff */
[----:B--2---:R-:W-:Y:S01]  /*8cb0*/  LEA R14, P2, R39, R6, 0x1 ;  /* 0x00000006270e7211 */ /* 0x004fe200078408ff */
[----:B-1----:R-:W-:-:S03]  /*8cc0*/  IMAD R29, R8, 0x2, R25 ;  /* 0x00000002081d7824 */ /* 0x002fc600078e0219 */
[----:B------:R-:W-:Y:S02]  /*8cd0*/  LEA.HI.X.SX32 R15, R39, R0, 0x1, P2 ;  /* 0x00000000270f7211 */ /* 0x000fe400010f0eff */
[----:B0-----:R-:W-:-:S03]  /*8ce0*/  LEA R26, P1, R43, R6, 0x1 ;  /* 0x000000062b1a7211 */ /* 0x001fc600078208ff */
[----:B------:R0:W-:Y:S01]  /*8cf0*/  STL.64 [R1+0x450], R14 ;  /* 0x0004500e01007387 */ /* 0x0001e20000100a00 */
[----:B------:R-:W-:Y:S02]  /*8d00*/  LEA R31, R8, R29, 0x1 ;  /* 0x0000001d081f7211 */ /* 0x000fe400078e08ff */
[----:B------:R-:W-:Y:S01]  /*8d10*/  LEA.HI.X.SX32 R27, R43, R0, 0x1, P1 ;  /* 0x000000002b1b7211 */ /* 0x000fe200008f0eff */
[----:B------:R-:W-:Y:S04]  /*8d20*/  STL.64 [R1+0x448], R32 ;  /* 0x0004482001007387 */ /* 0x000fe80000100a00 */
[----:B------:R1:W-:Y:S01]  /*8d30*/  STL.64 [R1+0x440], R26 ;  /* 0x0004401a01007387 */ /* 0x0003e20000100a00 */
[----:B0-----:R-:W-:-:S04]  /*8d40*/  LEA R14, P2, R45, R6, 0x1 ;  /* 0x000000062d0e7211 */ /* 0x001fc800078408ff */
[-C--:B------:R-:W-:Y:S02]  /*8d50*/  LEA.HI.X.SX32 R15, R45, R0.reuse, 0x1, P2 ;  /* 0x000000002d0f7211 */ /* 0x080fe400010f0eff */
[----:B------:R-:W-:Y:S02]  /*8d60*/  LEA.HI.X.SX32 R45, R59, R0, 0x1, P0 ;  /* 0x000000003b2d7211 */ /* 0x000fe400000f0eff */
[----:B------:R-:W-:Y:S02]  /*8d70*/  CS2R R58, SRZ ;  /* 0x00000000003a7805 */ /* 0x000fe4000001ff00 */
[C---:B-1----:R-:W-:Y:S01]  /*8d80*/  LEA R26, P1, R49.reuse, R6, 0x1 ;  /* 0x00000006311a7211 */ /* 0x042fe200078208ff */
[----:B------:R0:W-:Y:S01]  /*8d90*/  STL.64 [R1+0x438], R14 ;  /* 0x0004380e01007387 */ /* 0x0001e20000100a00 */
[C---:B------:R-:W-:Y:S02]  /*8da0*/  LEA R33, R8.reuse, R31, 0x1 ;  /* 0x0000001f08217211 */ /* 0x040fe400078e08ff */
[----:B------:R-:W-:Y:S01]  /*8db0*/  LEA.HI.X.SX32 R27, R49, R0, 0x1, P1 ;  /* 0x00000000311b7211 */ /* 0x000fe200008f0eff */
[----:B------:R1:W-:Y:S01]  /*8dc0*/  STL.64 [R1+0x430], R36 ;  /* 0x0004302401007387 */ /* 0x0003e20000100a00 */
[----:B------:R-:W-:-:S02]  /*8dd0*/  LEA R35, R8, R33, 0x1 ;  /* 0x0000002108237211 */ /* 0x000fc400078e08ff */
[C---:B------:R-:W-:Y:S01]  /*8de0*/  LEA R48, P0, R65.reuse, R6, 0x1 ;  /* 0x0000000641307211 */ /* 0x040fe200078008ff */
[----:B------:R2:W-:Y:S03]  /*8df0*/  STL.64 [R1+0x428], R26 ;  /* 0x0004281a01007387 */ /* 0x0005e60000100a00 */
[----:B------:R-:W-:Y:S02]  /*8e00*/  LEA.HI.X.SX32 R49, R65, R0, 0x1, P0 ;  /* 0x0000000041317211 */ /* 0x000fe400000f0eff */
[----:B------:R-:W-:Y:S02]  /*8e10*/  CS2R R64, SRZ ;  /* 0x0000000000407805 */ /* 0x000fe4000001ff00 */
[-C--:B0-----:R-:W-:Y:S02]  /*8e20*/  LEA R14, P2, R51, R6.reuse, 0x1 ;  /* 0x00000006330e7211 */ /* 0x081fe400078408ff */
[----:B------:R-:W-:Y:S01]  /*8e30*/  LEA R50, P0, R69, R6, 0x1 ;  /* 0x0000000645327211 */ /* 0x000fe200078008ff */
[----:B-1----:R-:W-:Y:S01]  /*8e40*/  IMAD R37, R8, 0x2, R35 ;  /* 0x0000000208257824 */ /* 0x002fe200078e0223 */
[----:B------:R-:W-:-:S02]  /*8e50*/  LEA.HI.X.SX32 R15, R51, R0, 0x1, P2 ;  /* 0x00000000330f7211 */ /* 0x000fc400010f0eff */
[----:B------:R-:W-:Y:S02]  /*8e60*/  LEA.HI.X.SX32 R51, R69, R0, 0x1, P0 ;  /* 0x0000000045337211 */ /* 0x000fe400000f0eff */
[----:B------:R-:W-:Y:S02]  /*8e70*/  CS2R R68, SRZ ;  /* 0x0000000000447805 */ /* 0x000fe4000001ff00 */
[C---:B--2---:R-:W-:Y:S01]  /*8e80*/  LEA R26, P1, R55.reuse, R6, 0x1 ;  /* 0x00000006371a7211 */ /* 0x044fe200078208ff */
[----:B------:R0:W-:Y:S01]  /*8e90*/  STL.64 [R1+0x420], R14 ;  /* 0x0004200e01007387 */ /* 0x0001e20000100a00 */
[----:B------:R-:W-:Y:S02]  /*8ea0*/  LEA R39, R8, R37, 0x1 ;  /* 0x0000002508277211 */ /* 0x000fe400078e08ff */
[----:B------:R-:W-:Y:S01]  /*8eb0*/  LEA.HI.X.SX32 R27, R55, R0, 0x1, P1 ;  /* 0x00000000371b7211 */ /* 0x000fe200008f0eff */
[----:B------:R1:W-:Y:S01]  /*8ec0*/  STL.64 [R1+0x418], R40 ;  /* 0x0004182801007387 */ /* 0x0003e20000100a00 */
[----:B------:R-:W-:-:S03]  /*8ed0*/  LEA R52, P0, R13, R6, 0x1 ;  /* 0x000000060d347211 */ /* 0x000fc600078008ff */
[----:B------:R2:W-:Y:S01]  /*8ee0*/  STL.64 [R1+0x410], R26 ;  /* 0x0004101a01007387 */ /* 0x0005e20000100a00 */
[----:B------:R-:W-:Y:S02]  /*8ef0*/  LEA.HI.X.SX32 R53, R13, R0, 0x1, P0 ;  /* 0x000000000d357211 */ /* 0x000fe400000f0eff */
[----:B0-----:R-:W-:-:S04]  /*8f00*/  LEA R14, P2, R57, R6, 0x1 ;  /* 0x00000006390e7211 */ /* 0x001fc800078408ff */
[----:B------:R-:W-:Y:S02]  /*8f10*/  LEA.HI.X.SX32 R15, R57, R0, 0x1, P2 ;  /* 0x00000000390f7211 */ /* 0x000fe400010f0eff */
[----:B------:R-:W-:Y:S02]  /*8f20*/  CS2R R56, SRZ ;  /* 0x0000000000387805 */ /* 0x000fe4000001ff00 */
[C---:B-1----:R-:W-:Y:S02]  /*8f30*/  LEA R41, R8.reuse, R39, 0x1 ;  /* 0x0000002708297211 */ /* 0x042fe400078e08ff */
[C---:B--2---:R-:W-:Y:S01]  /*8f40*/  LEA R26, P1, R61.reuse, R6, 0x1 ;  /* 0x000000063d1a7211 */ /* 0x044fe200078208ff */
[----:B------:R0:W-:Y:S01]  /*8f50*/  STL.64 [R1+0x408], R14 ;  /* 0x0004080e01007387 */ /* 0x0001e20000100a00 */
[----:B------:R-:W-:Y:S02]  /*8f60*/  LEA R43, R8, R41, 0x1 ;  /* 0x00000029082b7211 */ /* 0x000fe400078e08ff */
[----:B------:R-:W-:Y:S01]  /*8f70*/  LEA.HI.X.SX32 R27, R61, R0, 0x1, P1 ;  /* 0x000000003d1b7211 */ /* 0x000fe200008f0eff */
[----:B------:R1:W-:Y:S01]  /*8f80*/  STL.64 [R1+0x400], R44 ;  /* 0x0004002c01007387 */ /* 0x0003e20000100a00 */
[----:B------:R-:W-:-:S03]  /*8f90*/  CS2R R60, SRZ ;  /* 0x00000000003c7805 */ /* 0x000fc6000001ff00 */
[----:B------:R2:W-:Y:S01]  /*8fa0*/  STL.64 [R1+0x3f8], R26 ;  /* 0x0003f81a01007387 */ /* 0x0005e20000100a00 */
[----:B0-----:R-:W-:-:S04]  /*8fb0*/  LEA R14, P2, R63, R6, 0x1 ;  /* 0x000000063f0e7211 */ /* 0x001fc800078408ff */
[----:B------:R-:W-:Y:S01]  /*8fc0*/  LEA.HI.X.SX32 R15, R63, R0, 0x1, P2 ;  /* 0x000000003f0f7211 */ /* 0x000fe200010f0eff */
[C---:B-1----:R-:W-:Y:S01]  /*8fd0*/  IMAD R45, R8.reuse, 0x2, R43 ;  /* 0x00000002082d7824 */ /* 0x042fe200078e022b */
[----:B------:R-:W-:Y:S02]  /*8fe0*/  CS2R R62, SRZ ;  /* 0x00000000003e7805 */ /* 0x000fe4000001ff00 */
[C---:B--2---:R-:W-:Y:S01]  /*8ff0*/  LEA R26, P1, R67.reuse, R6, 0x1 ;  /* 0x00000006431a7211 */ /* 0x044fe200078208ff */
[----:B------:R0:W-:Y:S01]  /*9000*/  STL.64 [R1+0x3f0], R14 ;  /* 0x0003f00e01007387 */ /* 0x0001e20000100a00 */
[----:B------:R-:W-:Y:S02]  /*9010*/  LEA R47, R8, R45, 0x1 ;  /* 0x0000002d082f7211 */ /* 0x000fe400078e08ff */
[----:B------:R-:W-:Y:S01]  /*9020*/  LEA.HI.X.SX32 R27, R67, R0, 0x1, P1 ;  /* 0x00000000431b7211 */ /* 0x000fe200008f0eff */
[----:B------:R-:W-:Y:S01]  /*9030*/  STL.64 [R1+0x3e8], R48 ;  /* 0x0003e83001007387 */ /* 0x000fe20000100a00 */
[----:B------:R-:W-:-:S03]  /*9040*/  CS2R R66, SRZ ;  /* 0x0000000000427805 */ /* 0x000fc6000001ff00 */
[----:B------:R1:W-:Y:S01]  /*9050*/  STL.64 [R1+0x3e0], R26 ;  /* 0x0003e01a01007387 */ /* 0x0003e20000100a00 */
[----:B0-----:R-:W-:-:S04]  /*9060*/  LEA R14, P2, R5, R6, 0x1 ;  /* 0x00000006050e7211 */ /* 0x001fc800078408ff */
[----:B------:R-:W-:Y:S02]  /*9070*/  LEA.HI.X.SX32 R15, R5, R0, 0x1, P2 ;  /* 0x00000000050f7211 */ /* 0x000fe400010f0eff */
[C---:B------:R-:W-:Y:S02]  /*9080*/  LEA R5, R8.reuse, R47, 0x1 ;  /* 0x0000002f08057211 */ /* 0x040fe400078e08ff */
[C---:B-1----:R-:W-:Y:S01]  /*9090*/  LEA R26, P1, R9.reuse, R6, 0x1 ;  /* 0x00000006091a7211 */ /* 0x042fe200078208ff */
[----:B------:R0:W-:Y:S01]  /*90a0*/  STL.64 [R1+0x3d8], R14 ;  /* 0x0003d80e01007387 */ /* 0x0001e20000100a00 */
[C---:B------:R-:W-:Y:S02]  /*90b0*/  LEA R49, R8.reuse, R5, 0x1 ;  /* 0x0000000508317211 */ /* 0x040fe400078e08ff */
[----:B------:R-:W-:Y:S01]  /*90c0*/  LEA.HI.X.SX32 R27, R9, R0, 0x1, P1 ;  /* 0x00000000091b7211 */ /* 0x000fe200008f0eff */
[----:B------:R1:W-:Y:S02]  /*90d0*/  STL.64 [R1+0x3d0], R50 ;  /* 0x0003d03201007387 */ /* 0x0003e40000100a00 */
[----:B------:R-:W-:-:S02]  /*90e0*/  IMAD R9, R8, 0x2, R49 ;  /* 0x0000000208097824 */ /* 0x000fc400078e0231 */
[----:B------:R2:W-:Y:S01]  /*90f0*/  STL.64 [R1+0x3c8], R26 ;  /* 0x0003c81a01007387 */ /* 0x0005e20000100a00 */
[----:B0-----:R-:W-:-:S04]  /*9100*/  LEA R14, P2, R11, R6, 0x1 ;  /* 0x000000060b0e7211 */ /* 0x001fc800078408ff */
[----:B------:R-:W-:Y:S02]  /*9110*/  LEA.HI.X.SX32 R15, R11, R0, 0x1, P2 ;  /* 0x000000000b0f7211 */ /* 0x000fe400010f0eff */
[----:B-1----:R-:W-:Y:S02]  /*9120*/  LEA R51, R8, R9, 0x1 ;  /* 0x0000000908337211 */ /* 0x002fe400078e08ff */
[C---:B--2---:R-:W-:Y:S01]  /*9130*/  LEA R26, P1, R17.reuse, R6, 0x1 ;  /* 0x00000006111a7211 */ /* 0x044fe200078208ff */
[----:B------:R0:W-:Y:S03]  /*9140*/  STL.64 [R1+0x3c0], R14 ;  /* 0x0003c00e01007387 */ /* 0x0001e60000100a00 */
[----:B------:R-:W-:Y:S01]  /*9150*/  LEA.HI.X.SX32 R27, R17, R0, 0x1, P1 ;  /* 0x00000000111b7211 */ /* 0x000fe200008f0eff */
[----:B------:R-:W-:Y:S01]  /*9160*/  STL.64 [R1+0x3b8], R52 ;  /* 0x0003b83401007387 */ /* 0x000fe20000100a00 */
[----:B------:R-:W-:-:S04]  /*9170*/  LEA R12, P1, R23, R6, 0x1 ;  /* 0x00000006170c7211 */ /* 0x000fc800078208ff */
[----:B------:R-:W-:Y:S02]  /*9180*/  LEA.HI.X.SX32 R13, R23, R0, 0x1, P1 ;  /* 0x00000000170d7211 */ /* 0x000fe400008f0eff */
[----:B0-----:R-:W-:-:S04]  /*9190*/  LEA R14, P2, R19, R6, 0x1 ;  /* 0x00000006130e7211 */ /* 0x001fc800078408ff */
[----:B------:R-:W-:Y:S02]  /*91a0*/  LEA.HI.X.SX32 R15, R19, R0, 0x1, P2 ;  /* 0x00000000130f7211 */ /* 0x000fe400010f0eff */
[C---:B------:R-:W-:Y:S02]  /*91b0*/  LEA R10, P2, R25.reuse, R6, 0x1 ;  /* 0x00000006190a7211 */ /* 0x040fe400078408ff */
[----:B------:R-:W-:Y:S01]  /*91c0*/  LEA R19, R8, R51, 0x1 ;  /* 0x0000003308137211 */ /* 0x000fe200078e08ff */
[----:B------:R0:W-:Y:S01]  /*91d0*/  STL.64 [R1+0x3a8], R14 ;  /* 0x0003a80e01007387 */ /* 0x0001e20000100a00 */
[----:B------:R-:W-:-:S03]  /*91e0*/  LEA.HI.X.SX32 R11, R25, R0, 0x1, P2 ;  /* 0x00000000190b7211 */ /* 0x000fc600010f0eff */
[----:B------:R1:W-:Y:S01]  /*91f0*/  STL.64 [R1+0x3b0], R26 ;  /* 0x0003b01a01007387 */ /* 0x0003e20000100a00 */
[----:B0-----:R-:W-:-:S04]  /*9200*/  LEA R14, P0, R21, R6, 0x1 ;  /* 0x00000006150e7211 */ /* 0x001fc800078008ff */
[----:B------:R-:W-:Y:S02]  /*9210*/  LEA.HI.X.SX32 R15, R21, R0, 0x1, P0 ;  /* 0x00000000150f7211 */ /* 0x000fe400000f0eff */
[----:B-1----:R-:W-:-:S03]  /*9220*/  LEA R27, R8, R19, 0x1 ;  /* 0x00000013081b7211 */ /* 0x002fc600078e08ff */
[----:B------:R0:W-:Y:S02]  /*9230*/  STL.64 [R1+0x3a0], R14 ;  /* 0x0003a00e01007387 */ /* 0x0001e40000100a00 */
[C---:B------:R-:W-:Y:S02]  /*9240*/  IMAD R53, R8.reuse, 0x2, R27 ;  /* 0x0000000208357824 */ /* 0x040fe400078e021b */
[----:B------:R1:W-:Y:S03]  /*9250*/  STL.64 [R1+0x398], R12 ;  /* 0x0003980c01007387 */ /* 0x0003e60000100a00 */
[----:B------:R-:W-:Y:S01]  /*9260*/  LEA R55, R8, R53, 0x1 ;  /* 0x0000003508377211 */ /* 0x000fe200078e08ff */
[----:B------:R2:W-:Y:S01]  /*9270*/  STL.64 [R1+0x390], R10 ;  /* 0x0003900a01007387 */ /* 0x0005e20000100a00 */
[----:B0-----:R-:W-:-:S04]  /*9280*/  LEA R14, P0, R29, R6, 0x1 ;  /* 0x000000061d0e7211 */ /* 0x001fc800078008ff */
[----:B------:R-:W-:Y:S02]  /*9290*/  LEA.HI.X.SX32 R15, R29, R0, 0x1, P0 ;  /* 0x000000001d0f7211 */ /* 0x000fe400000f0eff */
[-C--:B-1----:R-:W-:Y:S02]  /*92a0*/  LEA R12, P1, R31, R6.reuse, 0x1 ;  /* 0x000000061f0c7211 */ /* 0x082fe400078208ff */
[----:B--2---:R-:W-:Y:S02]  /*92b0*/  LEA R10, P2, R33, R6, 0x1 ;  /* 0x00000006210a7211 */ /* 0x004fe400078408ff */
[-C--:B------:R-:W-:Y:S02]  /*92c0*/  LEA.HI.X.SX32 R13, R31, R0.reuse, 0x1, P1 ;  /* 0x000000001f0d7211 */ /* 0x080fe400008f0eff */
[----:B------:R-:W-:Y:S02]  /*92d0*/  LEA.HI.X.SX32 R11, R33, R0, 0x1, P2 ;  /* 0x00000000210b7211 */ /* 0x000fe400010f0eff */
[----:B------:R-:W-:-:S03]  /*92e0*/  LEA R16, P0, R35, R6, 0x1 ;  /* 0x0000000623107211 */ /* 0x000fc600078008ff */
[----:B------:R0:W-:Y:S01]  /*92f0*/  STL.64 [R1+0x378], R10 ;  /* 0x0003780a01007387 */ /* 0x0001e20000100a00 */
[----:B------:R-:W-:Y:S02]  /*9300*/  LEA.HI.X.SX32 R17, R35, R0, 0x1, P0 ;  /* 0x0000000023117211 */ /* 0x000fe400000f0eff */
[----:B------:R-:W-:Y:S02]  /*9310*/  CS2R R34, SRZ ;  /* 0x0000000000227805 */ /* 0x000fe4000001ff00 */
[C---:B------:R-:W-:Y:S01]  /*9320*/  LEA R20, P0, R41.reuse, R6, 0x1 ;  /* 0x0000000629147211 */ /* 0x040fe200078008ff */
[----:B------:R1:W-:Y:S03]  /*9330*/  STL.64 [R1+0x388], R14 ;  /* 0x0003880e01007387 */ /* 0x0003e60000100a00 */
[----:B------:R-:W-:Y:S01]  /*9340*/  LEA.HI.X.SX32 R21, R41, R0, 0x1, P0 ;  /* 0x0000000029157211 */ /* 0x000fe200000f0eff */
[----:B------:R2:W-:Y:S01]  /*9350*/  STL.64 [R1+0x380], R12 ;  /* 0x0003800c01007387 */ /* 0x0005e20000100a00 */
[----:B------:R-:W-:-:S02]  /*9360*/  LEA R30, P0, R47, R6, 0x1 ;  /* 0x000000062f1e7211 */ /* 0x000fc400078008ff */
[----:B------:R-:W-:Y:S01]  /*9370*/  CS2R R40, SRZ ;  /* 0x0000000000287805 */ /* 0x000fe2000001ff00 */
[----:B------:R3:W-:Y:S01]  /*9380*/  STL.64 [R1+0x370], R16 ;  /* 0x0003701001007387 */ /* 0x0007e20000100a00 */
[C---:B0-----:R-:W-:Y:S02]  /*9390*/  LEA R11, R8.reuse, R55, 0x1 ;  /* 0x00000037080b7211 */ /* 0x041fe400078e08ff */
[----:B------:R-:W-:Y:S02]  /*93a0*/  LEA.HI.X.SX32 R31, R47, R0, 0x1, P0 ;  /* 0x000000002f1f7211 */ /* 0x000fe400000f0eff */
[----:B------:R-:W-:Y:S02]  /*93b0*/  CS2R R46, SRZ ;  /* 0x00000000002e7805 */ /* 0x000fe4000001ff00 */
[----:B-1----:R-:W-:Y:S02]  /*93c0*/  LEA R14, P1, R37, R6, 0x1 ;  /* 0x00000006250e7211 */ /* 0x002fe400078208ff */
[----:B------:R-:W-:-:S02]  /*93d0*/  LEA R25, R8, R11, 0x1 ;  /* 0x0000000b08197211 */ /* 0x000fc400078e08ff */
[----:B------:R-:W-:Y:S02]  /*93e0*/  LEA.HI.X.SX32 R15, R37, R0, 0x1, P1 ;  /* 0x00000000250f7211 */ /* 0x000fe400008f0eff */
[----:B------:R-:W-:Y:S02]  /*93f0*/  CS2R R36, SRZ ;  /* 0x0000000000247805 */ /* 0x000fe4000001ff00 */
[-C--:B--2---:R-:W-:Y:S01]  /*9400*/  LEA R12, P2, R39, R6.reuse, 0x1 ;  /* 0x00000006270c7211 */ /* 0x084fe200078408ff */
[----:B------:R-:W-:Y:S01]  /*9410*/  IMAD R29, R8, 0x2, R25 ;  /* 0x00000002081d7824 */ /* 0x000fe200078e0219 */
[----:B---3--:R-:W-:Y:S01]  /*9420*/  LEA R16, P1, R43, R6, 0x1 ;  /* 0x000000062b107211 */ /* 0x008fe200078208ff */
[----:B------:R0:W-:Y:S01]  /*9430*/  STL.64 [R1+0x368], R14 ;  /* 0x0003680e01007387 */ /* 0x0001e20000100a00 */
[----:B------:R-:W-:Y:S02]  /*9440*/  LEA.HI.X.SX32 R13, R39, R0, 0x1, P2 ;  /* 0x00000000270d7211 */ /* 0x000fe400010f0eff */
[----:B------:R-:W-:-:S02]  /*9450*/  CS2R R38, SRZ ;  /* 0x0000000000267805 */ /* 0x000fc4000001ff00 */
[----:B------:R-:W-:Y:S02]  /*9460*/  LEA.HI.X.SX32 R17, R43, R0, 0x1, P1 ;  /* 0x000000002b117211 */ /* 0x000fe400008f0eff */
[----:B------:R-:W-:Y:S02]  /*9470*/  CS2R R42, SRZ ;  /* 0x00000000002a7805 */ /* 0x000fe4000001ff00 */
[C---:B------:R-:W-:Y:S01]  /*9480*/  LEA R32, P0, R9.reuse, R6, 0x1 ;  /* 0x0000000609207211 */ /* 0x040fe200078008ff */
[----:B------:R1:W-:Y:S03]  /*9490*/  STL.64 [R1+0x360], R12 ;  /* 0x0003600c01007387 */ /* 0x0003e60000100a00 */
[----:B------:R-:W-:Y:S01]  /*94a0*/  LEA.HI.X.SX32 R33, R9, R0, 0x1, P0 ;  /* 0x0000000009217211 */ /* 0x000fe200000f0eff */
[----:B------:R2:W-:Y:S01]  /*94b0*/  STL.64 [R1+0x358], R20 ;  /* 0x0003581401007387 */ /* 0x0005e20000100a00 */
[----:B0-----:R-:W-:-:S03]  /*94c0*/  LEA R14, P2, R45, R6, 0x1 ;  /* 0x000000062d0e7211 */ /* 0x001fc600078408ff */
[----:B------:R0:W-:Y:S01]  /*94d0*/  STL.64 [R1+0x350], R16 ;  /* 0x0003501001007387 */ /* 0x0001e20000100a00 */
[----:B------:R-:W-:Y:S02]  /*94e0*/  LEA.HI.X.SX32 R15, R45, R0, 0x1, P2 ;  /* 0x000000002d0f7211 */ /* 0x000fe400010f0eff */
[----:B------:R-:W-:Y:S02]  /*94f0*/  CS2R R44, SRZ ;  /* 0x00000000002c7805 */ /* 0x000fe4000001ff00 */
[C---:B-1----:R-:W-:Y:S01]  /*9500*/  LEA R13, R8.reuse, R29, 0x1 ;  /* 0x0000001d080d7211 */ /* 0x042fe200078e08ff */
[----:B------:R1:W-:Y:S03]  /*9510*/  STL.64 [R1+0x348], R14 ;  /* 0x0003480e01007387 */ /* 0x0003e60000100a00 */
[----:B--2---:R-:W-:Y:S01]  /*9520*/  LEA R21, R8, R13, 0x1 ;  /* 0x0000000d08157211 */ /* 0x004fe200078e08ff */
[----:B------:R2:W-:Y:S01]  /*9530*/  STL.64 [R1+0x340], R30 ;  /* 0x0003401e01007387 */ /* 0x0005e20000100a00 */
[----:B0-----:R-:W-:-:S02]  /*9540*/  LEA R16, P1, R5, R6, 0x1 ;  /* 0x0000000605107211 */ /* 0x001fc400078208ff */
[C---:B------:R-:W-:Y:S02]  /*9550*/  LEA R23, R8.reuse, R21, 0x1 ;  /* 0x0000001508177211 */ /* 0x040fe400078e08ff */
[----:B------:R-:W-:Y:S02]  /*9560*/  LEA.HI.X.SX32 R17, R5, R0, 0x1, P1 ;  /* 0x0000000005117211 */ /* 0x000fe400008f0eff */
[C---:B-1----:R-:W-:Y:S01]  /*9570*/  LEA R14, P2, R49.reuse, R6, 0x1 ;  /* 0x00000006310e7211 */ /* 0x042fe200078408ff */
[----:B------:R-:W-:Y:S02]  /*9580*/  IMAD R5, R8, 0x2, R23 ;  /* 0x0000000208057824 */ /* 0x000fe400078e0217 */
[----:B------:R0:W-:Y:S01]  /*9590*/  STL.64 [R1+0x338], R16 ;  /* 0x0003381001007387 */ /* 0x0001e20000100a00 */
[----:B------:R-:W-:Y:S02]  /*95a0*/  LEA.HI.X.SX32 R15, R49, R0, 0x1, P2 ;  /* 0x00000000310f7211 */ /* 0x000fe400010f0eff */
[----:B------:R-:W-:-:S02]  /*95b0*/  CS2R R48, SRZ ;  /* 0x0000000000307805 */ /* 0x000fc4000001ff00 */
[C---:B--2---:R-:W-:Y:S01]  /*95c0*/  LEA R30, P1, R51.reuse, R6, 0x1 ;  /* 0x00000006331e7211 */ /* 0x044fe200078208ff */
[----:B------:R1:W-:Y:S03]  /*95d0*/  STL.64 [R1+0x330], R14 ;  /* 0x0003300e01007387 */ /* 0x0003e60000100a00 */
[----:B------:R-:W-:Y:S02]  /*95e0*/  LEA.HI.X.SX32 R31, R51, R0, 0x1, P1 ;  /* 0x00000000331f7211 */ /* 0x000fe400008f0eff */
[----:B------:R-:W-:Y:S01]  /*95f0*/  CS2R R50, SRZ ;  /* 0x0000000000327805 */ /* 0x000fe2000001ff00 */
[----:B------:R2:W-:Y:S01]  /*9600*/  STL.64 [R1+0x328], R32 ;  /* 0x0003282001007387 */ /* 0x0005e20000100a00 */
[----:B0-----:R-:W-:-:S03]  /*9610*/  LEA R17, R8, R5, 0x1 ;  /* 0x0000000508117211 */ /* 0x001fc600078e08ff */
[----:B------:R0:W-:Y:S01]  /*9620*/  STL.64 [R1+0x320], R30 ;  /* 0x0003201e01007387 */ /* 0x0001e20000100a00 */
[-C--:B-1----:R-:W-:Y:S02]  /*9630*/  LEA R14, P2, R19, R6.reuse, 0x1 ;  /* 0x00000006130e7211 */ /* 0x082fe400078408ff */
[----:B--2---:R-:W-:Y:S02]  /*9640*/  LEA R32, P0, R27, R6, 0x1 ;  /* 0x000000061b207211 */ /* 0x004fe400078008ff */
[----:B------:R-:W-:Y:S02]  /*9650*/  LEA.HI.X.SX32 R15, R19, R0, 0x1, P2 ;  /* 0x00000000130f7211 */ /* 0x000fe400010f0eff */
[----:B0-----:R-:W-:Y:S02]  /*9660*/  LEA R30, P1, R53, R6, 0x1 ;  /* 0x00000006351e7211 */ /* 0x001fe400078208ff */
[-C--:B------:R-:W-:Y:S01]  /*9670*/  LEA.HI.X.SX32 R33, R27, R0.reuse, 0x1, P0 ;  /* 0x000000001b217211 */ /* 0x080fe200000f0eff */
[----:B------:R0:W-:Y:S01]  /*9680*/  STL.64 [R1+0x318], R14 ;  /* 0x0003180e01007387 */ /* 0x0001e20000100a00 */
[----:B------:R-:W-:-:S02]  /*9690*/  LEA.HI.X.SX32 R31, R53, R0, 0x1, P1 ;  /* 0x00000000351f7211 */ /* 0x000fc400008f0eff */
[----:B------:R-:W-:Y:S02]  /*96a0*/  CS2R R52, SRZ ;  /* 0x0000000000347805 */ /* 0x000fe4000001ff00 */
[C---:B------:R-:W-:Y:S01]  /*96b0*/  LEA R19, R8.reuse, R17, 0x1 ;  /* 0x0000001108137211 */ /* 0x040fe200078e08ff */
[----:B------:R1:W-:Y:S03]  /*96c0*/  STL.64 [R1+0x310], R32 ;  /* 0x0003102001007387 */ /* 0x0003e60000100a00 */
[----:B------:R-:W-:Y:S01]  /*96d0*/  LEA R9, R8, R19, 0x1 ;  /* 0x0000001308097211 */ /* 0x000fe200078e08ff */
[----:B------:R2:W-:Y:S01]  /*96e0*/  STL.64 [R1+0x308], R30 ;  /* 0x0003081e01007387 */ /* 0x0005e20000100a00 */
[----:B0-----:R-:W-:-:S03]  /*96f0*/  LEA R14, P2, R55, R6, 0x1 ;  /* 0x00000006370e7211 */ /* 0x001fc600078408ff */
[----:B------:R-:W-:Y:S01]  /*9700*/  IMAD R10, R8, 0x2, R9 ;  /* 0x00000002080a7824 */ /* 0x000fe200078e0209 */
[----:B-1----:R-:W-:Y:S02]  /*9710*/  LEA R32, P0, R11, R6, 0x1 ;  /* 0x000000060b207211 */ /* 0x002fe400078008ff */
[----:B------:R-:W-:Y:S02]  /*9720*/  LEA.HI.X.SX32 R15, R55, R0, 0x1, P2 ;  /* 0x00000000370f7211 */ /* 0x000fe400010f0eff */
[----:B------:R-:W-:Y:S02]  /*9730*/  CS2R R54, SRZ ;  /* 0x0000000000367805 */ /* 0x000fe4000001ff00 */
[-C--:B--2---:R-:W-:Y:S02]  /*9740*/  LEA R30, P1, R25, R6.reuse, 0x1 ;  /* 0x00000006191e7211 */ /* 0x084fe400078208ff */
[----:B------:R-:W-:Y:S01]  /*9750*/  LEA R26, P2, R29, R6, 0x1 ;  /* 0x000000061d1a7211 */ /* 0x000fe200078408ff */
[----:B------:R0:W-:Y:S01]  /*9760*/  STL.64 [R1+0x300], R14 ;  /* 0x0003000e01007387 */ /* 0x0001e20000100a00 */
[----:B------:R-:W-:-:S02]  /*9770*/  LEA.HI.X.SX32 R33, R11, R0, 0x1, P0 ;  /* 0x000000000b217211 */ /* 0x000fc400000f0eff */
[-C--:B------:R-:W-:Y:S02]  /*9780*/  LEA.HI.X.SX32 R31, R25, R0.reuse, 0x1, P1 ;  /* 0x00000000191f7211 */ /* 0x080fe400008f0eff */
[----:B------:R-:W-:Y:S01]  /*9790*/  LEA.HI.X.SX32 R27, R29, R0, 0x1, P2 ;  /* 0x000000001d1b7211 */ /* 0x000fe200010f0eff */
[----:B------:R1:W-:Y:S01]  /*97a0*/  STL.64 [R1+0x2f8], R32 ;  /* 0x0002f82001007387 */ /* 0x0003e20000100a00 */
[C---:B------:R-:W-:Y:S02]  /*97b0*/  LEA R24, P2, R23.reuse, R6, 0x1 ;  /* 0x0000000617187211 */ /* 0x040fe400078408ff */
[----:B------:R-:W-:Y:S01]  /*97c0*/  CS2R R28, SRZ ;  /* 0x00000000001c7805 */ /* 0x000fe2000001ff00 */
[----:B------:R2:W-:Y:S01]  /*97d0*/  STL.64 [R1+0x2f0], R30 ;  /* 0x0002f01e01007387 */ /* 0x0005e20000100a00 */
[----:B------:R-:W-:Y:S02]  /*97e0*/  LEA.HI.X.SX32 R25, R23, R0, 0x1, P2 ;  /* 0x0000000017197211 */ /* 0x000fe400010f0eff */
[----:B0-----:R-:W-:Y:S01]  /*97f0*/  LEA R14, R8, R10, 0x1 ;  /* 0x0000000a080e7211 */ /* 0x001fe200078e08ff */
[----:B------:R0:W-:Y:S01]  /*9800*/  STL.64 [R1+0x2e8], R26 ;  /* 0x0002e81a01007387 */ /* 0x0001e20000100a00 */
[----:B------:R-:W-:-:S02]  /*9810*/  LEA R20, P2, R19, R6, 0x1 ;  /* 0x0000000613147211 */ /* 0x000fc400078408ff */
[C---:B------:R-:W-:Y:S02]  /*9820*/  LEA R2, R8.reuse, R14, 0x1 ;  /* 0x0000000e08027211 */ /* 0x040fe400078e08ff */
[----:B-1----:R-:W-:Y:S02]  /*9830*/  CS2R R32, SRZ ;  /* 0x0000000000207805 */ /* 0x002fe4000001ff00 */
[----:B------:R-:W-:Y:S02]  /*9840*/  SHF.L.U32 R23, R3, 0x3, RZ ;  /* 0x0000000303177819 */ /* 0x000fe400000006ff */
[----:B------:R-:W-:Y:S02]  /*9850*/  LEA R11, R8, R2, 0x1 ;  /* 0x00000002080b7211 */ /* 0x000fe400078e08ff */
[-C--:B--2---:R-:W-:Y:S02]  /*9860*/  LEA R30, P0, R13, R6.reuse, 0x1 ;  /* 0x000000060d1e7211 */ /* 0x084fe400078008ff */
[----:B0-----:R-:W-:-:S02]  /*9870*/  LEA R26, P1, R21, R6, 0x1 ;  /* 0x00000006151a7211 */ /* 0x001fc400078208ff */
[-C--:B------:R-:W-:Y:S01]  /*9880*/  LEA.HI.X.SX32 R31, R13, R0.reuse, 0x1, P0 ;  /* 0x000000000d1f7211 */ /* 0x080fe200000f0eff */
[----:B------:R-:W-:Y:S01]  /*9890*/  IMAD R13, R8, 0x2, R11 ;  /* 0x00000002080d7824 */ /* 0x000fe200078e020b */
[-C--:B------:R-:W-:Y:S02]  /*98a0*/  LEA.HI.X.SX32 R27, R21, R0.reuse, 0x1, P1 ;  /* 0x00000000151b7211 */ /* 0x080fe400008f0eff */
[----:B------:R-:W-:Y:S01]  /*98b0*/  LEA.HI.X.SX32 R21, R19, R0, 0x1, P2 ;  /* 0x0000000013157211 */ /* 0x000fe200010f0eff */
[----:B------:R0:W-:Y:S01]  /*98c0*/  STL.64 [R1+0x2e0], R30 ;  /* 0x0002e01e01007387 */ /* 0x0001e20000100a00 */
[----:B------:R-:W-:Y:S02]  /*98d0*/  LEA R16, P2, R14, R6, 0x1 ;  /* 0x000000060e107211 */ /* 0x000fe400078408ff */
[----:B------:R-:W-:Y:S01]  /*98e0*/  LEA R4, R8, R13, 0x1 ;  /* 0x0000000d08047211 */ /* 0x000fe200078e08ff */
[----:B------:R1:W-:Y:S04]  /*98f0*/  STL.64 [R1+0x2d8], R26 ;  /* 0x0002d81a01007387 */ /* 0x0003e80000100a00 */
[----:B------:R2:W-:Y:S01]  /*9900*/  STL.64 [R1+0x2d0], R24 ;  /* 0x0002d01801007387 */ /* 0x0005e20000100a00 */
[----:B0-----:R-:W-:-:S02]  /*9910*/  CS2R R30, SRZ ;  /* 0x00000000001e7805 */ /* 0x001fc4000001ff00 */
[-C--:B-1----:R-:W-:Y:S02]  /*9920*/  LEA R26, P0, R5, R6.reuse, 0x1 ;  /* 0x00000006051a7211 */ /* 0x082fe400078008ff */
[----:B--2---:R-:W-:Y:S02]  /*9930*/  LEA R24, P1, R17, R6, 0x1 ;  /* 0x0000000611187211 */ /* 0x004fe400078208ff */
[-C--:B------:R-:W-:Y:S02]  /*9940*/  LEA.HI.X.SX32 R27, R5, R0.reuse, 0x1, P0 ;  /* 0x00000000051b7211 */ /* 0x080fe400000f0eff */
[-C--:B------:R-:W-:Y:S02]  /*9950*/  LEA.HI.X.SX32 R25, R17, R0.reuse, 0x1, P1 ;  /* 0x0000000011197211 */ /* 0x080fe400008f0eff */
[----:B------:R-:W-:Y:S01]  /*9960*/  LEA.HI.X.SX32 R17, R14, R0, 0x1, P2 ;  /* 0x000000000e117211 */ /* 0x000fe200010f0eff */
[----:B------:R0:W-:Y:S01]  /*9970*/  STL.64 [R1+0x2c8], R26 ;  /* 0x0002c81a01007387 */ /* 0x0001e20000100a00 */
[----:B------:R-:W-:-:S03]  /*9980*/  LEA R5, R8, R4, 0x1 ;  /* 0x0000000408057211 */ /* 0x000fc600078e08ff */
[----:B------:R1:W-:Y:S01]  /*9990*/  STL.64 [R1+0x2c0], R24 ;  /* 0x0002c01801007387 */ /* 0x0003e20000100a00 */
[----:B------:R-:W-:-:S03]  /*99a0*/  LEA R12, R8, R5, 0x1 ;  /* 0x00000005080c7211 */ /* 0x000fc600078e08ff */
[----:B------:R2:W-:Y:S01]  /*99b0*/  STL.64 [R1+0x2b8], R20 ;  /* 0x0002b81401007387 */ /* 0x0005e20000100a00 */
[----:B0-----:R-:W-:Y:S02]  /*99c0*/  CS2R R26, SRZ ;  /* 0x00000000001a7805 */ /* 0x001fe4000001ff00 */
[CC--:B-1----:R-:W-:Y:S02]  /*99d0*/  LEA R24, P0, R9.reuse, R6.reuse, 0x1 ;  /* 0x0000000609187211 */ /* 0x0c2fe400078008ff */
[----:B--2---:R-:W-:Y:S02]  /*99e0*/  LEA R20, P1, R10, R6, 0x1 ;  /* 0x000000060a147211 */ /* 0x004fe400078208ff */
[-C--:B------:R-:W-:Y:S01]  /*99f0*/  LEA.HI.X.SX32 R25, R9, R0.reuse, 0x1, P0 ;  /* 0x0000000009197211 */ /* 0x080fe200000f0eff */
[----:B------:R-:W-:Y:S01]  /*9a00*/  IMAD R9, R8, 0x2, R12 ;  /* 0x0000000208097824 */ /* 0x000fe200078e020c */
[----:B------:R-:W-:Y:S02]  /*9a10*/  LEA.HI.X.SX32 R21, R10, R0, 0x1, P1 ;  /* 0x000000000a157211 */ /* 0x000fe400008f0eff */
[----:B------:R-:W-:Y:S01]  /*9a20*/  LEA R18, P1, R11, R6, 0x1 ;  /* 0x000000060b127211 */ /* 0x000fe200078208ff */
[----:B------:R0:W-:Y:S01]  /*9a30*/  STL.64 [R1+0x2b0], R24 ;  /* 0x0002b01801007387 */ /* 0x0001e20000100a00 */
[----:B------:R-:W-:-:S02]  /*9a40*/  LEA R10, R8, R9, 0x1 ;  /* 0x00000009080a7211 */ /* 0x000fc400078e08ff */
[----:B------:R-:W-:Y:S01]  /*9a50*/  LEA.HI.X.SX32 R19, R11, R0, 0x1, P1 ;  /* 0x000000000b137211 */ /* 0x000fe200008f0eff */
[----:B------:R1:W-:Y:S01]  /*9a60*/  STL.64 [R1+0x2a8], R20 ;  /* 0x0002a81401007387 */ /* 0x0003e20000100a00 */
[----:B------:R-:W-:-:S03]  /*9a70*/  LEA R11, R8, R10, 0x1 ;  /* 0x0000000a080b7211 */ /* 0x000fc600078e08ff */
[----:B------:R2:W-:Y:S01]  /*9a80*/  STL.64 [R1+0x2a0], R16 ;  /* 0x0002a01001007387 */ /* 0x0005e20000100a00 */
[----:B0-----:R-:W-:Y:S02]  /*9a90*/  CS2R R24, SRZ ;  /* 0x0000000000187805 */ /* 0x001fe4000001ff00 */
[CC--:B-1----:R-:W-:Y:S02]  /*9aa0*/  LEA R20, P0, R2.reuse, R6.reuse, 0x1 ;  /* 0x0000000602147211 */ /* 0x0c2fe400078008ff */
[C---:B--2---:R-:W-:Y:S02]  /*9ab0*/  LEA R16, P2, R13.reuse, R6, 0x1 ;  /* 0x000000060d107211 */ /* 0x044fe400078408ff */
[-C--:B------:R-:W-:Y:S02]  /*9ac0*/  LEA.HI.X.SX32 R21, R2, R0.reuse, 0x1, P0 ;  /* 0x0000000002157211 */ /* 0x080fe400000f0eff */
[----:B------:R-:W-:Y:S02]  /*9ad0*/  LEA.HI.X.SX32 R17, R13, R0, 0x1, P2 ;  /* 0x000000000d117211 */ /* 0x000fe400010f0eff */
[----:B------:R-:W-:Y:S01]  /*9ae0*/  LEA R14, P2, R12, R6, 0x1 ;  /* 0x000000060c0e7211 */ /* 0x000fe200078408ff */
[----:B------:R0:W-:Y:S01]  /*9af0*/  STL.64 [R1+0x298], R20 ;  /* 0x0002981401007387 */ /* 0x0001e20000100a00 */
[----:B------:R-:W-:-:S02]  /*9b00*/  LEA R2, R8, R11, 0x1 ;  /* 0x0000000b08027211 */ /* 0x000fc400078e08ff */
[----:B------:R-:W-:Y:S01]  /*9b10*/  LEA.HI.X.SX32 R15, R12, R0, 0x1, P2 ;  /* 0x000000000c0f7211 */ /* 0x000fe200010f0eff */
[----:B------:R1:W-:Y:S04]  /*9b20*/  STL.64 [R1+0x290], R18 ;  /* 0x0002901201007387 */ /* 0x0003e80000100a00 */
[----:B------:R2:W-:Y:S01]  /*9b30*/  STL.64 [R1+0x288], R16 ;  /* 0x0002881001007387 */ /* 0x0005e20000100a00 */
[----:B0-----:R-:W-:Y:S02]  /*9b40*/  LOP3.LUT R20, R207, 0x10, RZ, 0x3c, !PT ;  /* 0x00000010cf147812 */ /* 0x001fe400078e3cff */
[----:B------:R-:W-:Y:S02]  /*9b50*/  IADD3 R21, R240, R207, RZ ;  /* 0x000000cff0157210 */ /* 0x000fe40007ffe0ff */
[----:B-1----:R-:W-:-:S02]  /*9b60*/  LEA R18, P0, R4, R6, 0x1 ;  /* 0x0000000604127211 */ /* 0x002fc400078008ff */
[----:B------:R-:W-:Y:S02]  /*9b70*/  IADD3 R20, R240, R20, RZ ;  /* 0x00000014f0147210 */ /* 0x000fe40007ffe0ff */
[C---:B--2---:R-:W-:Y:S02]  /*9b80*/  LEA R16, P1, R5.reuse, R6, 0x1 ;  /* 0x0000000605107211 */ /* 0x044fe400078208ff */
[-C--:B------:R-:W-:Y:S01]  /*9b90*/  LEA.HI.X.SX32 R19, R4, R0.reuse, 0x1, P0 ;  /* 0x0000000004137211 */ /* 0x080fe200000f0eff */
[----:B------:R-:W-:Y:S01]  /*9ba0*/  IMAD R4, R8, 0x2, R2 ;  /* 0x0000000208047824 */ /* 0x000fe200078e0202 */
[----:B------:R-:W-:-:S03]  /*9bb0*/  LEA.HI.X.SX32 R17, R5, R0, 0x1, P1 ;  /* 0x0000000005117211 */ /* 0x000fc600008f0eff */
[----:B------:R0:W-:Y:S01]  /*9bc0*/  STL.64 [R1+0x280], R18 ;  /* 0x0002801201007387 */ /* 0x0001e20000100a00 */
[----:B------:R-:W-:-:S03]  /*9bd0*/  LEA R5, R8, R4, 0x1 ;  /* 0x0000000408057211 */ /* 0x000fc600078e08ff */
[----:B------:R1:W-:Y:S01]  /*9be0*/  STL.64 [R1+0x278], R16 ;  /* 0x0002781001007387 */ /* 0x0003e20000100a00 */
[----:B------:R-:W-:-:S03]  /*9bf0*/  LEA R8, R8, R5, 0x1 ;  /* 0x0000000508087211 */ /* 0x000fc600078e08ff */
[----:B------:R2:W-:Y:S01]  /*9c00*/  STL.64 [R1+0x270], R14 ;  /* 0x0002700e01007387 */ /* 0x0005e20000100a00 */
[CC--:B------:R-:W-:Y:S02]  /*9c10*/  LEA R12, P3, R8.reuse, R6.reuse, 0x1 ;  /* 0x00000006080c7211 */ /* 0x0c0fe400078608ff */
[C---:B0-----:R-:W-:Y:S02]  /*9c20*/  LEA R18, P0, R9.reuse, R6, 0x1 ;  /* 0x0000000609127211 */ /* 0x041fe400078008ff */
[----:B------:R-:W-:Y:S02]  /*9c30*/  LEA.HI.X.SX32 R13, R8, R0, 0x1, P3 ;  /* 0x00000000080d7211 */ /* 0x000fe400018f0eff */
[----:B-1----:R-:W-:Y:S02]  /*9c40*/  LEA R16, P1, R10, R6, 0x1 ;  /* 0x000000060a107211 */ /* 0x002fe400078208ff */
[----:B------:R-:W-:Y:S01]  /*9c50*/  LEA.HI.X.SX32 R19, R9, R0, 0x1, P0 ;  /* 0x0000000009137211 */ /* 0x000fe200000f0eff */
[----:B------:R-:W-:Y:S01]  /*9c60*/  IMAD R9, R3, 0x3, RZ ;  /* 0x0000000303097824 */ /* 0x000fe200078e02ff */
[----:B--2---:R-:W-:-:S02]  /*9c70*/  LEA R14, P2, R11, R6, 0x1 ;  /* 0x000000060b0e7211 */ /* 0x004fc400078408ff */
[-C--:B------:R-:W-:Y:S01]  /*9c80*/  LEA.HI.X.SX32 R17, R10, R0.reuse, 0x1, P1 ;  /* 0x000000000a117211 */ /* 0x080fe200008f0eff */
[----:B------:R0:W-:Y:S01]  /*9c90*/  STL.64 [R1+0x268], R18 ;  /* 0x0002681201007387 */ /* 0x0001e20000100a00 */
[----:B------:R-:W-:Y:S01]  /*9ca0*/  LEA.HI.X.SX32 R15, R11, R0, 0x1, P2 ;  /* 0x000000000b0f7211 */ /* 0x000fe200010f0eff */
[C---:B------:R-:W-:Y:S01]  /*9cb0*/  IMAD.SHL.U32 R10, R3.reuse, 0x4, RZ ;  /* 0x00000004030a7824 */ /* 0x040fe200078e00ff */
[C---:B------:R-:W-:Y:S01]  /*9cc0*/  SHF.L.U32 R8, R3.reuse, 0x1, RZ ;  /* 0x0000000103087819 */ /* 0x040fe200000006ff */
[----:B------:R1:W-:Y:S01]  /*9cd0*/  STL.64 [R1+0x260], R16 ;  /* 0x0002601001007387 */ /* 0x0003e20000100a00 */
[----:B------:R-:W-:Y:S02]  /*9ce0*/  IMAD R11, R3, 0x5, RZ ;  /* 0x00000005030b7824 */ /* 0x000fe400078e02ff */
[--C-:B------:R-:W-:Y:S01]  /*9cf0*/  IMAD.WIDE R212, R9, 0x2, R238.reuse ;  /* 0x0000000209d47825 */ /* 0x100fe200078e02ee */
[----:B------:R2:W-:Y:S03]  /*9d00*/  STL.64 [R1+0x258], R14 ;  /* 0x0002580e01007387 */ /* 0x0005e60000100a00 */
[----:B------:R-:W-:Y:S01]  /*9d10*/  IMAD.WIDE R210, R8, 0x2, R238 ;  /* 0x0000000208d27825 */ /* 0x000fe200078e02ee */
[----:B0-----:R-:W-:-:S03]  /*9d20*/  LEA R18, P0, R2, R6, 0x1 ;  /* 0x0000000602127211 */ /* 0x001fc600078008ff */
[--C-:B------:R-:W-:Y:S01]  /*9d30*/  IMAD.WIDE R208, R8, 0x2, R236.reuse ;  /* 0x0000000208d07825 */ /* 0x100fe200078e02ec */
[----:B-1----:R-:W-:Y:S02]  /*9d40*/  LEA R16, P1, R4, R6, 0x1 ;  /* 0x0000000604107211 */ /* 0x002fe400078208ff */
[----:B------:R-:W-:Y:S01]  /*9d50*/  LEA.HI.X.SX32 R19, R2, R0, 0x1, P0 ;  /* 0x0000000002137211 */ /* 0x000fe200000f0eff */
[----:B------:R-:W-:Y:S01]  /*9d60*/  IMAD.MOV.U32 R2, RZ, RZ, -0x800000 ;  /* 0xff800000ff027424 */ /* 0x000fe200078e00ff */
[C---:B--2---:R-:W-:Y:S02]  /*9d70*/  LEA R14, P2, R5.reuse, R6, 0x1 ;  /* 0x00000006050e7211 */ /* 0x044fe400078408ff */
[-C--:B------:R-:W-:Y:S01]  /*9d80*/  LEA.HI.X.SX32 R17, R4, R0.reuse, 0x1, P1 ;  /* 0x0000000004117211 */ /* 0x080fe200008f0eff */
[----:B------:R0:W-:Y:S01]  /*9d90*/  STL.64 [R1+0x250], R18 ;  /* 0x0002501201007387 */ /* 0x0001e20000100a00 */
[----:B------:R-:W-:Y:S01]  /*9da0*/  LEA.HI.X.SX32 R15, R5, R0, 0x1, P2 ;  /* 0x00000000050f7211 */ /* 0x000fe200010f0eff */
[----:B------:R-:W-:Y:S01]  /*9db0*/  IMAD.WIDE R4, R3, 0x2, R236 ;  /* 0x0000000203047825 */ /* 0x000fe200078e02ec */
[----:B------:R-:W-:Y:S01]  /*9dc0*/  MOV R0, 0x3f800000 ;  /* 0x3f80000000007802 */ /* 0x000fe20000000f00 */
[----:B------:R1:W-:Y:S01]  /*9dd0*/  STL.64 [R1+0x248], R16 ;  /* 0x0002481001007387 */ /* 0x0003e20000100a00 */
[----:B------:R-:W-:-:S03]  /*9de0*/  IADD3 R6, R240, R22, RZ ;  /* 0x00000016f0067210 */ /* 0x000fc60007ffe0ff */
[----:B------:R2:W-:Y:S04]  /*9df0*/  STL.64 [R1+0x240], R14 ;  /* 0x0002400e01007387 */ /* 0x0005e80000100a00 */
[----:B------:R3:W-:Y:S01]  /*9e00*/  STL.64 [R1+0x238], R12 ;  /* 0x0002380c01007387 */ /* 0x0007e20000100a00 */
[C---:B0-----:R-:W-:Y:S02]  /*9e10*/  LOP3.LUT R19, R207.reuse, 0x20, RZ, 0x3c, !PT ;  /* 0x00000020cf137812 */ /* 0x041fe400078e3cff */
[C---:B------:R-:W-:Y:S02]  /*9e20*/  LOP3.LUT R18, R207.reuse, 0x30, RZ, 0x3c, !PT ;  /* 0x00000030cf127812 */ /* 0x040fe400078e3cff */
[C---:B-1----:R-:W-:Y:S01]  /*9e30*/  LOP3.LUT R17, R207.reuse, 0x40, RZ, 0x3c, !PT ;  /* 0x00000040cf117812 */ /* 0x042fe200078e3cff */
[C---:B------:R-:W-:Y:S01]  /*9e40*/  IMAD.IADD R19, R240.reuse, 0x1, R19 ;  /* 0x00000001f0137824 */ /* 0x040fe200078e0213 */
[----:B------:R-:W-:Y:S01]  /*9e50*/  LOP3.LUT R16, R207, 0x50, RZ, 0x3c, !PT ;  /* 0x00000050cf107812 */ /* 0x000fe200078e3cff */
[----:B--2---:R-:W-:Y:S01]  /*9e60*/  IMAD.WIDE R14, R3, 0x2, R238 ;  /* 0x00000002030e7825 */ /* 0x004fe200078e02ee */
[----:B------:R-:W-:-:S02]  /*9e70*/  IADD3 R18, R240, R18, RZ ;  /* 0x00000012f0127210 */ /* 0x000fc40007ffe0ff */
[C---:B------:R-:W-:Y:S01]  /*9e80*/  IADD3 R17, R240.reuse, R17, RZ ;  /* 0x00000011f0117210 */ /* 0x040fe20007ffe0ff */
[C---:B---3--:R-:W-:Y:S01]  /*9e90*/  IMAD R12, R3.reuse, 0x6, RZ ;  /* 0x00000006030c7824 */ /* 0x048fe200078e02ff */
[----:B------:R0:W-:Y:S01]  /*9ea0*/  STL.64 [R1+0xa20], R14 ;  /* 0x000a200e01007387 */ /* 0x0001e20000100a00 */
[----:B------:R-:W-:Y:S01]  /*9eb0*/  IMAD R13, R3, 0x7, RZ ;  /* 0x00000007030d7824 */ /* 0x000fe200078e02ff */
[----:B------:R-:W-:Y:S02]  /*9ec0*/  MOV R3, 0x3f800000 ;  /* 0x3f80000000037802 */ /* 0x000fe40000000f00 */
[----:B------:R1:W-:Y:S01]  /*9ed0*/  STL.64 [R1+0xa18], R4 ;  /* 0x000a180401007387 */ /* 0x0003e20000100a00 */
[----:B------:R-:W-:-:S03]  /*9ee0*/  IADD3 R16, R240, R16, RZ ;  /* 0x00000010f0107210 */ /* 0x000fc60007ffe0ff */
[----:B------:R2:W-:Y:S04]  /*9ef0*/  STL [R1+0x218], R2 ;  /* 0x0002180201007387 */ /* 0x0005e80000100800 */
[----:B------:R-:W-:Y:S01]  /*9f00*/  STL [R1+0x210], RZ ;  /* 0x000210ff01007387 */ /* 0x000fe20000100800 */
[C---:B0-----:R-:W-:Y:S02]  /*9f10*/  LOP3.LUT R15, R207.reuse, 0x60, RZ, 0x3c, !PT ;  /* 0x00000060cf0f7812 */ /* 0x041fe400078e3cff */
[----:B------:R-:W-:Y:S01]  /*9f20*/  LOP3.LUT R14, R207, 0x70, RZ, 0x3c, !PT ;  /* 0x00000070cf0e7812 */ /* 0x000fe200078e3cff */
[----:B-1----:R-:W-:Y:S01]  /*9f30*/  IMAD.MOV.U32 R5, RZ, RZ, 0x3f800000 ;  /* 0x3f800000ff057424 */ /* 0x002fe200078e00ff */
[----:B------:R-:W-:Y:S01]  /*9f40*/  MOV R4, 0x3f800000 ;  /* 0x3f80000000047802 */ /* 0x000fe20000000f00 */
[----:B------:R0:W-:Y:S01]  /*9f50*/  STL [R1+0x228], R0 ;  /* 0x0002280001007387 */ /* 0x0001e20000100800 */
[----:B--2---:R-:W-:Y:S01]  /*9f60*/  MOV R2, RZ ;  /* 0x000000ff00027202 */ /* 0x004fe20000000f00 */
[C---:B------:R-:W-:Y:S01]  /*9f70*/  IMAD.IADD R15, R240.reuse, 0x1, R15 ;  /* 0x00000001f00f7824 */ /* 0x040fe200078e020f */
[----:B------:R-:W-:Y:S01]  /*9f80*/  IADD3 R14, R240, R14, RZ ;  /* 0x0000000ef00e7210 */ /* 0x000fe20007ffe0ff */
[----:B------:R-:W-:Y:S01]  /*9f90*/  STL [R1+0x214], RZ ;  /* 0x000214ff01007387 */ /* 0x000fe20000100800 */
[----:B------:R-:W-:-:S03]  /*9fa0*/  LOP3.LUT R207, R7, 0x40, RZ, 0xfc, !PT ;  /* 0x0000004007cf7812 */ /* 0x000fc600078efcff */
[----:B------:R1:W-:Y:S01]  /*9fb0*/  STL [R1+0x22c], R5 ;  /* 0x00022c0501007387 */ /* 0x0003e20000100800 */
[----:B0-----:R-:W-:-:S03]  /*9fc0*/  MOV R0, RZ ;  /* 0x000000ff00007202 */ /* 0x001fc60000000f00 */
[----:B------:R0:W-:Y:S04]  /*9fd0*/  STL [R1+0x234], R4 ;  /* 0x0002340401007387 */ /* 0x0001e80000100800 */
[----:B------:R2:W-:Y:S01]  /*9fe0*/  STL [R1+0x230], R3 ;  /* 0x0002300301007387 */ /* 0x0005e20000100800 */
[----:B-1----:R-:W-:Y:S01]  /*9ff0*/  MOV R5, 0xff800000 ;  /* 0xff80000000057802 */ /* 0x002fe20000000f00 */
[----:B0-----:R-:W-:-:S04]  /*a000*/  IMAD.MOV.U32 R4, RZ, RZ, -0x800000 ;  /* 0xff800000ff047424 */ /* 0x001fc800078e00ff */
[----:B------:R0:W-:Y:S01]  /*a010*/  STL [R1+0x21c], R5 ;  /* 0x00021c0501007387 */ /* 0x0001e20000100800 */
[----:B--2---:R-:W-:-:S03]  /*a020*/  MOV R3, 0xff800000 ;  /* 0xff80000000037802 */ /* 0x004fc60000000f00 */
[----:B------:R1:W-:Y:S04]  /*a030*/  STL [R1+0x220], R4 ;  /* 0x0002200401007387 */ /* 0x0003e80000100800 */
[----:B------:R-:W-:Y:S01]  /*a040*/  STL [R1], RZ ;  /* 0x000000ff01007387 */ /* 0x000fe20000100800 */
[----:B0-----:R-:W-:-:S03]  /*a050*/  LOP3.LUT R5, R22, 0x20, RZ, 0x3c, !PT ;  /* 0x0000002016057812 */ /* 0x001fc600078e3cff */
[----:B------:R0:W-:Y:S01]  /*a060*/  STL [R1+0x224], R3 ;  /* 0x0002240301007387 */ /* 0x0001e20000100800 */
[----:B-1----:R-:W-:-:S03]  /*a070*/  LOP3.LUT R4, R22, 0x40, RZ, 0x3c, !PT ;  /* 0x0000004016047812 */ /* 0x002fc600078e3cff */
[----:B------:R-:W-:Y:S01]  /*a080*/  STL [R1+0x4], RZ ;  /* 0x000004ff01007387 */ /* 0x000fe20000100800 */
[C---:B------:R-:W-:Y:S01]  /*a090*/  IADD3 R5, R240.reuse, R5, RZ ;  /* 0x00000005f0057210 */ /* 0x040fe20007ffe0ff */
[----:B------:R-:W-:Y:S02]  /*a0a0*/  IMAD.IADD R4, R240, 0x1, R4 ;  /* 0x00000001f0047824 */ /* 0x000fe400078e0204 */
[----:B------:R-:W-:Y:S01]  /*a0b0*/  STL [R1+0x8], RZ ;  /* 0x000008ff01007387 */ /* 0x000fe20000100800 */
[----:B0-----:R-:W-:-:S03]  /*a0c0*/  LOP3.LUT R3, R22, 0x60, RZ, 0x3c, !PT ;  /* 0x0000006016037812 */ /* 0x001fc600078e3cff */
[----:B------:R-:W-:Y:S01]  /*a0d0*/  STL [R1+0xc], RZ ;  /* 0x00000cff01007387 */ /* 0x000fe20000100800 */
[----:B------:R-:W-:Y:S02]  /*a0e0*/  LOP3.LUT R22, R7, 0x8, RZ, 0xfc, !PT ;  /* 0x0000000807167812 */ /* 0x000fe400078efcff */
[----:B------:R-:W-:Y:S01]  /*a0f0*/  IADD3 R3, R240, R3, RZ ;  /* 0x00000003f0037210 */ /* 0x000fe20007ffe0ff */
        /* <DEDUP_REMOVED lines=124> */
[----:B------:R0:W-:Y:S04]  /*a8c0*/  STL.64 [R1+0xa10], R210 ;  /* 0x000a10d201007387 */ /* 0x0001e80000100a00 */
[----:B------:R1:W-:Y:S04]  /*a8d0*/  STL.64 [R1+0xa08], R208 ;  /* 0x000a08d001007387 */ /* 0x0003e80000100a00 */
[----:B------:R-:W-:Y:S01]  /*a8e0*/  STL.64 [R1+0xa00], R212 ;  /* 0x000a00d401007387 */ /* 0x000fe20000100a00 */
[----:B0-----:R-:W-:-:S04]  /*a8f0*/  IMAD.WIDE R210, R9, 0x2, R236 ;  /* 0x0000000209d27825 */ /* 0x001fc800078e02ec */
[C---:B-1----:R-:W-:Y:S01]  /*a900*/  IMAD.WIDE R208, R10.reuse, 0x2, R238 ;  /* 0x000000020ad07825 */ /* 0x042fe200078e02ee */
[----:B------:R0:W-:Y:S03]  /*a910*/  STL.64 [R1+0x9f8], R210 ;  /* 0x0009f8d201007387 */ /* 0x0001e60000100a00 */
[----:B------:R-:W-:Y:S01]  /*a920*/  IMAD.WIDE R8, R10, 0x2, R236 ;  /* 0x000000020a087825 */ /* 0x000fe200078e02ec */
[----:B------:R1:W-:Y:S04]  /*a930*/  STL.64 [R1+0x9f0], R208 ;  /* 0x0009f0d001007387 */ /* 0x0003e80000100a00 */
[----:B------:R2:W-:Y:S01]  /*a940*/  STL.64 [R1+0x9e8], R8 ;  /* 0x0009e80801007387 */ /* 0x0005e20000100a00 */
[----:B0-----:R-:W-:-:S04]  /*a950*/  IMAD.WIDE R210, R11, 0x2, R238 ;  /* 0x000000020bd27825 */ /* 0x001fc800078e02ee */
[----:B-1----:R-:W-:Y:S01]  /*a960*/  IMAD.WIDE R208, R11, 0x2, R236 ;  /* 0x000000020bd07825 */ /* 0x002fe200078e02ec */
[----:B------:R-:W-:Y:S03]  /*a970*/  STL.64 [R1+0x9e0], R210 ;  /* 0x0009e0d201007387 */ /* 0x000fe60000100a00 */
[C---:B--2---:R-:W-:Y:S01]  /*a980*/  IMAD.WIDE R8, R12.reuse, 0x2, R238 ;  /* 0x000000020c087825 */ /* 0x044fe200078e02ee */
        /* <DEDUP_REMOVED lines=14> */
[----:B------:R0:W-:Y:S03]  /*aa70*/  STL.64 [R1+0x9a0], R8 ;  /* 0x0009a00801007387 */ /* 0x0001e60000100a00 */
[C---:B--2---:R-:W-:Y:S01]  /*aa80*/  IMAD.WIDE R12, R153.reuse, 0x2, R238 ;  /* 0x00000002990c7825 */ /* 0x044fe200078e02ee */
[----:B------:R1:W-:Y:S04]  /*aa90*/  STL.64 [R1+0x998], R10 ;  /* 0x0009980a01007387 */ /* 0x0003e80000100a00 */
[----:B------:R2:W-:Y:S01]  /*aaa0*/  STL.64 [R1+0x990], R12 ;  /* 0x0009900c01007387 */ /* 0x0005e20000100a00 */
[----:B0-----:R-:W-:-:S04]  /*aab0*/  IMAD.WIDE R8, R153, 0x2, R236 ;  /* 0x0000000299087825 */ /* 0x001fc800078e02ec */
[C---:B-1----:R-:W-:Y:S01]  /*aac0*/  IMAD.WIDE R10, R154.reuse, 0x2, R238 ;  /* 0x000000029a0a7825 */ /* 0x042fe200078e02ee */
[----:B------:R0:W-:Y:S03]  /*aad0*/  STL.64 [R1+0x988], R8 ;  /* 0x0009880801007387 */ /* 0x0001e60000100a00 */
[----:B--2---:R-:W-:Y:S01]  /*aae0*/  IMAD.WIDE R12, R154, 0x2, R236 ;  /* 0x000000029a0c7825 */ /* 0x004fe200078e02ec */
        /* <DEDUP_REMOVED lines=101> */
[--C-:B--2---:R-:W-:Y:S01]  /*b140*/  IMAD.WIDE R12, R192, 0x2, R238.reuse ;  /* 0x00000002c00c7825 */ /* 0x104fe200078e02ee */
[----:B------:R1:W-:Y:S03]  /*b150*/  STL.64 [R1+0x7e8], R10 ;  /* 0x0007e80a01007387 */ /* 0x0003e60000100a00 */
[----:B0-----:R-:W-:-:S04]  /*b160*/  IMAD.WIDE R8, R180, 0x2, R238 ;  /* 0x00000002b4087825 */ /* 0x001fc800078e02ee */
[----:B-1----:R-:W-:Y:S01]  /*b170*/  IMAD.WIDE R10, R180, 0x2, R236 ;  /* 0x00000002b40a7825 */ /* 0x002fe200078e02ec */
[----:B------:R0:W-:Y:S04]  /*b180*/  STL.64 [R1+0x7e0], R8 ;  /* 0x0007e00801007387 */ /* 0x0001e80000100a00 */
[----:B------:R1:W-:Y:S01]  /*b190*/  STL.64 [R1+0x7d8], R10 ;  /* 0x0007d80a01007387 */ /* 0x0003e20000100a00 */
        /* <DEDUP_REMOVED lines=41> */
[--C-:B-1----:R-:W-:Y:S01]  /*b430*/  IMAD.WIDE R10, R192, 0x2, R236.reuse ;  /* 0x00000002c00a7825 */ /* 0x102fe200078e02ec */
[----:B------:R0:W-:Y:S03]  /*b440*/  STL.64 [R1+0x730], R8 ;  /* 0x0007300801007387 */ /* 0x0001e60000100a00 */
[----:B0-----:R-:W-:-:S05]  /*b450*/  IMAD.WIDE R8, R191, 0x2, R236 ;  /* 0x00000002bf087825 */ /* 0x001fca00078e02ec */
[----:B------:R0:W-:Y:S04]  /*b460*/  STL.64 [R1+0x728], R8 ;  /* 0x0007280801007387 */ /* 0x0001e80000100a00 */
        /* <DEDUP_REMOVED lines=56> */
[----:B0-----:R-:W-:-:S05]  /*b7f0*/  IMAD.WIDE R8, R206, 0x2, R236 ;  /* 0x00000002ce087825 */ /* 0x001fca00078e02ec */
[----:B------:R1:W-:Y:S02]  /*b800*/  STL.64 [R1+0x638], R8 ;  /* 0x0006380801007387 */ /* 0x0003e40000100a00 */
.L_x_1:
[----:B-12---:R-:W2:Y:S04]  /*b810*/  LDL.64 R8, [R1+0xa20] ;  /* 0x000a200001087983 */ /* 0x006ea80000100a00 */
[----:B------:R-:W3:Y:S04]  /*b820*/  LDL.64 R152, [R1+0xa18] ;  /* 0x000a180001987983 */ /* 0x000ee80000100a00 */
[----:B------:R-:W4:Y:S04]  /*b830*/  LDL.64 R22, [R1+0xa10] ;  /* 0x000a100001167983 */ /* 0x000f280000100a00 */
[----:B------:R-:W3:Y:S04]  /*b840*/  LDL.64 R168, [R1+0xa08] ;  /* 0x000a080001a87983 */ /* 0x000ee80000100a00 */
[----:B------:R-:W3:Y:S04]  /*b850*/  LDL.64 R166, [R1+0xa00] ;  /* 0x000a000001a67983 */ /* 0x000ee80000100a00 */
[----:B------:R-:W3:Y:S04]  /*b860*/  LDL.64 R164, [R1+0x9f8] ;  /* 0x0009f80001a47983 */ /* 0x000ee80000100a00 */
[----:B------:R-:W3:Y:S04]  /*b870*/  LDL.64 R156, [R1+0x9f0] ;  /* 0x0009f000019c7983 */ /* 0x000ee80000100a00 */
[----:B------:R-:W3:Y:S04]  /*b880*/  LDL.64 R162, [R1+0x9e8] ;  /* 0x0009e80001a27983 */ /* 0x000ee80000100a00 */
[----:B------:R-:W3:Y:S04]  /*b890*/  LDL.64 R160, [R1+0x9e0] ;  /* 0x0009e00001a07983 */ /* 0x000ee80000100a00 */
[----:B------:R-:W3:Y:S04]  /*b8a0*/  LDL.64 R154, [R1+0x9d8] ;  /* 0x0009d800019a7983 */ /* 0x000ee80000100a00 */
[----:B------:R-:W3:Y:S01]  /*b8b0*/  LDL.64 R158, [R1+0x9d0] ;  /* 0x0009d000019e7983 */ /* 0x000ee20000100a00 */
[----:B-----5:R-:W-:-:S03]  /*b8c0*/  IMAD.WIDE R12, R2, 0x2, R238 ;  /* 0x00000002020c7825 */ /* 0x020fc600078e02ee */
[----:B------:R0:W-:Y:S01]  /*b8d0*/  STL [R1+0xdbc], R66 ;  /* 0x000dbc4201007387 */ /* 0x0001e20000100800 */
[----:B------:R-:W-:-:S03]  /*b8e0*/  IMAD.WIDE R10, R2, 0x2, R236 ;  /* 0x00000002020a7825 */ /* 0x000fc600078e02ec */
[----:B------:R1:W-:Y:S04]  /*b8f0*/  STL [R1+0xdb8], R67 ;  /* 0x000db84301007387 */ /* 0x0003e80000100800 */
[----:B------:R1:W-:Y:S01]  /*b900*/  STL [R1+0xdb4], R64 ;  /* 0x000db44001007387 */ /* 0x0003e20000100800 */
[----:B------:R-:W-:Y:S01]  /*b910*/  UMOV UR53, 0x40000040 ;  /* 0x4000004000357882 */ /* 0x000fe20000000000 */
[----:B0-----:R-:W-:Y:S02]  /*b920*/  MOV R66, UR56 ;  /* 0x0000003800427c02 */ /* 0x001fe40008000f00 */
[----:B------:R0:W-:Y:S01]  /*b930*/  STL [R1+0xdb0], R65 ;  /* 0x000db04101007387 */ /* 0x0001e20000100800 */
[----:B------:R-:W-:Y:S01]  /*b940*/  UIADD3.64 UR58, UR6, 0x200, URZ ;  /* 0x00000200063a7897 */ /* 0x000fe2000fffe03f */
[----:B-1----:R-:W-:-:S02]  /*b950*/  MOV R67, UR57 ;  /* 0x0000003900437c02 */ /* 0x002fc40008000f00 */
[----:B------:R1:W-:Y:S01]  /*b960*/  STL [R1+0xdac], R62 ;  /* 0x000dac3e01007387 */ /* 0x0003e20000100800 */
[----:B------:R-:W-:-:S03]  /*b970*/  MOV R64, UR48 ;  /* 0x0000003000407c02 */ /* 0x000fc60008000f00 */
[----:B------:R1:W-:Y:S01]  /*b980*/  STL [R1+0xda8], R63 ;  /* 0x000da83f01007387 */ /* 0x0003e20000100800 */
[----:B0-----:R-:W-:-:S03]  /*b990*/  MOV R65, UR49 ;  /* 0x0000003100417c02 */ /* 0x001fc60008000f00 */
[----:B------:R-:W-:Y:S01]  /*b9a0*/  STL [R1+0xda4], R60 ;  /* 0x000da43c01007387 */ /* 0x000fe20000100800 */
[----:B-1----:R-:W-:-:S03]  /*b9b0*/  MOV R62, UR50 ;  /* 0x00000032003e7c02 */ /* 0x002fc60008000f00 */
[----:B------:R-:W-:Y:S01]  /*b9c0*/  STL [R1+0xda0], R61 ;  /* 0x000da03d01007387 */ /* 0x000fe20000100800 */
[----:B------:R-:W-:-:S03]  /*b9d0*/  MOV R63, UR51 ;  /* 0x00000033003f7c02 */ /* 0x000fc60008000f00 */
[----:B------:R-:W-:Y:S04]  /*b9e0*/  STL [R1+0xd9c], R58 ;  /* 0x000d9c3a01007387 */ /* 0x000fe80000100800 */
[----:B------:R-:W-:Y:S04]  /*b9f0*/  STL [R1+0xd98], R59 ;  /* 0x000d983b01007387 */ /* 0x000fe80000100800 */
[----:B------:R-:W-:Y:S04]  /*ba00*/  STL [R1+0xd94], R56 ;  /* 0x000d943801007387 */ /* 0x000fe80000100800 */
[----:B------:R-:W-:Y:S04]  /*ba10*/  STL [R1+0xd90], R57 ;  /* 0x000d903901007387 */ /* 0x000fe80000100800 */
[----:B------:R-:W-:Y:S04]  /*ba20*/  STL [R1+0xd8c], R54 ;  /* 0x000d8c3601007387 */ /* 0x000fe80000100800 */
[----:B------:R0:W-:Y:S04]  /*ba30*/  STL [R1+0xd88], R55 ;  /* 0x000d883701007387 */ /* 0x0001e80000100800 */
[----:B------:R-:W-:Y:S04]  /*ba40*/  STL [R1+0xd84], R52 ;  /* 0x000d843401007387 */ /* 0x000fe80000100800 */
[----:B------:R1:W-:Y:S04]  /*ba50*/  STL [R1+0xd80], R53 ;  /* 0x000d803501007387 */ /* 0x0003e80000100800 */
[----:B------:R-:W-:Y:S04]  /*ba60*/  STL [R1+0xd7c], R50 ;  /* 0x000d7c3201007387 */ /* 0x000fe80000100800 */
        /* <DEDUP_REMOVED lines=34> */
[----:B------:R1:W-:Y:S04]  /*bc90*/  STL [R1+0xa4c], R151 ;  /* 0x000a4c9701007387 */ /* 0x0003e80000100800 */
[----:B------:R-:W-:Y:S04]  /*bca0*/  STL [R1+0xa48], R238 ;  /* 0x000a48ee01007387 */ /* 0x000fe80000100800 */
[----:B------:R-:W-:Y:S04]  /*bcb0*/  STL [R1+0xa44], R239 ;  /* 0x000a44ef01007387 */ /* 0x000fe80000100800 */
[----:B------:R-:W-:Y:S04]  /*bcc0*/  STL [R1+0xc6c], R236 ;  /* 0x000c6cec01007387 */ /* 0x000fe80000100800 */
[----:B------:R-:W-:Y:S04]  /*bcd0*/  STL [R1+0xc68], R237 ;  /* 0x000c68ed01007387 */ /* 0x000fe80000100800 */
[----:B0-----:R-:W3:Y:S04]  /*bce0*/  LDL.64 R54, [R1+0x9c0] ;  /* 0x0009c00001367983 */ /* 0x001ee80000100a00 */
[----:B-1----:R-:W3:Y:S04]  /*bcf0*/  LDL.64 R52, [R1+0x9b8] ;  /* 0x0009b80001347983 */ /* 0x002ee80000100a00 */
[----:B------:R-:W3:Y:S04]  /*bd00*/  LDL.64 R150, [R1+0x9c8] ;  /* 0x0009c80001967983 */ /* 0x000ee80000100a00 */
[----:B------:R3:W3:Y:S04]  /*bd10*/  LDG.E.U16 R50, desc[UR60][R12.64] ;  /* 0x0000003c0c327981 */ /* 0x0006e8000c1e1500 */
[----:B------:R-:W3:Y:S04]  /*bd20*/  LDL.64 R24, [R1+0x9a8] ;  /* 0x0009a80001187983 */ /* 0x000ee80000100a00 */
[----:B------:R-:W3:Y:S04]  /*bd30*/  LDL.64 R146, [R1+0x9b0] ;  /* 0x0009b00001927983 */ /* 0x000ee80000100a00 */
[----:B------:R-:W3:Y:S04]  /*bd40*/  LDL.64 R142, [R1+0x9a0] ;  /* 0x0009a000018e7983 */ /* 0x000ee80000100a00 */
[----:B------:R-:W3:Y:S04]  /*bd50*/  LDL.64 R60, [R1+0x990] ;  /* 0x00099000013c7983 */ /* 0x000ee80000100a00 */
[----:B------:R-:W3:Y:S01]  /*bd60*/  LDL.64 R58, [R1+0x988] ;  /* 0x00098800013a7983 */ /* 0x000ee20000100a00 */
[----:B--2---:R-:W-:-:S03]  /*bd70*/  IMAD.WIDE R8, R2, 0x2, R8 ;  /* 0x0000000202087825 */ /* 0x004fc600078e0208 */
[----:B------:R-:W2:Y:S01]  /*bd80*/  LDL.64 R56, [R1+0x978] ;  /* 0x0009780001387983 */ /* 0x000ea20000100a00 */
[----:B----4-:R-:W-:-:S03]  /*bd90*/  IMAD.WIDE R22, R2, 0x2, R22 ;  /* 0x0000000202167825 */ /* 0x010fc600078e0216 */
[----:B------:R0:W4:Y:S01]  /*bda0*/  LDG.E.U16 R46, desc[UR60][R8.64] ;  /* 0x0000003c082e7981 */ /* 0x000122000c1e1500 */
[----:B---3--:R-:W-:-:S03]  /*bdb0*/  IMAD.WIDE R12, R2, 0x2, R168 ;  /* 0x00000002020c7825 */ /* 0x008fc600078e02a8 */
[----:B------:R1:W3:Y:S04]  /*bdc0*/  LDG.E.U16 R42, desc[UR60][R22.64] ;  /* 0x0000003c162a7981 */ /* 0x0002e8000c1e1500 */
[----:B------:R1:W3:Y:S01]  /*bdd0*/  LDG.E.U16 R41, desc[UR60][R12.64] ;  /* 0x0000003c0c297981 */ /* 0x0002e2000c1e1500 */
[----:B------:R-:W-:-:S03]  /*bde0*/  IMAD.WIDE R152, R2, 0x2, R152 ;  /* 0x0000000202987825 */ /* 0x000fc600078e0298 */
[----:B------:R1:W4:Y:S01]  /*bdf0*/  LDG.E.U16 R49, desc[UR60][R10.64] ;  /* 0x0000003c0a317981 */ /* 0x000322000c1e1500 */
[----:B0-----:R-:W-:-:S03]  /*be00*/  IMAD.WIDE R8, R2, 0x2, R164 ;  /* 0x0000000202087825 */ /* 0x001fc600078e02a4 */
[----:B------:R0:W3:Y:S01]  /*be10*/  LDG.E.U16 R45, desc[UR60][R152.64] ;  /* 0x0000003c982d7981 */ /* 0x0000e2000c1e1500 */
[----:B-1----:R-:W-:-:S03]  /*be20*/  IMAD.WIDE R22, R2, 0x2, R162 ;  /* 0x0000000202167825 */ /* 0x002fc600078e02a2 */
[----:B------:R1:W3:Y:S01]  /*be30*/  LDG.E.U16 R37, desc[UR60][R8.64] ;  /* 0x0000003c08257981 */ /* 0x0002e2000c1e1500 */
[----:B------:R-:W-:-:S03]  /*be40*/  IMAD.WIDE R12, R2, 0x2, R160 ;  /* 0x00000002020c7825 */ /* 0x000fc600078e02a0 */
[----:B------:R1:W3:Y:S04]  /*be50*/  LDG.E.U16 R33, desc[UR60][R22.64] ;  /* 0x0000003c16217981 */ /* 0x0002e8000c1e1500 */
[----:B------:R1:W3:Y:S01]  /*be60*/  LDG.E.U16 R30, desc[UR60][R12.64] ;  /* 0x0000003c0c1e7981 */ /* 0x0002e2000c1e1500 */
[----:B------:R-:W-:-:S03]  /*be70*/  IMAD.WIDE R10, R2, 0x2, R166 ;  /* 0x00000002020a7825 */ /* 0x000fc600078e02a6 */
[----:B------:R-:W4:Y:S01]  /*be80*/  LDL.64 R160, [R1+0x900] ;  /* 0x0009000001a07983 */ /* 0x000f220000100a00 */
[----:B0-----:R-:W-:-:S03]  /*be90*/  IMAD.WIDE R152, R2, 0x2, R156 ;  /* 0x0000000202987825 */ /* 0x001fc600078e029c */
[----:B------:R-:W3:Y:S01]  /*bea0*/  LDL.64 R156, [R1+0x998] ;  /* 0x00099800019c7983 */ /* 0x000ee20000100a00 */
[----:B-1----:R-:W-:-:S03]  /*beb0*/  IMAD.WIDE R8, R2, 0x2, R158 ;  /* 0x0000000202087825 */ /* 0x002fc600078e029e */
[----:B------:R0:W4:Y:S04]  /*bec0*/  LDG.E.U16 R38, desc[UR60][R10.64] ;  /* 0x0000003c0a267981 */ /* 0x000128000c1e1500 */
[----:B------:R1:W4:Y:S04]  /*bed0*/  LDG.E.U16 R34, desc[UR60][R152.64] ;  /* 0x0000003c98227981 */ /* 0x000328000c1e1500 */
[----:B------:R1:W4:Y:S04]  /*bee0*/  LDG.E.U16 R26, desc[UR60][R8.64] ;  /* 0x0000003c081a7981 */ /* 0x000328000c1e1500 */
[----:B------:R-:W4:Y:S01]  /*bef0*/  LDL.64 R162, [R1+0x780] ;  /* 0x0007800001a27983 */ /* 0x000f220000100a00 */
[----:B------:R-:W-:-:S03]  /*bf00*/  IMAD.WIDE R22, R2, 0x2, R54 ;  /* 0x0000000202167825 */ /* 0x000fc600078e0236 */
[----:B------:R-:W4:Y:S01]  /*bf10*/  LDL.64 R158, [R1+0x958] ;  /* 0x00095800019e7983 */ /* 0x000f220000100a00 */
[----:B------:R-:W-:-:S03]  /*bf20*/  IMAD.WIDE R12, R2, 0x2, R52 ;  /* 0x00000002020c7825 */ /* 0x000fc600078e0234 */
[----:B------:R-:W3:Y:S04]  /*bf30*/  LDL.64 R54, [R1+0x968] ;  /* 0x0009680001367983 */ /* 0x000ee80000100a00 */
[----:B------:R-:W4:Y:S01]  /*bf40*/  LDL.64 R52, [R1+0x960] ;  /* 0x0009600001347983 */ /* 0x000f220000100a00 */
[----:B0-----:R-:W-:-:S03]  /*bf50*/  IMAD.WIDE R10, R2, 0x2, R154 ;  /* 0x00000002020a7825 */ /* 0x001fc600078e029a */
[----:B------:R-:W4:Y:S01]  /*bf60*/  LDL.64 R154, [R1+0x980] ;  /* 0x00098000019a7983 */ /* 0x000f220000100a00 */
[----:B-1----:R-:W-:-:S03]  /*bf70*/  IMAD.WIDE R152, R2, 0x2, R150 ;  /* 0x0000000202987825 */ /* 0x002fc600078e0296 */
[----:B------:R-:W4:Y:S01]  /*bf80*/  LDL.64 R150, [R1+0x970] ;  /* 0x0009700001967983 */ /* 0x000f220000100a00 */
[----:B------:R-:W-:-:S03]  /*bf90*/  IMAD.WIDE R8, R2, 0x2, R24 ;  /* 0x0000000202087825 */ /* 0x000fc600078e0218 */
[----:B------:R0:W4:Y:S04]  /*bfa0*/  LDG.E.U16 R29, desc[UR60][R10.64] ;  /* 0x0000003c0a1d7981 */ /* 0x000128000c1e1500 */
[----:B------:R1:W4:Y:S04]  /*bfb0*/  LDG.E.U16 R25, desc[UR60][R152.64] ;  /* 0x0000003c98197981 */ /* 0x000328000c1e1500 */
[----:B------:R2:W4:Y:S01]  /*bfc0*/  LDG.E.U16 R3, desc[UR60][R12.64] ;  /* 0x0000003c0c037981 */ /* 0x000522000c1e1500 */
[----:B0-----:R-:W-:-:S03]  /*bfd0*/  IMAD.WIDE R10, R2, 0x2, R146 ;  /* 0x00000002020a7825 */ /* 0x001fc600078e0292 */
[----:B------:R-:W4:Y:S01]  /*bfe0*/  LDL.64 R146, [R1+0x950] ;  /* 0x0009500001927983 */ /* 0x000f220000100a00 */
[----:B-1----:R-:W-:-:S03]  /*bff0*/  IMAD.WIDE R152, R2, 0x2, R142 ;  /* 0x0000000202987825 */ /* 0x002fc600078e028e */
[----:B------:R-:W4:Y:S01]  /*c000*/  LDL.64 R142, [R1+0x948] ;  /* 0x00094800018e7983 */ /* 0x000f220000100a00 */
[----:B--2---:R-:W-:-:S03]  /*c010*/  IMAD.WIDE R12, R2, 0x2, R60 ;  /* 0x00000002020c7825 */ /* 0x004fc600078e023c */
[----:B------:R0:W2:Y:S04]  /*c020*/  LDG.E.U16 R48, desc[UR60][R10.64] ;  /* 0x0000003c0a307981 */ /* 0x0000a8000c1e1500 */
[----:B------:R1:W2:Y:S04]  /*c030*/  LDG.E.U16 R44, desc[UR60][R152.64] ;  /* 0x0000003c982c7981 */ /* 0x0002a8000c1e1500 */
[----:B------:R-:W2:Y:S01]  /*c040*/  LDL.64 R60, [R1+0x938] ;  /* 0x00093800013c7983 */ /* 0x000ea20000100a00 */
[----:B0-----:R-:W-:-:S03]  /*c050*/  IMAD.WIDE R10, R2, 0x2, R58 ;  /* 0x00000002020a7825 */ /* 0x001fc600078e023a */
[----:B------:R-:W2:Y:S01]  /*c060*/  LDL.64 R58, [R1+0x930] ;  /* 0x00093000013a7983 */ /* 0x000ea20000100a00 */
[----:B-1----:R-:W-:-:S03]  /*c070*/  IMAD.WIDE R152, R2, 0x2, R56 ;  /* 0x0000000202987825 */ /* 0x002fc600078e0238 */
[----:B------:R-:W2:Y:S04]  /*c080*/  LDL.64 R56, [R1+0x920] ;  /* 0x0009200001387983 */ /* 0x000ea80000100a00 */
[----:B------:R3:W2:Y:S04]  /*c090*/  LDG.E.U16 R40, desc[UR60][R12.64] ;  /* 0x0000003c0c287981 */ /* 0x0006a8000c1e1500 */
[----:B------:R4:W2:Y:S04]  /*c0a0*/  LDG.E.U16 R39, desc[UR60][R10.64] ;  /* 0x0000003c0a277981 */ /* 0x0008a8000c1e1500 */
[----:B------:R0:W2:Y:S04]  /*c0b0*/  LDG.E.U16 R24, desc[UR60][R22.64] ;  /* 0x0000003c16187981 */ /* 0x0000a8000c1e1500 */
[----:B------:R1:W2:Y:S04]  /*c0c0*/  LDG.E.U16 R47, desc[UR60][R8.64] ;  /* 0x0000003c082f7981 */ /* 0x0002a8000c1e1500 */
[----:B------:R-:W2:Y:S01]  /*c0d0*/  LDG.E.U16 R35, desc[UR60][R152.64] ;  /* 0x0000003c98237981 */ /* 0x000ea2000c1e1500 */
[----:B---3--:R-:W-:-:S03]  /*c0e0*/  IMAD.WIDE R12, R2, 0x2, R54 ;  /* 0x00000002020c7825 */ /* 0x008fc600078e0236 */
[----:B------:R-:W3:Y:S01]  /*c0f0*/  LDL.64 R54, [R1+0x910] ;  /* 0x0009100001367983 */ /* 0x000ee20000100a00 */
[----:B----4-:R-:W-:-:S03]  /*c100*/  IMAD.WIDE R10, R2, 0x2, R52 ;  /* 0x00000002020a7825 */ /* 0x010fc600078e0234 */
[----:B------:R-:W4:Y:S01]  /*c110*/  LDL.64 R52, [R1+0x908] ;  /* 0x0009080001347983 */ /* 0x000f220000100a00 */
[----:B0-----:R-:W-:-:S03]  /*c120*/  IMAD.WIDE R22, R2, 0x2, R156 ;  /* 0x0000000202167825 */ /* 0x001fc600078e029c */
[----:B------:R-:W4:Y:S01]  /*c130*/  LDL.64 R156, [R1+0x940] ;  /* 0x00094000019c7983 */ /* 0x000f220000100a00 */
[----:B-1----:R-:W-:-:S03]  /*c140*/  IMAD.WIDE R8, R2, 0x2, R154 ;  /* 0x0000000202087825 */ /* 0x002fc600078e029a */
[----:B------:R0:W4:Y:S04]  /*c150*/  LDG.E.U16 R43, desc[UR60][R22.64] ;  /* 0x0000003c162b7981 */ /* 0x000128000c1e1500 */
[----:B------:R-:W4:Y:S04]  /*c160*/  LDL.64 R154, [R1+0x928] ;  /* 0x00092800019a7983 */ /* 0x000f280000100a00 */
[----:B------:R1:W4:Y:S01]  /*c170*/  LDG.E.U16 R36, desc[UR60][R8.64] ;  /* 0x0000003c08247981 */ /* 0x000322000c1e1500 */
[----:B0-----:R-:W-:-:S03]  /*c180*/  IMAD.WIDE R22, R2, 0x2, R150 ;  /* 0x0000000202167825 */ /* 0x001fc600078e0296 */
[----:B------:R-:W4:Y:S01]  /*c190*/  LDL.64 R150, [R1+0x918] ;  /* 0x0009180001967983 */ /* 0x000f220000100a00 */
[----:B------:R-:W-:-:S03]  /*c1a0*/  IMAD.WIDE R152, R2, 0x2, R146 ;  /* 0x0000000202987825 */ /* 0x000fc600078e0292 */
[----:B------:R0:W4:Y:S01]  /*c1b0*/  LDG.E.U16 R32, desc[UR60][R22.64] ;  /* 0x0000003c16207981 */ /* 0x000122000c1e1500 */
[----:B-1----:R-:W-:-:S03]  /*c1c0*/  IMAD.WIDE R8, R2, 0x2, R158 ;  /* 0x0000000202087825 */ /* 0x002fc600078e029e */
[----:B------:R-:W4:Y:S04]  /*c1d0*/  LDL.64 R146, [R1+0x8f8] ;  /* 0x0008f80001927983 */ /* 0x000f280000100a00 */
[----:B------:R2:W4:Y:S01]  /*c1e0*/  LDG.E.U16 R28, desc[UR60][R10.64] ;  /* 0x0000003c0a1c7981 */ /* 0x000522000c1e1500 */
[----:B0-----:R-:W-:-:S03]  /*c1f0*/  IMAD.WIDE R22, R2, 0x2, R142 ;  /* 0x0000000202167825 */ /* 0x001fc600078e028e */
[----:B------:R-:W4:Y:S04]  /*c200*/  LDL.64 R142, [R1+0x8f0] ;  /* 0x0008f000018e7983 */ /* 0x000f280000100a00 */
[----:B------:R0:W4:Y:S01]  /*c210*/  LDG.E.U16 R27, desc[UR60][R8.64] ;  /* 0x0000003c081b7981 */ /* 0x000122000c1e1500 */
[----:B--2---:R-:W-:-:S03]  /*c220*/  IMAD.WIDE R10, R2, 0x2, R60 ;  /* 0x00000002020a7825 */ /* 0x004fc600078e023c */
[----:B------:R1:W2:Y:S04]  /*c230*/  LDG.E.U16 R251, desc[UR60][R22.64] ;  /* 0x0000003c16fb7981 */ /* 0x0002a8000c1e1500 */
[----:B------:R-:W2:Y:S01]  /*c240*/  LDL.64 R158, [R1+0x8e8] ;  /* 0x0008e800019e7983 */ /* 0x000ea20000100a00 */
[----:B0-----:R-:W-:-:S03]  /*c250*/  IMAD.WIDE R8, R2, 0x2, R58 ;  /* 0x0000000202087825 */ /* 0x001fc600078e023a */
[----:B------:R-:W2:Y:S01]  /*c260*/  LDL.64 R60, [R1+0x8e0] ;  /* 0x0008e000013c7983 */ /* 0x000ea20000100a00 */
[----:B-1----:R-:W-:-:S03]  /*c270*/  IMAD.WIDE R22, R2, 0x2, R56 ;  /* 0x0000000202167825 */ /* 0x002fc600078e0238 */
[----:B------:R-:W2:Y:S04]  /*c280*/  LDL.64 R58, [R1+0x8d0] ;  /* 0x0008d000013a7983 */ /* 0x000ea80000100a00 */
        /* <DEDUP_REMOVED lines=11> */
[----:B------:R-:W4:Y:S04]  /*c340*/  LDL.64 R156, [R1+0x8d8] ;  /* 0x0008d800019c7983 */ /* 0x000f280000100a00 */
[----:B------:R0:W4:Y:S01]  /*c350*/  LDG.E.U16 R250, desc[UR60][R12.64] ;  /* 0x0000003c0cfa7981 */ /* 0x000122000c1e1500 */
[----:B-1----:R-:W-:-:S03]  /*c360*/  IMAD.WIDE R152, R2, 0x2, R154 ;  /* 0x0000000202987825 */ /* 0x002fc600078e029a */
[----:B------:R-:W4:Y:S04]  /*c370*/  LDL.64 R154, [R1+0x8c0] ;  /* 0x0008c000019a7983 */ /* 0x000f280000100a00 */
[----:B------:R-:W4:Y:S01]  /*c380*/  LDG.E.U16 R244, desc[UR60][R10.64] ;  /* 0x0000003c0af47981 */ /* 0x000f22000c1e1500 */
[----:B0-----:R-:W-:-:S03]  /*c390*/  IMAD.WIDE R12, R2, 0x2, R150 ;  /* 0x00000002020c7825 */ /* 0x001fc600078e0296 */
[----:B------:R-:W4:Y:S04]  /*c3a0*/  LDL.64 R150, [R1+0x8b0] ;  /* 0x0008b00001967983 */ /* 0x000f280000100a00 */
[----:B------:R0:W4:Y:S01]  /*c3b0*/  LDG.E.U16 R245, desc[UR60][R12.64] ;  /* 0x0000003c0cf57981 */ /* 0x000122000c1e1500 */
[----:B------:R-:W-:-:S03]  /*c3c0*/  IMAD.WIDE R22, R2, 0x2, R146 ;  /* 0x0000000202167825 */ /* 0x000fc600078e0292 */
[----:B------:R-:W4:Y:S04]  /*c3d0*/  LDL.64 R146, [R1+0x8a0] ;  /* 0x0008a00001927983 */ /* 0x000f280000100a00 */
[----:B------:R1:W4:Y:S01]  /*c3e0*/  LDG.E.U16 R243, desc[UR60][R8.64] ;  /* 0x0000003c08f37981 */ /* 0x000322000c1e1500 */
[----:B0-----:R-:W-:-:S03]  /*c3f0*/  IMAD.WIDE R12, R2, 0x2, R142 ;  /* 0x00000002020c7825 */ /* 0x001fc600078e028e */
[----:B------:R-:W4:Y:S04]  /*c400*/  LDL.64 R142, [R1+0x898] ;  /* 0x00089800018e7983 */ /* 0x000f280000100a00 */
[----:B------:R0:W4:Y:S04]  /*c410*/  LDG.E.U16 R241, desc[UR60][R22.64] ;  /* 0x0000003c16f17981 */ /* 0x000128000c1e1500 */
[----:B------:R0:W4:Y:S01]  /*c420*/  LDG.E.U16 R240, desc[UR60][R12.64] ;  /* 0x0000003c0cf07981 */ /* 0x000122000c1e1500 */
[----:B--2---:R-:W-:-:S03]  /*c430*/  IMAD.WIDE R10, R2, 0x2, R158 ;  /* 0x00000002020a7825 */ /* 0x004fc600078e029e */
[----:B------:R-:W2:Y:S01]  /*c440*/  LDL.64 R158, [R1+0x890] ;  /* 0x00089000019e7983 */ /* 0x000ea20000100a00 */
[----:B-1----:R-:W-:-:S03]  /*c450*/  IMAD.WIDE R8, R2, 0x2, R60 ;  /* 0x0000000202087825 */ /* 0x002fc600078e023c */
[----:B------:R-:W2:Y:S01]  /*c460*/  LDL.64 R60, [R1+0x888] ;  /* 0x00088800013c7983 */ /* 0x000ea20000100a00 */
[----:B0-----:R-:W-:-:S03]  /*c470*/  IMAD.WIDE R22, R2, 0x2, R58 ;  /* 0x0000000202167825 */ /* 0x001fc600078e023a */
[----:B------:R-:W2:Y:S01]  /*c480*/  LDL.64 R58, [R1+0x878] ;  /* 0x00087800013a7983 */ /* 0x000ea20000100a00 */
[----:B------:R-:W-:-:S03]  /*c490*/  IMAD.WIDE R12, R2, 0x2, R56 ;  /* 0x00000002020c7825 */ /* 0x000fc600078e0238 */
        /* <DEDUP_REMOVED lines=11> */
[----:B------:R-:W4:Y:S04]  /*c550*/  LDG.E.U16 R229, desc[UR60][R8.64] ;  /* 0x0000003c08e57981 */ /* 0x000f28000c1e1500 */
        /* <DEDUP_REMOVED lines=9> */
[----:B------:R-:W4:Y:S01]  /*c5f0*/  LDG.E.U16 R226, desc[UR60][R12.64] ;  /* 0x0000003c0ce27981 */ /* 0x000f22000c1e1500 */
[----:B0-----:R-:W-:-:S03]  /*c600*/  IMAD.WIDE R152, R2, 0x2, R150 ;  /* 0x0000000202987825 */ /* 0x001fc600078e0296 */
[----:B------:R-:W4:Y:S01]  /*c610*/  LDL.64 R150, [R1+0x858] ;  /* 0x0008580001967983 */ /* 0x000f220000100a00 */
[----:B------:R-:W-:-:S03]  /*c620*/  IMAD.WIDE R10, R2, 0x2, R142 ;  /* 0x00000002020a7825 */ /* 0x000fc600078e028e */
[----:B------:R-:W4:Y:S04]  /*c630*/  LDL.64 R142, [R1+0x830] ;  /* 0x00083000018e7983 */ /* 0x000f280000100a00 */
[----:B------:R0:W4:Y:S01]  /*c640*/  LDG.E.U16 R228, desc[UR60][R152.64] ;  /* 0x0000003c98e47981 */ /* 0x000122000c1e1500 */
[----:B--2---:R-:W-:-:S03]  /*c650*/  IMAD.WIDE R8, R2, 0x2, R158 ;  /* 0x0000000202087825 */ /* 0x004fc600078e029e */
[----:B------:R1:W2:Y:S04]  /*c660*/  LDG.E.U16 R225, desc[UR60][R10.64] ;  /* 0x0000003c0ae17981 */ /* 0x0002a8000c1e1500 */
[----:B------:R-:W2:Y:S01]  /*c670*/  LDL.64 R160, [R1+0x828] ;  /* 0x0008280001a07983 */ /* 0x000ea20000100a00 */
[----:B0-----:R-:W-:-:S03]  /*c680*/  IMAD.WIDE R152, R2, 0x2, R60 ;  /* 0x0000000202987825 */ /* 0x001fc600078e023c */
[----:B------:R-:W2:Y:S01]  /*c690*/  LDL.64 R158, [R1+0x820] ;  /* 0x00082000019e7983 */ /* 0x000ea20000100a00 */
[----:B------:R-:W-:-:S03]  /*c6a0*/  IMAD.WIDE R12, R2, 0x2, R58 ;  /* 0x00000002020c7825 */ /* 0x000fc600078e023a */
[----:B------:R-:W2:Y:S01]  /*c6b0*/  LDL.64 R60, [R1+0x7b0] ;  /* 0x0007b000013c7983 */ /* 0x000ea20000100a00 */
[----:B-1----:R-:W-:-:S03]  /*c6c0*/  IMAD.WIDE R10, R2, 0x2, R56 ;  /* 0x00000002020a7825 */ /* 0x002fc600078e0238 */
[----:B------:R-:W2:Y:S04]  /*c6d0*/  LDL.64 R58, [R1+0x7a8] ;  /* 0x0007a800013a7983 */ /* 0x000ea80000100a00 */
[----:B------:R-:W2:Y:S04]  /*c6e0*/  LDL.64 R56, [R1+0x730] ;  /* 0x0007300001387983 */ /* 0x000ea80000100a00 */
[----:B------:R3:W2:Y:S04]  /*c6f0*/  LDG.E.U16 R223, desc[UR60][R152.64] ;  /* 0x0000003c98df7981 */ /* 0x0006a8000c1e1500 */
[----:B------:R4:W2:Y:S04]  /*c700*/  LDG.E.U16 R221, desc[UR60][R12.64] ;  /* 0x0000003c0cdd7981 */ /* 0x0008a8000c1e1500 */
[----:B------:R-:W2:Y:S04]  /*c710*/  LDG.E.U16 R227, desc[UR60][R22.64] ;  /* 0x0000003c16e37981 */ /* 0x000ea8000c1e1500 */
[----:B------:R0:W2:Y:S04]  /*c720*/  LDG.E.U16 R224, desc[UR60][R8.64] ;  /* 0x0000003c08e07981 */ /* 0x0000a8000c1e1500 */
[----:B------:R1:W2:Y:S01]  /*c730*/  LDG.E.U16 R220, desc[UR60][R10.64] ;  /* 0x0000003c0adc7981 */ /* 0x0002a2000c1e1500 */
[----:B---3--:R-:W-:-:S03]  /*c740*/  IMAD.WIDE R152, R2, 0x2, R54 ;  /* 0x0000000202987825 */ /* 0x008fc600078e0236 */
[----:B------:R-:W3:Y:S01]  /*c750*/  LDL.64 R54, [R1+0x6a8] ;  /* 0x0006a80001367983 */ /* 0x000ee20000100a00 */
[----:B----4-:R-:W-:-:S03]  /*c760*/  IMAD.WIDE R12, R2, 0x2, R52 ;  /* 0x00000002020c7825 */ /* 0x010fc600078e0234 */
[----:B------:R-:W4:Y:S04]  /*c770*/  LDL.64 R52, [R1+0x818] ;  /* 0x0008180001347983 */ /* 0x000f280000100a00 */
[----:B------:R-:W4:Y:S04]  /*c780*/  LDG.E.U16 R218, desc[UR60][R152.64] ;  /* 0x0000003c98da7981 */ /* 0x000f28000c1e1500 */
[----:B------:R-:W4:Y:S01]  /*c790*/  LDG.E.U16 R216, desc[UR60][R12.64] ;  /* 0x0000003c0cd87981 */ /* 0x000f22000c1e1500 */
[----:B0-----:R-:W-:-:S03]  /*c7a0*/  IMAD.WIDE R8, R2, 0x2, R154 ;  /* 0x0000000202087825 */ /* 0x001fc600078e029a */
[----:B------:R-:W4:Y:S04]  /*c7b0*/  LDL.64 R154, [R1+0x6b0] ;  /* 0x0006b000019a7983 */ /* 0x000f280000100a00 */
[----:B------:R-:W4:Y:S01]  /*c7c0*/  LDG.E.U16 R219, desc[UR60][R8.64] ;  /* 0x0000003c08db7981 */ /* 0x000f22000c1e1500 */
[----:B------:R-:W-:-:S03]  /*c7d0*/  IMAD.WIDE R22, R2, 0x2, R156 ;  /* 0x0000000202167825 */ /* 0x000fc600078e029c */
[----:B------:R-:W4:Y:S04]  /*c7e0*/  LDL.64 R156, [R1+0x728] ;  /* 0x00072800019c7983 */ /* 0x000f280000100a00 */
[----:B------:R0:W4:Y:S01]  /*c7f0*/  LDG.E.U16 R222, desc[UR60][R22.64] ;  /* 0x0000003c16de7981 */ /* 0x000122000c1e1500 */
[----:B-1----:R-:W-:-:S03]  /*c800*/  IMAD.WIDE R10, R2, 0x2, R146 ;  /* 0x00000002020a7825 */ /* 0x002fc600078e0292 */
[----:B------:R-:W4:Y:S04]  /*c810*/  LDL.64 R146, [R1+0x798] ;  /* 0x0007980001927983 */ /* 0x000f280000100a00 */
[----:B------:R-:W4:Y:S01]  /*c820*/  LDG.E.U16 R215, desc[UR60][R10.64] ;  /* 0x0000003c0ad77981 */ /* 0x000f22000c1e1500 */
[----:B0-----:R-:W-:-:S03]  /*c830*/  IMAD.WIDE R22, R2, 0x2, R150 ;  /* 0x0000000202167825 */ /* 0x001fc600078e0296 */
[----:B------:R-:W4:Y:S01]  /*c840*/  LDL.64 R150, [R1+0x7a0] ;  /* 0x0007a00001967983 */ /* 0x000f220000100a00 */
[----:B------:R-:W-:-:S03]  /*c850*/  IMAD.WIDE R8, R2, 0x2, R142 ;  /* 0x0000000202087825 */ /* 0x000fc600078e028e */
[----:B------:R-:W4:Y:S04]  /*c860*/  LDL.64 R142, [R1+0x720] ;  /* 0x00072000018e7983 */ /* 0x000f280000100a00 */
[----:B------:R0:W4:Y:S04]  /*c870*/  LDG.E.U16 R217, desc[UR60][R22.64] ;  /* 0x0000003c16d97981 */ /* 0x000128000c1e1500 */
[----:B------:R1:W4:Y:S01]  /*c880*/  LDG.E.U16 R214, desc[UR60][R8.64] ;  /* 0x0000003c08d67981 */ /* 0x000322000c1e1500 */
[----:B--2---:R-:W-:-:S03]  /*c890*/  IMAD.WIDE R152, R2, 0x2, R160 ;  /* 0x0000000202987825 */ /* 0x004fc600078e02a0 */
[----:B------:R-:W2:Y:S01]  /*c8a0*/  LDL.64 R160, [R1+0x718] ;  /* 0x0007180001a07983 */ /* 0x000ea20000100a00 */
[----:B0-----:R-:W-:-:S03]  /*c8b0*/  IMAD.WIDE R22, R2, 0x2, R158 ;  /* 0x0000000202167825 */ /* 0x001fc600078e029e */
[----:B------:R-:W2:Y:S01]  /*c8c0*/  LDL.64 R158, [R1+0x698] ;  /* 0x00069800019e7983 */ /* 0x000ea20000100a00 */
[----:B------:R-:W-:-:S03]  /*c8d0*/  IMAD.WIDE R12, R2, 0x2, R60 ;  /* 0x00000002020c7825 */ /* 0x000fc600078e023c */
[----:B------:R-:W2:Y:S01]  /*c8e0*/  LDL.64 R60, [R1+0x6a0] ;  /* 0x0006a000013c7983 */ /* 0x000ea20000100a00 */
[----:B------:R-:W-:-:S03]  /*c8f0*/  IMAD.WIDE R10, R2, 0x2, R58 ;  /* 0x00000002020a7825 */ /* 0x000fc600078e023a */
[----:B------:R-:W2:Y:S01]  /*c900*/  LDL.64 R58, [R1+0x810] ;  /* 0x00081000013a7983 */ /* 0x000ea20000100a00 */
[----:B-1----:R-:W-:-:S03]  /*c910*/  IMAD.WIDE R8, R2, 0x2, R56 ;  /* 0x0000000202087825 */ /* 0x002fc600078e0238 */
[----:B------:R-:W2:Y:S04]  /*c920*/  LDL.64 R56, [R1+0x808] ;  /* 0x0008080001387983 */ /* 0x000ea80000100a00 */
[----:B------:R-:W2:Y:S04]  /*c930*/  LDG.E.U16 R213, desc[UR60][R152.64] ;  /* 0x0000003c98d57981 */ /* 0x000ea8000c1e1500 */
[----:B------:R3:W2:Y:S04]  /*c940*/  LDG.E.U16 R209, desc[UR60][R8.64] ;  /* 0x0000003c08d17981 */ /* 0x0006a8000c1e1500 */
[----:B------:R-:W2:Y:S04]  /*c950*/  LDG.E.U16 R212, desc[UR60][R22.64] ;  /* 0x0000003c16d47981 */ /* 0x000ea8000c1e1500 */
[----:B------:R-:W2:Y:S04]  /*c960*/  LDG.E.U16 R211, desc[UR60][R12.64] ;  /* 0x0000003c0cd37981 */ /* 0x000ea8000c1e1500 */
[----:B------:R0:W2:Y:S01]  /*c970*/  LDG.E.U16 R210, desc[UR60][R10.64] ;  /* 0x0000003c0ad27981 */ /* 0x0000a2000c1e1500 */
[----:B---3--:R-:W-:-:S03]  /*c980*/  IMAD.WIDE R8, R2, 0x2, R54 ;  /* 0x0000000202087825 */ /* 0x008fc600078e0236 */
[----:B------:R-:W3:Y:S01]  /*c990*/  LDL.64 R54, [R1+0x7f8] ;  /* 0x0007f80001367983 */ /* 0x000ee20000100a00 */
[----:B----4-:R-:W-:-:S03]  /*c9a0*/  IMAD.WIDE R152, R2, 0x2, R52 ;  /* 0x0000000202987825 */ /* 0x010fc600078e0234 */
[----:B------:R-:W4:Y:S04]  /*c9b0*/  LDL.64 R52, [R1+0x790] ;  /* 0x0007900001347983 */ /* 0x000f280000100a00 */
[----:B------:R1:W4:Y:S04]  /*c9c0*/  LDG.E.U16 R205, desc[UR60][R152.64] ;  /* 0x0000003c98cd7981 */ /* 0x000328000c1e1500 */
[----:B------:R-:W4:Y:S01]  /*c9d0*/  LDG.E.U16 R206, desc[UR60][R8.64] ;  /* 0x0000003c08ce7981 */ /* 0x000f22000c1e1500 */
[----:B0-----:R-:W-:-:S03]  /*c9e0*/  IMAD.WIDE R10, R2, 0x2, R154 ;  /* 0x00000002020a7825 */ /* 0x001fc600078e029a */
[----:B------:R-:W4:Y:S04]  /*c9f0*/  LDL.64 R154, [R1+0x788] ;  /* 0x00078800019a7983 */ /* 0x000f280000100a00 */
[----:B------:R-:W4:Y:S01]  /*ca00*/  LDG.E.U16 R207, desc[UR60][R10.64] ;  /* 0x0000003c0acf7981 */ /* 0x000f22000c1e1500 */
[----:B------:R-:W-:-:S03]  /*ca10*/  IMAD.WIDE R12, R2, 0x2, R156 ;  /* 0x00000002020c7825 */ /* 0x000fc600078e029c */
[----:B------:R-:W4:Y:S04]  /*ca20*/  LDL.64 R156, [R1+0x800] ;  /* 0x00080000019c7983 */ /* 0x000f280000100a00 */
[----:B------:R-:W4:Y:S01]  /*ca30*/  LDG.E.U16 R208, desc[UR60][R12.64] ;  /* 0x0000003c0cd07981 */ /* 0x000f22000c1e1500 */
[----:B-1----:R-:W-:-:S03]  /*ca40*/  IMAD.WIDE R152, R2, 0x2, R146 ;  /* 0x0000000202987825 */ /* 0x002fc600078e0292 */
[----:B------:R-:W4:Y:S04]  /*ca50*/  LDL.64 R146, [R1+0x708] ;  /* 0x0007080001927983 */ /* 0x000f280000100a00 */
[----:B------:R-:W4:Y:S01]  /*ca60*/  LDG.E.U16 R203, desc[UR60][R152.64] ;  /* 0x0000003c98cb7981 */ /* 0x000f22000c1e1500 */
[----:B------:R-:W-:-:S03]  /*ca70*/  IMAD.WIDE R22, R2, 0x2, R150 ;  /* 0x0000000202167825 */ /* 0x000fc600078e0296 */
[----:B------:R-:W4:Y:S04]  /*ca80*/  LDL.64 R150, [R1+0x710] ;  /* 0x0007100001967983 */ /* 0x000f280000100a00 */
[----:B------:R0:W4:Y:S02]  /*ca90*/  LDG.E.U16 R204, desc[UR60][R22.64] ;  /* 0x0000003c16cc7981 */ /* 0x000124000c1e1500 */
[C---:B0-----:R-:W-:Y:S02]  /*caa0*/  IMAD.WIDE R22, R2.reuse, 0x2, R142 ;  /* 0x0000000202167825 */ /* 0x041fe400078e028e */
[----:B------:R-:W4:Y:S02]  /*cab0*/  LDL.64 R142, [R1+0x690] ;  /* 0x00069000018e7983 */ /* 0x000f240000100a00 */
[----:B--2---:R-:W-:-:S02]  /*cac0*/  IMAD.WIDE R12, R2, 0x2, R160 ;  /* 0x00000002020c7825 */ /* 0x004fc400078e02a0 */
[----:B------:R0:W2:Y:S02]  /*cad0*/  LDG.E.U16 R202, desc[UR60][R22.64] ;  /* 0x0000003c16ca7981 */ /* 0x0000a4000c1e1500 */
[C---:B------:R-:W-:Y:S02]  /*cae0*/  IMAD.WIDE R10, R2.reuse, 0x2, R60 ;  /* 0x00000002020a7825 */ /* 0x040fe400078e023c */
[----:B------:R-:W2:Y:S02]  /*caf0*/  LDL.64 R160, [R1+0x778] ;  /* 0x0007780001a07983 */ /* 0x000ea40000100a00 */
[C---:B------:R-:W-:Y:S02]  /*cb00*/  IMAD.WIDE R8, R2.reuse, 0x2, R158 ;  /* 0x0000000202087825 */ /* 0x040fe400078e029e */
[----:B------:R3:W2:Y:S02]  /*cb10*/  LDG.E.U16 R200, desc[UR60][R10.64] ;  /* 0x0000003c0ac87981 */ /* 0x0006a4000c1e1500 */
[----:B------:R-:W-:-:S02]  /*cb20*/  IMAD.WIDE R152, R2, 0x2, R58 ;  /* 0x0000000202987825 */ /* 0x000fc400078e023a */
[----:B------:R-:W2:Y:S02]  /*cb30*/  LDL.64 R58, [R1+0x700] ;  /* 0x00070000013a7983 */ /* 0x000ea40000100a00 */
[C---:B0-----:R-:W-:Y:S02]  /*cb40*/  IMAD.WIDE R22, R2.reuse, 0x2, R56 ;  /* 0x0000000202167825 */ /* 0x041fe400078e0238 */
[----:B------:R-:W2:Y:S04]  /*cb50*/  LDL.64 R56, [R1+0x6f8] ;  /* 0x0006f80001387983 */ /* 0x000ea80000100a00 */
[----:B------:R4:W2:Y:S04]  /*cb60*/  LDG.E.U16 R199, desc[UR60][R8.64] ;  /* 0x0000003c08c77981 */ /* 0x0008a8000c1e1500 */
[----:B------:R-:W2:Y:S04]  /*cb70*/  LDL.64 R60, [R1+0x688] ;  /* 0x00068800013c7983 */ /* 0x000ea80000100a00 */
[----:B------:R-:W2:Y:S04]  /*cb80*/  LDG.E.U16 R201, desc[UR60][R12.64] ;  /* 0x0000003c0cc97981 */ /* 0x000ea8000c1e1500 */
[----:B------:R-:W2:Y:S04]  /*cb90*/  LDL.64 R158, [R1+0x680] ;  /* 0x00068000019e7983 */ /* 0x000ea80000100a00 */
[----:B------:R0:W2:Y:S04]  /*cba0*/  LDG.E.U16 R198, desc[UR60][R152.64] ;  /* 0x0000003c98c67981 */ /* 0x0000a8000c1e1500 */
[----:B------:R-:W2:Y:S01]  /*cbb0*/  LDG.E.U16 R197, desc[UR60][R22.64] ;  /* 0x0000003c16c57981 */ /* 0x000ea2000c1e1500 */
        /* <DEDUP_REMOVED lines=14> */
[----:B------:R-:W4:Y:S01]  /*cca0*/  LDG.E.U16 R188, desc[UR60][R152.64] ;  /* 0x0000003c98bc7981 */ /* 0x000f22000c1e1500 */
[----:B------:R-:W-:-:S03]  /*ccb0*/  IMAD.WIDE R22, R2, 0x2, R150 ;  /* 0x0000000202167825 */ /* 0x000fc600078e0296 */
[----:B------:R-:W4:Y:S01]  /*ccc0*/  LDL.64 R150, [R1+0x770] ;  /* 0x0007700001967983 */ /* 0x000f220000100a00 */
[----:B-1----:R-:W-:-:S03]  /*ccd0*/  IMAD.WIDE R12, R2, 0x2, R146 ;  /* 0x00000002020c7825 */ /* 0x002fc600078e0292 */
[----:B------:R2:W4:Y:S04]  /*cce0*/  LDG.E.U16 R192, desc[UR60][R22.64] ;  /* 0x0000003c16c07981 */ /* 0x000528000c1e1500 */
[----:B------:R0:W4:Y:S04]  /*ccf0*/  LDG.E.U16 R191, desc[UR60][R12.64] ;  /* 0x0000003c0cbf7981 */ /* 0x000128000c1e1500 */
[----:B------:R-:W4:Y:S01]  /*cd00*/  LDL.64 R146, [R1+0x768] ;  /* 0x0007680001927983 */ /* 0x000f220000100a00 */
[----:B------:R-:W-:-:S03]  /*cd10*/  IMAD.WIDE R10, R2, 0x2, R142 ;  /* 0x00000002020a7825 */ /* 0x000fc600078e028e */
[----:B------:R-:W4:Y:S04]  /*cd20*/  LDL.64 R142, [R1+0x6f0] ;  /* 0x0006f000018e7983 */ /* 0x000f280000100a00 */
[----:B------:R1:W4:Y:S01]  /*cd30*/  LDG.E.U16 R190, desc[UR60][R10.64] ;  /* 0x0000003c0abe7981 */ /* 0x000322000c1e1500 */
[----:B--2---:R-:W-:-:S03]  /*cd40*/  IMAD.WIDE R22, R2, 0x2, R160 ;  /* 0x0000000202167825 */ /* 0x004fc600078e02a0 */
[----:B------:R-:W2:Y:S04]  /*cd50*/  LDL.64 R160, [R1+0x7d0] ;  /* 0x0007d00001a07983 */ /* 0x000ea80000100a00 */
[----:B------:R4:W2:Y:S01]  /*cd60*/  LDG.E.U16 R187, desc[UR60][R22.64] ;  /* 0x0000003c16bb7981 */ /* 0x0008a2000c1e1500 */
[----:B0-----:R-:W-:-:S03]  /*cd70*/  IMAD.WIDE R12, R2, 0x2, R58 ;  /* 0x00000002020c7825 */ /* 0x001fc600078e023a */
[----:B------:R-:W2:Y:S01]  /*cd80*/  LDL.64 R58, [R1+0x670] ;  /* 0x00067000013a7983 */ /* 0x000ea20000100a00 */
[----:B-1----:R-:W-:-:S03]  /*cd90*/  IMAD.WIDE R10, R2, 0x2, R56 ;  /* 0x00000002020a7825 */ /* 0x002fc600078e0238 */
[----:B------:R-:W2:Y:S04]  /*cda0*/  LDL.64 R56, [R1+0x668] ;  /* 0x0006680001387983 */ /* 0x000ea80000100a00 */
[----:B------:R-:W2:Y:S01]  /*cdb0*/  LDG.E.U16 R185, desc[UR60][R10.64] ;  /* 0x0000003c0ab97981 */ /* 0x000ea2000c1e1500 */
[----:B------:R-:W-:-:S03]  /*cdc0*/  IMAD.WIDE R8, R2, 0x2, R60 ;  /* 0x0000000202087825 */ /* 0x000fc600078e023c */
[----:B------:R-:W2:Y:S04]  /*cdd0*/  LDL.64 R60, [R1+0x6e8] ;  /* 0x0006e800013c7983 */ /* 0x000ea80000100a00 */
[----:B------:R0:W2:Y:S04]  /*cde0*/  LDG.E.U16 R189, desc[UR60][R8.64] ;  /* 0x0000003c08bd7981 */ /* 0x0000a8000c1e1500 */
[----:B------:R1:W2:Y:S01]  /*cdf0*/  LDG.E.U16 R186, desc[UR60][R12.64] ;  /* 0x0000003c0cba7981 */ /* 0x0002a2000c1e1500 */
        /* <DEDUP_REMOVED lines=8> */
[----:B------:R1:W4:Y:S04]  /*ce80*/  LDG.E.U16 R182, desc[UR60][R152.64] ;  /* 0x0000003c98b67981 */ /* 0x000328000c1e1500 */
[----:B------:R1:W4:Y:S01]  /*ce90*/  LDG.E.U16 R181, desc[UR60][R22.64] ;  /* 0x0000003c16b57981 */ /* 0x000322000c1e1500 */
[----:B0-----:R-:W-:-:S03]  /*cea0*/  IMAD.WIDE R8, R2, 0x2, R156 ;  /* 0x0000000202087825 */ /* 0x001fc600078e029c */
[----:B------:R-:W4:Y:S04]  /*ceb0*/  LDL.64 R156, [R1+0x6d8] ;  /* 0x0006d800019c7983 */ /* 0x000f280000100a00 */
[----:B------:R-:W4:Y:S04]  /*cec0*/  LDG.E.U16 R183, desc[UR60][R8.64] ;  /* 0x0000003c08b77981 */ /* 0x000f28000c1e1500 */
[----:B------:R-:W4:Y:S04]  /*ced0*/  LDL.64 R154, [R1+0x660] ;  /* 0x00066000019a7983 */ /* 0x000f280000100a00 */
[----:B------:R-:W4:Y:S01]  /*cee0*/  LDG.E.U16 R180, desc[UR60][R12.64] ;  /* 0x0000003c0cb47981 */ /* 0x000f22000c1e1500 */
[----:B------:R-:W-:-:S03]  /*cef0*/  IMAD.WIDE R10, R2, 0x2, R150 ;  /* 0x00000002020a7825 */ /* 0x000fc600078e0296 */
[----:B------:R-:W4:Y:S04]  /*cf00*/  LDL.64 R150, [R1+0x658] ;  /* 0x0006580001967983 */ /* 0x000f280000100a00 */
[----:B------:R2:W4:Y:S01]  /*cf10*/  LDG.E.U16 R179, desc[UR60][R10.64] ;  /* 0x0000003c0ab37981 */ /* 0x000522000c1e1500 */
[----:B-1----:R-:W-:-:S03]  /*cf20*/  IMAD.WIDE R152, R2, 0x2, R146 ;  /* 0x0000000202987825 */ /* 0x002fc600078e0292 */
[----:B------:R-:W4:Y:S01]  /*cf30*/  LDL.64 R146, [R1+0x7c8] ;  /* 0x0007c80001927983 */ /* 0x000f220000100a00 */
[----:B------:R-:W-:-:S03]  /*cf40*/  IMAD.WIDE R22, R2, 0x2, R142 ;  /* 0x0000000202167825 */ /* 0x000fc600078e028e */
[----:B------:R-:W4:Y:S04]  /*cf50*/  LDL.64 R142, [R1+0x750] ;  /* 0x00075000018e7983 */ /* 0x000f280000100a00 */
[----:B------:R0:W4:Y:S04]  /*cf60*/  LDG.E.U16 R178, desc[UR60][R152.64] ;  /* 0x0000003c98b27981 */ /* 0x000128000c1e1500 */
[----:B------:R1:W4:Y:S01]  /*cf70*/  LDG.E.U16 R177, desc[UR60][R22.64] ;  /* 0x0000003c16b17981 */ /* 0x000322000c1e1500 */
[----:B--2---:R-:W-:-:S03]  /*cf80*/  IMAD.WIDE R10, R2, 0x2, R58 ;  /* 0x00000002020a7825 */ /* 0x004fc600078e023a */
[----:B------:R-:W2:Y:S01]  /*cf90*/  LDL.64 R58, [R1+0x6d0] ;  /* 0x0006d000013a7983 */ /* 0x000ea20000100a00 */
[----:B------:R-:W-:-:S03]  /*cfa0*/  IMAD.WIDE R8, R2, 0x2, R56 ;  /* 0x0000000202087825 */ /* 0x000fc600078e0238 */
[----:B------:R3:W2:Y:S04]  /*cfb0*/  LDG.E.U16 R175, desc[UR60][R10.64] ;  /* 0x0000003c0aaf7981 */ /* 0x0006a8000c1e1500 */
[----:B------:R4:W2:Y:S01]  /*cfc0*/  LDG.E.U16 R174, desc[UR60][R8.64] ;  /* 0x0000003c08ae7981 */ /* 0x0008a2000c1e1500 */
[----:B------:R-:W-:-:S03]  /*cfd0*/  IMAD.WIDE R12, R2, 0x2, R60 ;  /* 0x00000002020c7825 */ /* 0x000fc600078e023c */
[----:B------:R-:W2:Y:S04]  /*cfe0*/  LDL.64 R60, [R1+0x748] ;  /* 0x00074800013c7983 */ /* 0x000ea80000100a00 */
[----:B------:R-:W2:Y:S01]  /*cff0*/  LDL.64 R56, [R1+0x6c8] ;  /* 0x0006c80001387983 */ /* 0x000ea20000100a00 */
[----:B0-----:R-:W-:-:S03]  /*d000*/  IMAD.WIDE R152, R2, 0x2, R162 ;  /* 0x0000000202987825 */ /* 0x001fc600078e02a2 */
[----:B------:R0:W2:Y:S01]  /*d010*/  LDG.E.U16 R176, desc[UR60][R12.64] ;  /* 0x0000003c0cb07981 */ /* 0x0000a2000c1e1500 */
[----:B-1----:R-:W-:-:S03]  /*d020*/  IMAD.WIDE R22, R2, 0x2, R160 ;  /* 0x0000000202167825 */ /* 0x002fc600078e02a0 */
[----:B------:R-:W2:Y:S04]  /*d030*/  LDG.E.U16 R173, desc[UR60][R152.64] ;  /* 0x0000003c98ad7981 */ /* 0x000ea8000c1e1500 */
[----:B------:R-:W2:Y:S01]  /*d040*/  LDG.E.U16 R172, desc[UR60][R22.64] ;  /* 0x0000003c16ac7981 */ /* 0x000ea2000c1e1500 */
[----:B---3--:R-:W-:-:S03]  /*d050*/  IMAD.WIDE R10, R2, 0x2, R54 ;  /* 0x00000002020a7825 */ /* 0x008fc600078e0236 */
[----:B------:R-:W3:Y:S01]  /*d060*/  LDL.64 R54, [R1+0x650] ;  /* 0x0006500001367983 */ /* 0x000ee20000100a00 */
[----:B----4-:R-:W-:-:S03]  /*d070*/  IMAD.WIDE R8, R2, 0x2, R52 ;  /* 0x0000000202087825 */ /* 0x010fc600078e0234 */
[----:B------:R-:W4:Y:S01]  /*d080*/  LDL.64 R52, [R1+0x648] ;  /* 0x0006480001347983 */ /* 0x000f220000100a00 */
[----:B0-----:R-:W-:-:S03]  /*d090*/  IMAD.WIDE R12, R2, 0x2, R158 ;  /* 0x00000002020c7825 */ /* 0x001fc600078e029e */
[----:B------:R-:W4:Y:S04]  /*d0a0*/  LDG.E.U16 R170, desc[UR60][R10.64] ;  /* 0x0000003c0aaa7981 */ /* 0x000f28000c1e1500 */
[----:B------:R0:W4:Y:S04]  /*d0b0*/  LDG.E.U16 R171, desc[UR60][R12.64] ;  /* 0x0000003c0cab7981 */ /* 0x000128000c1e1500 */
[----:B------:R1:W4:Y:S01]  /*d0c0*/  LDG.E.U16 R169, desc[UR60][R8.64] ;  /* 0x0000003c08a97981 */ /* 0x000322000c1e1500 */
        /* <DEDUP_REMOVED lines=10> */
[----:B------:R-:W4:Y:S01]  /*d170*/  LDL.64 R146, [R1+0x7b8] ;  /* 0x0007b80001927983 */ /* 0x000f220000100a00 */
[----:B------:R-:W-:-:S03]  /*d180*/  IMAD.WIDE R22, R2, 0x2, R142 ;  /* 0x0000000202167825 */ /* 0x000fc600078e028e */
[----:B------:R-:W4:Y:S04]  /*d190*/  LDL.64 R142, [R1+0x740] ;  /* 0x00074000018e7983 */ /* 0x000f280000100a00 */
[----:B------:R-:W4:Y:S04]  /*d1a0*/  LDG.E.U16 R165, desc[UR60][R152.64] ;  /* 0x0000003c98a57981 */ /* 0x000f28000c1e1500 */
[----:B------:R2:W4:Y:S02]  /*d1b0*/  LDG.E.U16 R164, desc[UR60][R22.64] ;  /* 0x0000003c16a47981 */ /* 0x000524000c1e1500 */
[----:B--2---:R-:W-:-:S02]  /*d1c0*/  IMAD.WIDE R22, R2, 0x2, R58 ;  /* 0x0000000202167825 */ /* 0x004fc400078e023a */
[----:B------:R-:W2:Y:S04]  /*d1d0*/  LDL.64 R58, [R1+0x6c0] ;  /* 0x0006c000013a7983 */ /* 0x000ea80000100a00 */
[----:B------:R-:W2:Y:S01]  /*d1e0*/  LDG.E.U16 R162, desc[UR60][R22.64] ;  /* 0x0000003c16a27981 */ /* 0x000ea2000c1e1500 */
[----:B------:R-:W-:-:S03]  /*d1f0*/  IMAD.WIDE R152, R2, 0x2, R60 ;  /* 0x0000000202987825 */ /* 0x000fc600078e023c */
[----:B------:R-:W2:Y:S01]  /*d200*/  LDL.64 R60, [R1+0x738] ;  /* 0x00073800013c7983 */ /* 0x000ea20000100a00 */
[----:B------:R-:W-:-:S03]  /*d210*/  IMAD.WIDE R12, R2, 0x2, R56 ;  /* 0x00000002020c7825 */ /* 0x000fc600078e0238 */
[----:B------:R-:W2:Y:S04]  /*d220*/  LDL.64 R56, [R1+0x6b8] ;  /* 0x0006b80001387983 */ /* 0x000ea80000100a00 */
[----:B------:R0:W2:Y:S04]  /*d230*/  LDG.E.U16 R163, desc[UR60][R152.64] ;  /* 0x0000003c98a37981 */ /* 0x0000a8000c1e1500 */
[----:B------:R1:W2:Y:S01]  /*d240*/  LDG.E.U16 R161, desc[UR60][R12.64] ;  /* 0x0000003c0ca17981 */ /* 0x0002a2000c1e1500 */
[----:B---3--:R-:W-:-:S03]  /*d250*/  IMAD.WIDE R10, R2, 0x2, R54 ;  /* 0x00000002020a7825 */ /* 0x008fc600078e0236 */
[----:B------:R-:W3:Y:S01]  /*d260*/  LDL.64 R54, [R1+0x640] ;  /* 0x0006400001367983 */ /* 0x000ee20000100a00 */
[----:B----4-:R-:W-:-:S03]  /*d270*/  IMAD.WIDE R8, R2, 0x2, R52 ;  /* 0x0000000202087825 */ /* 0x010fc600078e0234 */
[----:B------:R-:W4:Y:S04]  /*d280*/  LDL.64 R52, [R1+0x638] ;  /* 0x0006380001347983 */ /* 0x000f280000100a00 */
[----:B------:R1:W4:Y:S04]  /*d290*/  LDG.E.U16 R160, desc[UR60][R10.64] ;  /* 0x0000003c0aa07981 */ /* 0x000328000c1e1500 */
[----:B------:R1:W4:Y:S01]  /*d2a0*/  LDG.E.U16 R159, desc[UR60][R8.64] ;  /* 0x0000003c089f7981 */ /* 0x000322000c1e1500 */
[----:B0-----:R-:W-:-:S05]  /*d2b0*/  IMAD.WIDE R152, R2, 0x2, R156 ;  /* 0x0000000202987825 */ /* 0x001fca00078e029c */
[----:B------:R-:W4:Y:S01]  /*d2c0*/  LDG.E.U16 R158, desc[UR60][R152.64] ;  /* 0x0000003c989e7981 */ /* 0x000f22000c1e1500 */
[----:B------:R-:W-:-:S05]  /*d2d0*/  IMAD.WIDE R22, R2, 0x2, R154 ;  /* 0x0000000202167825 */ /* 0x000fca00078e029a */
[----:B------:R2:W4:Y:S01]  /*d2e0*/  LDG.E.U16 R157, desc[UR60][R22.64] ;  /* 0x0000003c169d7981 */ /* 0x000522000c1e1500 */
[----:B-1----:R-:W-:-:S05]  /*d2f0*/  IMAD.WIDE R12, R2, 0x2, R150 ;  /* 0x00000002020c7825 */ /* 0x002fca00078e0296 */
[----:B------:R0:W4:Y:S01]  /*d300*/  LDG.E.U16 R156, desc[UR60][R12.64] ;  /* 0x0000003c0c9c7981 */ /* 0x000122000c1e1500 */
[----:B------:R-:W-:-:S04]  /*d310*/  IMAD.WIDE R10, R2, 0x2, R146 ;  /* 0x00000002020a7825 */ /* 0x000fc800078e0292 */
[C---:B------:R-:W-:Y:S01]  /*d320*/  IMAD.WIDE R8, R2.reuse, 0x2, R142 ;  /* 0x0000000202087825 */ /* 0x040fe200078e028e */
[----:B------:R3:W4:Y:S04]  /*d330*/  LDG.E.U16 R155, desc[UR60][R10.64] ;  /* 0x0000003c0a9b7981 */ /* 0x000728000c1e1500 */
[----:B------:R4:W4:Y:S01]  /*d340*/  LDG.E.U16 R154, desc[UR60][R8.64] ;  /* 0x0000003c089a7981 */ /* 0x000922000c1e1500 */
[----:B--2---:R-:W-:-:S06]  /*d350*/  IMAD.WIDE R22, R2, 0x2, R58 ;  /* 0x0000000202167825 */ /* 0x004fcc00078e023a */
[----:B------:R-:W2:Y:S01]  /*d360*/  LDG.E.U16 R22, desc[UR60][R22.64] ;  /* 0x0000003c16167981 */ /* 0x000ea2000c1e1500 */
[----:B------:R-:W-:-:S04]  /*d370*/  IMAD.WIDE R152, R2, 0x2, R60 ;  /* 0x0000000202987825 */ /* 0x000fc800078e023c */
[C---:B0-----:R-:W-:Y:S02]  /*d380*/  IMAD.WIDE R12, R2.reuse, 0x2, R56 ;  /* 0x00000002020c7825 */ /* 0x041fe400078e0238 */
[----:B------:R-:W2:Y:S04]  /*d390*/  LDG.E.U16 R152, desc[UR60][R152.64] ;  /* 0x0000003c98987981 */ /* 0x000ea8000c1e1500 */
[----:B------:R-:W2:Y:S01]  /*d3a0*/  LDG.E.U16 R12, desc[UR60][R12.64] ;  /* 0x0000003c0c0c7981 */ /* 0x000ea2000c1e1500 */
[----:B---3--:R-:W-:-:S04]  /*d3b0*/  IMAD.WIDE R10, R2, 0x2, R54 ;  /* 0x00000002020a7825 */ /* 0x008fc800078e0236 */
[----:B----4-:R-:W-:Y:S02]  /*d3c0*/  IMAD.WIDE R8, R2, 0x2, R52 ;  /* 0x0000000202087825 */ /* 0x010fe400078e0234 */
[----:B------:R-:W3:Y:S04]  /*d3d0*/  LDG.E.U16 R10, desc[UR60][R10.64] ;  /* 0x0000003c0a0a7981 */ /* 0x000ee8000c1e1500 */
[----:B------:R-:W4:Y:S01]  /*d3e0*/  LDG.E.U16 R8, desc[UR60][R8.64] ;  /* 0x0000003c08087981 */ /* 0x000f22000c1e1500 */
[----:B------:R-:W-:Y:S06]  /*d3f0*/  BAR.SYNC.DEFER_BLOCKING 0x0 ;  /* 0x0000000000007b1d */ /* 0x000fec0000010000 */
        /* <DEDUP_REMOVED lines=115> */
[----:B0-----:R-:W0:Y:S03]  /*db30*/  S2R R3, SR_CgaCtaId ;  /* 0x0000000000037919 */ /* 0x001e260000008800 */
        /* <DEDUP_REMOVED lines=8> */
[----:B--2---:R-:W-:Y:S04]  /*dbc0*/  STS.U16 [R14+0x15780], R152 ;  /* 0x015780980e007388 */ /* 0x004fe80000000400 */
[----:B------:R-:W-:Y:S04]  /*dbd0*/  STS.U16 [R14+0x11b80], R22 ;  /* 0x011b80160e007388 */ /* 0x000fe80000000400 */
[----:B------:R-:W-:Y:S04]  /*dbe0*/  STS.U16 [R14+0x15b80], R12 ;  /* 0x015b800c0e007388 */ /* 0x000fe80000000400 */
[----:B---3--:R-:W-:Y:S04]  /*dbf0*/  STS.U16 [R14+0x11f80], R10 ;  /* 0x011f800a0e007388 */ /* 0x008fe80000000400 */
[----:B----4-:R-:W-:Y:S01]  /*dc00*/  STS.U16 [R14+0x15f80], R8 ;  /* 0x015f80080e007388 */ /* 0x010fe20000000400 */
[----:B------:R1:W-:Y:S06]  /*dc10*/  MEMBAR.ALL.CTA ;  /* 0x0000000000007992 */ /* 0x0003ec0000008000 */
[----:B-1----:R-:W1:Y:S04]  /*dc20*/  FENCE.VIEW.ASYNC.S ;  /* 0x00000000000073c6 */ /* 0x002e680000000000 */
[----:B------:R2:W-:Y:S02]  /*dc30*/  STL [R1+0xc70], R2 ;  /* 0x000c700201007387 */ /* 0x0005e40000100800 */
[----:B--2---:R-:W-:-:S04]  /*dc40*/  MOV R2, 0x400 ;  /* 0x0000040000027802 */ /* 0x004fc80000000f00 */
[----:B0-----:R-:W-:Y:S01]  /*dc50*/  LEA R2, R3, R2, 0x18 ;  /* 0x0000000203027211 */ /* 0x001fe200078ec0ff */
[----:B-1----:R-:W-:Y:S03]  /*dc60*/  BAR.SYNC.DEFER_BLOCKING 0x0 ;  /* 0x0000000000007b1d */ /* 0x002fe60000010000 */
[----:B------:R-:W-:-:S04]  /*dc70*/  SHF.R.U32.HI R2, RZ, 0x4, R2 ;  /* 0x00000004ff027819 */ /* 0x000fc80000011602 */
[----:B------:R-:W-:-:S04]  /*dc80*/  SGXT.U32 R2, R2, 0xe ;  /* 0x0000000e0202781a */ /* 0x000fc80000000000 */
[----:B------:R-:W-:Y:S01]  /*dc90*/  R2UR UR52, R2 ;  /* 0x00000000023472ca */ /* 0x000fe200000e0000 */
[----:B------:R-:W-:-:S12]  /*dca0*/  WARPGROUP.ARRIVE ;  /* 0x00000000000079c5 */ /* 0x000fd80000000000 */
[----:B------:R-:W-:Y:S03]  /*dcb0*/  HGMMA.64x64x16.F32 R184, gdesc[UR52].tnspA, RZ, !UPT, gsb0 ;  /* 0x20e0000034b879f0 */ /* 0x000fe6000c0008ff */
[----:B------:R-:W-:Y:S02]  /*dcc0*/  WARPGROUP.DEPBAR.LE gsb0, 0x0 ;  /* 0x00008000000079c5 */ /* 0x000fe40000010000 */
[----:B------:R-:W-:-:S06]  /*dcd0*/  WARPGROUP.ARRIVE ;  /* 0x00000000000079c5 */ /* 0x000fcc0000000000 */
[----:B------:R-:W-:Y:S03]  /*dce0*/  HGMMA.64x64x16.F32 R184, gdesc[UR4].tnspA, R184, gsb0 ;  /* 0x20e0000004b879f0 */ /* 0x000fe600080008b8 */
[----:B------:R-:W-:Y:S02]  /*dcf0*/  WARPGROUP.DEPBAR.LE gsb0, 0x0 ;  /* 0x00008000000079c5 */ /* 0x000fe40000010000 */
[----:B------:R-:W-:-:S06]  /*dd00*/  WARPGROUP.ARRIVE ;  /* 0x00000000000079c5 */ /* 0x000fcc0000000000 */
[----:B------:R-:W-:Y:S03]  /*dd10*/  HGMMA.64x64x16.F32 R184, gdesc[UR8].tnspA, R184, gsb0 ;  /* 0x20e0000008b879f0 */ /* 0x000fe600080008b8 */
[----:B------:R-:W-:Y:S02]  /*dd20*/  WARPGROUP.DEPBAR.LE gsb0, 0x0 ;  /* 0x00008000000079c5 */ /* 0x000fe40000010000 */
[----:B------:R-:W-:-:S06]  /*dd30*/  WARPGROUP.ARRIVE ;  /* 0x00000000000079c5 */ /* 0x000fcc0000000000 */
[----:B------:R-:W-:Y:S01]  /*dd40*/  HGMMA.64x64x16.F32 R184, gdesc[UR12].tnspA, R184, gsb0 ;  /* 0x20e000000cb879f0 */ /* 0x000fe200080008b8 */
[----:B------:R-:W-:Y:S02]  /*dd50*/  UIADD3.64 UR48, UR4, 0x180, URZ ;  /* 0x0000018004307897 */ /* 0x000fe4000fffe03f */
[----:B------:R-:W-:Y:S01]  /*dd60*/  UIADD3.64 UR50, UR6, 0x1fe, URZ ;  /* 0x000001fe06327897 */ /* 0x000fe2000fffe03f */
[----:B------:R-:W-:Y:S02]  /*dd70*/  WARPGROUP.DEPBAR.LE gsb0, 0x0 ;  /* 0x00008000000079c5 */ /* 0x000fe40000010000 */
[----:B------:R-:W-:-:S06]  /*dd80*/  WARPGROUP.ARRIVE ;  /* 0x00000000000079c5 */ /* 0x000fcc0000000000 */
[----:B------:R-:W-:Y:S01]  /*dd90*/  HGMMA.64x64x16.F32 R184, gdesc[UR48].tnspA, R184, gsb0 ;  /* 0x20e0000030b879f0 */ /* 0x000fe200080008b8 */
[----:B------:R-:W-:Y:S02]  /*dda0*/  UIADD3.64 UR56, UR4, 0x200, URZ ;  /* 0x0000020004387897 */ /* 0x000fe4000fffe03f */
[----:B------:R-:W-:Y:S02]  /*ddb0*/  WARPGROUP.DEPBAR.LE gsb0, 0x0 ;  /* 0x00008000000079c5 */ /* 0x000fe40000010000 */
[----:B------:R-:W-:-:S06]  /*ddc0*/  WARPGROUP.ARRIVE ;  /* 0x00000000000079c5 */ /* 0x000fcc0000000000 */
[----:B------:R-:W-:Y:S01]  /*ddd0*/  HGMMA.64x64x16.F32 R184, gdesc[UR56].tnspA, R184, gsb0 ;  /* 0x20e0000038b879f0 */ /* 0x000fe200080008b8 */
[----:B------:R-:W-:Y:S02]  /*dde0*/  MOV R219, UR11 ;  /* 0x0000000b00db7c02 */ /* 0x000fe40008000f00 */
[----:B------:R-:W-:Y:S01]  /*ddf0*/  MOV R218, UR10 ;  /* 0x0000000a00da7c02 */ /* 0x000fe20008000f00 */
[----:B------:R-:W-:Y:S01]  /*de00*/  UIADD3.64 UR10, UR6, 0x202, URZ ;  /* 0x00000202060a7897 */ /* 0x000fe2000fffe03f */
[----:B------:R-:W-:Y:S02]  /*de10*/  MOV R217, UR9 ;  /* 0x0000000900d97c02 */ /* 0x000fe40008000f00 */
[----:B------:R-:W-:Y:S01]  /*de20*/  MOV R216, UR8 ;  /* 0x0000000800d87c02 */ /* 0x000fe20008000f00 */
[----:B------:R-:W-:Y:S01]  /*de30*/  UIADD3.64 UR8, UR4, 0x280, URZ ;  /* 0x0000028004087897 */ /* 0x000fe2000fffe03f */
        /* <DEDUP_REMOVED lines=27> */
[----:B------:R-:W-:Y:S02]  /*dff0*/  R2UR UR51, R63 ;  /* 0x000000003f3372ca */ /* 0x000fe400000e0000 */
[----:B------:R-:W-:Y:S02]  /*e000*/  R2UR UR50, R62 ;  /* 0x000000003e3272ca */ /* 0x000fe400000e0000 */
[----:B------:R-:W-:Y:S02]  /*e010*/  R2UR UR49, R65 ;  /* 0x00000000413172ca */ /* 0x000fe400000e0000 */
[----:B------:R-:W-:Y:S01]  /*e020*/  R2UR UR48, R64 ;  /* 0x00000000403072ca */ /* 0x000fe200000e0000 */
[----:B------:R-:W-:Y:S02]  /*e030*/  WARPGROUP.DEPBAR.LE gsb0, 0x0 ;  /* 0x00008000000079c5 */ /* 0x000fe40000010000 */
[----:B------:R-:W-:-:S10]  /*e040*/  WARPGROUP.ARRIVE ;  /* 0x00000000000079c5 */ /* 0x000fd40000000000 */
[----:B------:R-:W-:Y:S01]  /*e050*/  HGMMA.64x64x16.F32 R184, gdesc[UR48].tnspA, R184, gsb0 ;  /* 0x20e0000030b879f0 */ /* 0x000fe200080008b8 */
[----:B------:R-:W-:Y:S01]  /*e060*/  UIADD3.64 UR8, UR4, 0x780, URZ ;  /* 0x0000078004087897 */ /* 0x000fe2000fffe03f */
[----:B------:R-:W-:Y:S01]  /*e070*/  UMOV UR52, UR10 ;  /* 0x0000000a00347c82 */ /* 0x000fe20008000000 */
[----:B------:R-:W-:Y:S01]  /*e080*/  UMOV UR53, UR11 ;  /* 0x0000000b00357c82 */ /* 0x000fe20008000000 */
[----:B------:R-:W-:Y:S01]  /*e090*/  UMOV UR10, UR54 ;  /* 0x00000036000a7c82 */ /* 0x000fe20008000000 */
[----:B------:R-:W-:Y:S01]  /*e0a0*/  UMOV UR11, UR55 ;  /* 0x00000037000b7c82 */ /* 0x000fe20008000000 */
[----:B------:R-:W-:Y:S02]  /*e0b0*/  WARPGROUP.DEPBAR.LE gsb0, 0x0 ;  /* 0x00008000000079c5 */ /* 0x000fe40000010000 */
[----:B------:R-:W-:-:S06]  /*e0c0*/  WARPGROUP.ARRIVE ;  /* 0x00000000000079c5 */ /* 0x000fcc0000000000 */
[----:B------:R-:W-:Y:S01]  /*e0d0*/  HGMMA.64x64x16.F32 R152, gdesc[UR8].tnspA, RZ, !UPT, gsb0 ;  /* 0x20e00000089879f0 */ /* 0x000fe2000c0008ff */
[----:B------:R-:W-:Y:S02]  /*e0e0*/  MOV R9, UR45 ;  /* 0x0000002d00097c02 */ /* 0x000fe40008000f00 */
[----:B------:R-:W-:Y:S01]  /*e0f0*/  MOV R8, UR44 ;  /* 0x0000002c00087c02 */ /* 0x000fe20008000f00 */
[----:B------:R-:W-:Y:S01]  /*e100*/  UIADD3.64 UR44, UR4, 0x800, URZ ;  /* 0x00000800042c7897 */ /* 0x000fe2000fffe03f */
[----:B------:R-:W-:Y:S01]  /*e110*/  MOV R11, UR47 ;  /* 0x0000002f000b7c02 */ /* 0x000fe20008000f00 */
[----:B------:R-:W-:Y:S01]  /*e120*/  UMOV UR47, UR7 ;  /* 0x00000007002f7c82 */ /* 0x000fe20008000000 */
[----:B------:R-:W-:Y:S01]  /*e130*/  MOV R10, UR46 ;  /* 0x0000002e000a7c02 */ /* 0x000fe20008000f00 */
[----:B------:R-:W-:Y:S01]  /*e140*/  UMOV UR46, UR6 ;  /* 0x00000006002e7c82 */ /* 0x000fe20008000000 */
[----:B------:R-:W-:Y:S02]  /*e150*/  WARPGROUP.DEPBAR.LE gsb0, 0x0 ;  /* 0x00008000000079c5 */ /* 0x000fe40000010000 */
[----:B------:R-:W-:-:S06]  /*e160*/  WARPGROUP.ARRIVE ;  /* 0x00000000000079c5 */ /* 0x000fcc0000000000 */
[----:B------:R-:W-:Y:S01]  /*e170*/  HGMMA.64x64x16.F32 R152, gdesc[UR44].tnspA, R152, gsb0 ;  /* 0x20e000002c9879f0 */ /* 0x000fe20008000898 */
[----:B------:R-:W-:Y:S02]  /*e180*/  R2UR UR11, R219 ;  /* 0x00000000db0b72ca */ /* 0x000fe400000e0000 */
[----:B------:R-:W-:Y:S02]  /*e190*/  R2UR UR10, R218 ;  /* 0x00000000da0a72ca */ /* 0x000fe400000e0000 */
[----:B------:R-:W-:Y:S02]  /*e1a0*/  MOV R13, UR41 ;  /* 0x00000029000d7c02 */ /* 0x000fe40008000f00 */
[----:B------:R-:W-:Y:S01]  /*e1b0*/  MOV R12, UR40 ;  /* 0x00000028000c7c02 */ /* 0x000fe20008000f00 */
[----:B------:R-:W-:Y:S01]  /*e1c0*/  UIADD3.64 UR40, UR4, 0x880, URZ ;  /* 0x0000088004287897 */ /* 0x000fe2000fffe03f */
[----:B------:R-:W-:Y:S02]  /*e1d0*/  MOV R23, UR43 ;  /* 0x0000002b00177c02 */ /* 0x000fe40008000f00 */
[----:B------:R-:W-:-:S03]  /*e1e0*/  MOV R22, UR42 ;  /* 0x0000002a00167c02 */ /* 0x000fc60008000f00 */
[----:B------:R-:W-:Y:S02]  /*e1f0*/  UMOV UR43, UR11 ;  /* 0x0000000b002b7c82 */ /* 0x000fe40008000000 */
[----:B------:R-:W-:Y:S01]  /*e200*/  UMOV UR42, UR10 ;  /* 0x0000000a002a7c82 */ /* 0x000fe20008000000 */
[----:B------:R-:W-:Y:S02]  /*e210*/  WARPGROUP.DEPBAR.LE gsb0, 0x0 ;  /* 0x00008000000079c5 */ /* 0x000fe40000010000 */
[----:B------:R-:W-:-:S06]  /*e220*/  WARPGROUP.ARRIVE ;  /* 0x00000000000079c5 */ /* 0x000fcc0000000000 */
[----:B------:R-:W-:Y:S01]  /*e230*/  HGMMA.64x64x16.F32 R152, gdesc[UR40].tnspA, R152, gsb0 ;  /* 0x20e00000289879f0 */ /* 0x000fe20008000898 */
[----:B------:R-:W-:Y:S01]  /*e240*/  UIADD3.64 UR44, UR4, 0x900, URZ ;  /* 0x00000900042c7897 */ /* 0x000fe2000fffe03f */
[----:B------:R-:W-:Y:S01]  /*e250*/  UMOV UR46, UR14 ;  /* 0x0000000e002e7c82 */ /* 0x000fe20008000000 */
[----:B------:R-:W-:Y:S01]  /*e260*/  UMOV UR47, UR15 ;  /* 0x0000000f002f7c82 */ /* 0x000fe20008000000 */
        /* <DEDUP_REMOVED lines=54> */
[----:B------:R-:W-:Y:S01]  /*e5d0*/  R2UR UR43, R23 ;  /* 0x00000000172b72ca */ /* 0x000fe200000e0000 */
[----:B------:R-:W-:Y:S01]  /*e5e0*/  STL [R1+0xc74], R21 ;  /* 0x000c741501007387 */ /* 0x000fe20000100800 */
[----:B------:R-:W-:-:S03]  /*e5f0*/  R2UR UR42, R22 ;  /* 0x00000000162a72ca */ /* 0x000fc600000e0000 */
[----:B------:R-:W-:Y:S01]  /*e600*/  STL [R1+0xc78], R20 ;  /* 0x000c781401007387 */ /* 0x000fe20000100800 */
[----:B------:R-:W-:-:S03]  /*e610*/  UIADD3.64 UR44, UR4, 0xe00, URZ ;  /* 0x00000e00042c7897 */ /* 0x000fc6000fffe03f */
[----:B------:R-:W-:Y:S04]  /*e620*/  STL [R1+0xc7c], R19 ;  /* 0x000c7c1301007387 */ /* 0x000fe80000100800 */
[----:B------:R-:W-:Y:S04]  /*e630*/  STL [R1+0xc80], R18 ;  /* 0x000c801201007387 */ /* 0x000fe80000100800 */
[----:B------:R-:W-:Y:S04]  /*e640*/  STL [R1+0xc84], R17 ;  /* 0x000c841101007387 */ /* 0x000fe80000100800 */
[----:B------:R-:W-:Y:S01]  /*e650*/  STL [R1+0xc88], R16 ;  /* 0x000c881001007387 */ /* 0x000fe20000100800 */
[----:B------:R-:W-:-:S03]  /*e660*/  R2UR UR41, R13 ;  /* 0x000000000d2972ca */ /* 0x000fc600000e0000 */
[----:B------:R-:W-:Y:S01]  /*e670*/  STL [R1+0xc8c], R15 ;  /* 0x000c8c0f01007387 */ /* 0x000fe20000100800 */
[----:B------:R-:W-:-:S03]  /*e680*/  R2UR UR40, R12 ;  /* 0x000000000c2872ca */ /* 0x000fc600000e0000 */
[----:B------:R0:W-:Y:S01]  /*e690*/  STL [R1+0xc90], R14 ;  /* 0x000c900e01007387 */ /* 0x0001e20000100800 */
[----:B------:R-:W-:Y:S01]  /*e6a0*/  UMOV UR46, UR42 ;  /* 0x0000002a002e7c82 */ /* 0x000fe20008000000 */
[----:B------:R-:W-:Y:S02]  /*e6b0*/  UMOV UR47, UR43 ;  /* 0x0000002b002f7c82 */ /* 0x000fe40008000000 */
[----:B------:R-:W2:Y:S04]  /*e6c0*/  LDL.64 R12, [R1+0x628] ;  /* 0x00062800010c7983 */ /* 0x000ea80000100a00 */
[----:B------:R-:W3:Y:S04]  /*e6d0*/  LDL.64 R2, [R1+0x610] ;  /* 0x0006100001027983 */ /* 0x000ee80000100a00 */
[----:B0-----:R-:W4:Y:S04]  /*e6e0*/  LDL.64 R14, [R1+0x630] ;  /* 0x00063000010e7983 */ /* 0x001f280000100a00 */
[----:B------:R-:W3:Y:S04]  /*e6f0*/  LDL.64 R18, [R1+0x600] ;  /* 0x0006000001127983 */ /* 0x000ee80000100a00 */
[----:B------:R-:W3:Y:S01]  /*e700*/  LDL.64 R24, [R1+0x5f0] ;  /* 0x0005f00001187983 */ /* 0x000ee20000100a00 */
[----:B------:R-:W-:-:S03]  /*e710*/  UIADD3.64 UR56, UR4, 0xe80, URZ ;  /* 0x00000e8004387897 */ /* 0x000fc6000fffe03f */
[----:B------:R-:W3:Y:S04]  /*e720*/  LDL.64 R30, [R1+0x608] ;  /* 0x00060800011e7983 */ /* 0x000ee80000100a00 */
[----:B------:R-:W3:Y:S04]  /*e730*/  LDL.64 R28, [R1+0x5f8] ;  /* 0x0005f800011c7983 */ /* 0x000ee80000100a00 */
[----:B------:R-:W3:Y:S04]  /*e740*/  LDL.64 R42, [R1+0x5e8] ;  /* 0x0005e800012a7983 */ /* 0x000ee80000100a00 */
[----:B------:R-:W3:Y:S04]  /*e750*/  LDL.64 R26, [R1+0x5e0] ;  /* 0x0005e000011a7983 */ /* 0x000ee80000100a00 */
[----:B------:R-:W3:Y:S01]  /*e760*/  LDL.64 R20, [R1+0x5d8] ;  /* 0x0005d80001147983 */ /* 0x000ee20000100a00 */
[----:B------:R-:W-:-:S02]  /*e770*/  WARPGROUP.DEPBAR.LE gsb0, 0x0 ;  /* 0x00008000000079c5 */ /* 0x000fc40000010000 */
[----:B------:R-:W-:-:S06]  /*e780*/  WARPGROUP.ARRIVE ;  /* 0x00000000000079c5 */ /* 0x000fcc0000000000 */
[----:B------:R-:W-:Y:S01]  /*e790*/  HGMMA.64x64x16.F32 R152, gdesc[UR44].tnspA, R152, gsb0 ;  /* 0x20e000002c9879f0 */ /* 0x000fe20008000898 */
[----:B------:R-:W-:Y:S02]  /*e7a0*/  R2UR UR45, R9 ;  /* 0x00000000092d72ca */ /* 0x000fe400000e0000 */
[----:B------:R-:W-:Y:S02]  /*e7b0*/  R2UR UR44, R8 ;  /* 0x00000000082c72ca */ /* 0x000fe400000e0000 */
[----:B------:R-:W3:Y:S01]  /*e7c0*/  LDL.64 R8, [R1+0x618] ;  /* 0x0006180001087983 */ /* 0x000ee20000100a00 */
[----:B------:R-:W-:Y:S02]  /*e7d0*/  R2UR UR47, R11 ;  /* 0x000000000b2f72ca */ /* 0x000fe400000e0000 */
[----:B------:R-:W-:Y:S02]  /*e7e0*/  R2UR UR46, R10 ;  /* 0x000000000a2e72ca */ /* 0x000fe400000e0000 */
[----:B------:R-:W3:Y:S09]  /*e7f0*/  LDL.64 R10, [R1+0x620] ;  /* 0x00062000010a7983 */ /* 0x000ef20000100a00 */
[----:B------:R-:W-:-:S02]  /*e800*/  UMOV UR59, UR47 ;  /* 0x0000002f003b7c82 */ /* 0x000fc40008000000 */
[----:B------:R-:W-:Y:S01]  /*e810*/  UMOV UR58, UR46 ;  /* 0x0000002e003a7c82 */ /* 0x000fe20008000000 */
[----:B------:R-:W-:Y:S02]  /*e820*/  WARPGROUP.DEPBAR.LE gsb0, 0x0 ;  /* 0x00008000000079c5 */ /* 0x000fe40000010000 */
[----:B------:R-:W-:-:S06]  /*e830*/  WARPGROUP.ARRIVE ;  /* 0x00000000000079c5 */ /* 0x000fcc0000000000 */
[----:B------:R-:W-:Y:S01]  /*e840*/  HGMMA.64x64x16.F32 R152, gdesc[UR56].tnspA, R152, gsb0 ;  /* 0x20e00000389879f0 */ /* 0x000fe20008000898 */
[----:B------:R-:W-:Y:S02]  /*e850*/  R2UR UR57, R67 ;  /* 0x00000000433972ca */ /* 0x000fe400000e0000 */
[----:B------:R-:W-:Y:S01]  /*e860*/  R2UR UR56, R66 ;  /* 0x00000000423872ca */ /* 0x000fe200000e0000 */
[----:B------:R-:W-:Y:S01]  /*e870*/  UMOV UR58, UR50 ;  /* 0x00000032003a7c82 */ /* 0x000fe20008000000 */
[----:B------:R-:W-:Y:S01]  /*e880*/  UMOV UR59, UR51 ;  /* 0x00000033003b7c82 */ /* 0x000fe20008000000 */
[----:B------:R-:W-:Y:S02]  /*e890*/  WARPGROUP.DEPBAR.LE gsb0, 0x0 ;  /* 0x00008000000079c5 */ /* 0x000fe40000010000 */
[----:B------:R-:W-:-:S08]  /*e8a0*/  WARPGROUP.ARRIVE ;  /* 0x00000000000079c5 */ /* 0x000fd00000000000 */
[----:B------:R-:W-:Y:S01]  /*e8b0*/  HGMMA.64x64x16.F32 R152, gdesc[UR56].tnspA, R152, gsb0 ;  /* 0x20e00000389879f0 */ /* 0x000fe20008000898 */
[----:B------:R-:W-:Y:S02]  /*e8c0*/  R2UR UR9, R217 ;  /* 0x00000000d90972ca */ /* 0x000fe400000e0000 */
[----:B------:R-:W-:Y:S01]  /*e8d0*/  R2UR UR8, R216 ;  /* 0x00000000d80872ca */ /* 0x000fe200000e0000 */
[----:B------:R-:W-:Y:S02]  /*e8e0*/  WARPGROUP.DEPBAR.LE gsb0, 0x0 ;  /* 0x00008000000079c5 */ /* 0x000fe40000010000 */
        /* <DEDUP_REMOVED lines=22> */
[----:B------:R1:W-:Y:S04]  /*ea50*/  STL [R1+0xcb0], R176 ;  /* 0x000cb0b001007387 */ /* 0x0003e80000100800 */
[----:B------:R1:W-:Y:S04]  /*ea60*/  STL [R1+0xcac], R177 ;  /* 0x000cacb101007387 */ /* 0x0003e80000100800 */
[----:B------:R1:W-:Y:S04]  /*ea70*/  STL [R1+0xca8], R178 ;  /* 0x000ca8b201007387 */ /* 0x0003e80000100800 */
[----:B------:R1:W-:Y:S01]  /*ea80*/  STL [R1+0xca4], R179 ;  /* 0x000ca4b301007387 */ /* 0x0003e20000100800 */
[----:B----4-:R-:W-:-:S03]  /*ea90*/  IMAD.WIDE R22, R0, 0x2, R14 ;  /* 0x0000000200167825 */ /* 0x010fc600078e020e */
[----:B------:R-:W-:Y:S04]  /*eaa0*/  STL [R1+0xca0], R180 ;  /* 0x000ca0b401007387 */ /* 0x000fe80000100800 */
[----:B------:R4:W-:Y:S01]  /*eab0*/  STL [R1+0xc9c], R181 ;  /* 0x000c9cb501007387 */ /* 0x0009e20000100800 */
[----:B--2---:R-:W-:-:S03]  /*eac0*/  IMAD.WIDE R12, R0, 0x2, R12 ;  /* 0x00000002000c7825 */ /* 0x004fc600078e020c */
[----:B------:R-:W-:Y:S04]  /*ead0*/  STL [R1+0xc98], R182 ;  /* 0x000c98b601007387 */ /* 0x000fe80000100800 */
[----:B------:R2:W-:Y:S04]  /*eae0*/  STL [R1+0xc94], R183 ;  /* 0x000c94b701007387 */ /* 0x0005e80000100800 */
[----:B------:R-:W4:Y:S04]  /*eaf0*/  LDL.64 R14, [R1+0x5d0] ;  /* 0x0005d000010e7983 */ /* 0x000f280000100a00 */
[----:B------:R-:W2:Y:S01]  /*eb00*/  LDL.64 R16, [R1+0x5c8] ;  /* 0x0005c80001107983 */ /* 0x000ea20000100a00 */
[----:B---3--:R-:W-:-:S03]  /*eb10*/  IMAD.WIDE R8, R0, 0x2, R8 ;  /* 0x0000000200087825 */ /* 0x008fc600078e0208 */
[----:B------:R3:W2:Y:S01]  /*eb20*/  LDG.E.U16 R47, desc[UR60][R12.64] ;  /* 0x0000003c0c2f7981 */ /* 0x0006a2000c1e1500 */
[----:B------:R-:W-:-:S03]  /*eb30*/  IMAD.WIDE R216, R0, 0x2, R2 ;  /* 0x0000000200d87825 */ /* 0x000fc600078e0202 */
[----:B------:R-:W2:Y:S04]  /*eb40*/  LDL.64 R2, [R1+0x5b0] ;  /* 0x0005b00001027983 */ /* 0x000ea80000100a00 */
[----:B0-----:R0:W2:Y:S01]  /*eb50*/  LDG.E.U16 R175, desc[UR60][R8.64] ;  /* 0x0000003c08af7981 */ /* 0x0010a2000c1e1500 */
[----:B---3--:R-:W-:-:S03]  /*eb60*/  IMAD.WIDE R12, R0, 0x2, R18 ;  /* 0x00000002000c7825 */ /* 0x008fc600078e0212 */
[----:B------:R-:W3:Y:S04]  /*eb70*/  LDL.64 R18, [R1+0x5a8] ;  /* 0x0005a80001127983 */ /* 0x000ee80000100a00 */
[----:B------:R-:W3:Y:S01]  /*eb80*/  LDL.64 R36, [R1+0x5b8] ;  /* 0x0005b80001247983 */ /* 0x000ee20000100a00 */
[----:B0-----:R-:W-:-:S03]  /*eb90*/  IMAD.WIDE R8, R0, 0x2, R24 ;  /* 0x0000000200087825 */ /* 0x001fc600078e0218 */
[----:B------:R-:W3:Y:S01]  /*eba0*/  LDL.64 R24, [R1+0x568] ;  /* 0x0005680001187983 */ /* 0x000ee20000100a00 */
[----:B------:R-:W-:-:S03]  /*ebb0*/  IMAD.WIDE R10, R0, 0x2, R10 ;  /* 0x00000002000a7825 */ /* 0x000fc600078e020a */
[----:B------:R-:W3:Y:S04]  /*ebc0*/  LDL.64 R40, [R1+0x5c0] ;  /* 0x0005c00001287983 */ /* 0x000ee80000100a00 */
[----:B------:R0:W3:Y:S04]  /*ebd0*/  LDG.E.U16 R33, desc[UR60][R10.64] ;  /* 0x0000003c0a217981 */ /* 0x0000e8000c1e1500 */
[----:B------:R1:W3:Y:S04]  /*ebe0*/  LDG.E.U16 R66, desc[UR60][R22.64] ;  /* 0x0000003c16427981 */ /* 0x0002e8000c1e1500 */
[----:B------:R-:W3:Y:S01]  /*ebf0*/  LDL.64 R38, [R1+0x588] ;  /* 0x0005880001267983 */ /* 0x000ee20000100a00 */
[----:B0-----:R-:W-:-:S03]  /*ec00*/  IMAD.WIDE R10, R0, 0x2, R28 ;  /* 0x00000002000a7825 */ /* 0x001fc600078e021c */
[----:B------:R-:W3:Y:S01]  /*ec10*/  LDL.64 R28, [R1+0x590] ;  /* 0x00059000011c7983 */ /* 0x000ee20000100a00 */
[----:B-1----:R-:W-:-:S03]  /*ec20*/  IMAD.WIDE R22, R0, 0x2, R30 ;  /* 0x0000000200167825 */ /* 0x002fc600078e021e */
[----:B------:R-:W3:Y:S04]  /*ec30*/  LDL.64 R34, [R1+0x570] ;  /* 0x0005700001227983 */ /* 0x000ee80000100a00 */
[----:B------:R-:W3:Y:S04]  /*ec40*/  LDG.E.U16 R176, desc[UR60][R10.64] ;  /* 0x0000003c0ab07981 */ /* 0x000ee8000c1e1500 */
[----:B------:R0:W3:Y:S04]  /*ec50*/  LDG.E.U16 R44, desc[UR60][R22.64] ;  /* 0x0000003c162c7981 */ /* 0x0000e8000c1e1500 */
[----:B------:R1:W3:Y:S04]  /*ec60*/  LDG.E.U16 R30, desc[UR60][R12.64] ;  /* 0x0000003c0c1e7981 */ /* 0x0002e8000c1e1500 */
[----:B------:R2:W3:Y:S01]  /*ec70*/  LDG.E.U16 R64, desc[UR60][R8.64] ;  /* 0x0000003c08407981 */ /* 0x0004e2000c1e1500 */
[----:B0-----:R-:W-:-:S03]  /*ec80*/  IMAD.WIDE R22, R0, 0x2, R26 ;  /* 0x0000000200167825 */ /* 0x001fc600078e021a */
[----:B------:R-:W3:Y:S01]  /*ec90*/  LDL.64 R26, [R1+0x530] ;  /* 0x00053000011a7983 */ /* 0x000ee20000100a00 */
[----:B-1----:R-:W-:-:S03]  /*eca0*/  IMAD.WIDE R12, R0, 0x2, R20 ;  /* 0x00000002000c7825 */ /* 0x002fc600078e0214 */
[----:B------:R-:W3:Y:S04]  /*ecb0*/  LDL.64 R20, [R1+0x550] ;  /* 0x0005500001147983 */ /* 0x000ee80000100a00 */
[----:B------:R0:W3:Y:S04]  /*ecc0*/  LDG.E.U16 R177, desc[UR60][R12.64] ;  /* 0x0000003c0cb17981 */ /* 0x0000e8000c1e1500 */
[----:B------:R-:W3:Y:S04]  /*ecd0*/  LDG.E.U16 R31, desc[UR60][R22.64] ;  /* 0x0000003c161f7981 */ /* 0x000ee8000c1e1500 */
[----:B------:R-:W3:Y:S04]  /*ece0*/  LDG.E.U16 R67, desc[UR60][R216.64] ;  /* 0x0000003cd8437981 */ /* 0x000ee8000c1e1500 */
[----:B------:R-:W3:Y:S04]  /*ecf0*/  LDL.64 R52, [R1+0x4d0] ;  /* 0x0004d00001347983 */ /* 0x000ee80000100a00 */
        /* <DEDUP_REMOVED lines=13> */
[----:B----4-:R-:W-:-:S03]  /*edd0*/  IMAD.WIDE R10, R0, 0x2, R14 ;  /* 0x00000002000a7825 */ /* 0x010fc600078e020e */
[----:B------:R-:W4:Y:S01]  /*ede0*/  LDL.64 R14, [R1+0x548] ;  /* 0x00054800010e7983 */ /* 0x000f220000100a00 */
[----:B--2---:R-:W-:-:S03]  /*edf0*/  IMAD.WIDE R8, R0, 0x2, R16 ;  /* 0x0000000200087825 */ /* 0x004fc600078e0210 */
[----:B------:R-:W2:Y:S04]  /*ee00*/  LDL.64 R16, [R1+0x528] ;  /* 0x0005280001107983 */ /* 0x000ea80000100a00 */
[----:B------:R3:W2:Y:S01]  /*ee10*/  LDG.E.U16 R65, desc[UR60][R10.64] ;  /* 0x0000003c0a417981 */ /* 0x0006a2000c1e1500 */
[----:B0-----:R-:W-:-:S03]  /*ee20*/  IMAD.WIDE R12, R0, 0x2, R2 ;  /* 0x00000002000c7825 */ /* 0x001fc600078e0202 */
[----:B------:R-:W2:Y:S04]  /*ee30*/  LDL.64 R2, [R1+0x508] ;  /* 0x0005080001027983 */ /* 0x000ea80000100a00 */
[----:B------:R0:W2:Y:S01]  /*ee40*/  LDG.E.U16 R62, desc[UR60][R12.64] ;  /* 0x0000003c0c3e7981 */ /* 0x0000a2000c1e1500 */
[----:B---3--:R-:W-:-:S03]  /*ee50*/  IMAD.WIDE R10, R0, 0x2, R18 ;  /* 0x00000002000a7825 */ /* 0x008fc600078e0212 */
[----:B------:R-:W3:Y:S01]  /*ee60*/  LDL.64 R18, [R1+0x4f0] ;  /* 0x0004f00001127983 */ /* 0x000ee20000100a00 */
[----:B------:R-:W-:-:S03]  /*ee70*/  IMAD.WIDE R22, R0, 0x2, R36 ;  /* 0x0000000200167825 */ /* 0x000fc600078e0224 */
[----:B------:R-:W3:Y:S01]  /*ee80*/  LDL.64 R36, [R1+0x510] ;  /* 0x0005100001247983 */ /* 0x000ee20000100a00 */
[----:B0-----:R-:W-:-:S03]  /*ee90*/  IMAD.WIDE R12, R0, 0x2, R24 ;  /* 0x00000002000c7825 */ /* 0x001fc600078e0218 */
[----:B------:R-:W3:Y:S01]  /*eea0*/  LDL.64 R24, [R1+0x470] ;  /* 0x0004700001187983 */ /* 0x000ee20000100a00 */
[----:B------:R-:W-:-:S03]  /*eeb0*/  IMAD.WIDE R216, R0, 0x2, R42 ;  /* 0x0000000200d87825 */ /* 0x000fc600078e022a */
[----:B------:R-:W3:Y:S04]  /*eec0*/  LDG.E.U16 R239, desc[UR60][R8.64] ;  /* 0x0000003c08ef7981 */ /* 0x000ee8000c1e1500 */
[----:B------:R0:W3:Y:S04]  /*eed0*/  LDG.E.U16 R238, desc[UR60][R216.64] ;  /* 0x0000003cd8ee7981 */ /* 0x0000e8000c1e1500 */
[----:B------:R1:W3:Y:S04]  /*eee0*/  LDG.E.U16 R178, desc[UR60][R22.64] ;  /* 0x0000003c16b27981 */ /* 0x0002e8000c1e1500 */
[----:B------:R-:W3:Y:S01]  /*eef0*/  LDG.E.U16 R151, desc[UR60][R10.64] ;  /* 0x0000003c0a977981 */ /* 0x000ee2000c1e1500 */
[----:B0-----:R-:W-:-:S03]  /*ef00*/  IMAD.WIDE R216, R0, 0x2, R40 ;  /* 0x0000000200d87825 */ /* 0x001fc600078e0228 */
[----:B------:R-:W3:Y:S01]  /*ef10*/  LDG.E.U16 R139, desc[UR60][R12.64] ;  /* 0x0000003c0c8b7981 */ /* 0x000ee2000c1e1500 */
[----:B------:R-:W-:-:S03]  /*ef20*/  IMAD.WIDE R8, R0, 0x2, R28 ;  /* 0x0000000200087825 */ /* 0x000fc600078e021c */
[----:B------:R0:W3:Y:S01]  /*ef30*/  LDG.E.U16 R28, desc[UR60][R216.64] ;  /* 0x0000003cd81c7981 */ /* 0x0000e2000c1e1500 */
[----:B-1----:R-:W-:-:S03]  /*ef40*/  IMAD.WIDE R22, R0, 0x2, R34 ;  /* 0x0000000200167825 */ /* 0x002fc600078e0222 */
[----:B------:R-:W3:Y:S04]  /*ef50*/  LDL.64 R34, [R1+0x490] ;  /* 0x0004900001227983 */ /* 0x000ee80000100a00 */
[----:B------:R-:W3:Y:S01]  /*ef60*/  LDG.E.U16 R63, desc[UR60][R8.64] ;  /* 0x0000003c083f7981 */ /* 0x000ee2000c1e1500 */
[----:B0-----:R-:W-:-:S03]  /*ef70*/  IMAD.WIDE R216, R0, 0x2, R38 ;  /* 0x0000000200d87825 */ /* 0x001fc600078e0226 */
[----:B------:R-:W3:Y:S04]  /*ef80*/  LDG.E.U16 R60, desc[UR60][R22.64] ;  /* 0x0000003c163c7981 */ /* 0x000ee8000c1e1500 */
[----:B------:R0:W3:Y:S04]  /*ef90*/  LDG.E.U16 R142, desc[UR60][R216.64] ;  /* 0x0000003cd88e7981 */ /* 0x0000e8000c1e1500 */
[----:B------:R-:W3:Y:S01]  /*efa0*/  LDL.64 R40, [R1+0x350] ;  /* 0x0003500001287983 */ /* 0x000ee20000100a00 */
[----:B------:R-:W-:-:S03]  /*efb0*/  IMAD.WIDE R10, R0, 0x2, R20 ;  /* 0x00000002000a7825 */ /* 0x000fc600078e0214 */
[----:B------:R-:W3:Y:S01]  /*efc0*/  LDL.64 R20, [R1+0x450] ;  /* 0x0004500001147983 */ /* 0x000ee20000100a00 */
[----:B0-----:R-:W-:-:S03]  /*efd0*/  IMAD.WIDE R216, R0, 0x2, R26 ;  /* 0x0000000200d87825 */ /* 0x001fc600078e021a */
[----:B------:R-:W3:Y:S04]  /*efe0*/  LDL.64 R26, [R1+0x3f0] ;  /* 0x0003f000011a7983 */ /* 0x000ee80000100a00 */
[----:B------:R0:W3:Y:S04]  /*eff0*/  LDG.E.U16 R61, desc[UR60][R10.64] ;  /* 0x0000003c0a3d7981 */ /* 0x0000e8000c1e1500 */
[----:B------:R-:W3:Y:S04]  /*f000*/  LDG.E.U16 R58, desc[UR60][R216.64] ;  /* 0x0000003cd83a7981 */ /* 0x000ee8000c1e1500 */
[----:B------:R-:W3:Y:S01]  /*f010*/  LDL.64 R42, [R1+0x370] ;  /* 0x00037000012a7983 */ /* 0x000ee20000100a00 */
[----:B----4-:R-:W-:-:S03]  /*f020*/  IMAD.WIDE R8, R0, 0x2, R14 ;  /* 0x0000000200087825 */ /* 0x010fc600078e020e */
[----:B------:R-:W4:Y:S01]  /*f030*/  LDL.64 R14, [R1+0x430] ;  /* 0x00043000010e7983 */ /* 0x000f220000100a00 */
[----:B--2---:R-:W-:-:S03]  /*f040*/  IMAD.WIDE R22, R0, 0x2, R16 ;  /* 0x0000000200167825 */ /* 0x004fc600078e0210 */
[----:B------:R-:W2:Y:S04]  /*f050*/  LDL.64 R16, [R1+0x3d0] ;  /* 0x0003d00001107983 */ /* 0x000ea80000100a00 */
[----:B------:R1:W2:Y:S01]  /*f060*/  LDG.E.U16 R39, desc[UR60][R8.64] ;  /* 0x0000003c08277981 */ /* 0x0002a2000c1e1500 */
[----:B0-----:R-:W-:-:S03]  /*f070*/  IMAD.WIDE R10, R0, 0x2, R2 ;  /* 0x00000002000a7825 */ /* 0x001fc600078e0202 */
[----:B------:R-:W2:Y:S01]  /*f080*/  LDL.64 R2, [R1+0x3b0] ;  /* 0x0003b00001027983 */ /* 0x000ea20000100a00 */
[----:B---3--:R-:W-:-:S03]  /*f090*/  IMAD.WIDE R12, R0, 0x2, R36 ;  /* 0x00000002000c7825 */ /* 0x008fc600078e0224 */
[----:B------:R-:W3:Y:S01]  /*f0a0*/  LDG.E.U16 R38, desc[UR60][R22.64] ;  /* 0x0000003c16267981 */ /* 0x000ee2000c1e1500 */
[----:B-1----:R-:W-:-:S03]  /*f0b0*/  IMAD.WIDE R8, R0, 0x2, R18 ;  /* 0x0000000200087825 */ /* 0x002fc600078e0212 */
[----:B------:R0:W3:Y:S04]  /*f0c0*/  LDG.E.U16 R37, desc[UR60][R10.64] ;  /* 0x0000003c0a257981 */ /* 0x0000e8000c1e1500 */
[----:B------:R-:W3:Y:S01]  /*f0d0*/  LDL.64 R18, [R1+0x330] ;  /* 0x0003300001127983 */ /* 0x000ee20000100a00 */
[----:B------:R-:W-:-:S03]  /*f0e0*/  IMAD.WIDE R216, R0, 0x2, R52 ;  /* 0x0000000200d87825 */ /* 0x000fc600078e0234 */
[----:B------:R1:W3:Y:S01]  /*f0f0*/  LDG.E.U16 R59, desc[UR60][R12.64] ;  /* 0x0000003c0c3b7981 */ /* 0x0002e2000c1e1500 */
[----:B0-----:R-:W-:-:S03]  /*f100*/  IMAD.WIDE R10, R0, 0x2, R24 ;  /* 0x00000002000a7825 */ /* 0x001fc600078e0218 */
[----:B------:R-:W3:Y:S01]  /*f110*/  LDL.64 R24, [R1+0x310] ;  /* 0x0003100001187983 */ /* 0x000ee20000100a00 */
[----:B------:R-:W-:-:S03]  /*f120*/  IMAD.WIDE R22, R0, 0x2, R50 ;  /* 0x0000000200167825 */ /* 0x000fc600078e0232 */
[----:B------:R-:W3:Y:S04]  /*f130*/  LDG.E.U16 R57, desc[UR60][R216.64] ;  /* 0x0000003cd8397981 */ /* 0x000ee8000c1e1500 */
[----:B------:R-:W3:Y:S04]  /*f140*/  LDG.E.U16 R56, desc[UR60][R8.64] ;  /* 0x0000003c08387981 */ /* 0x000ee8000c1e1500 */
[----:B------:R-:W3:Y:S01]  /*f150*/  LDG.E.U16 R52, desc[UR60][R10.64] ;  /* 0x0000003c0a347981 */ /* 0x000ee2000c1e1500 */
[----:B-1----:R-:W-:-:S03]  /*f160*/  IMAD.WIDE R12, R0, 0x2, R34 ;  /* 0x00000002000c7825 */ /* 0x002fc600078e0222 */
[----:B------:R0:W3:Y:S04]  /*f170*/  LDG.E.U16 R54, desc[UR60][R22.64] ;  /* 0x0000003c16367981 */ /* 0x0000e8000c1e1500 */
[----:B------:R1:W3:Y:S04]  /*f180*/  LDG.E.U16 R55, desc[UR60][R12.64] ;  /* 0x0000003c0c377981 */ /* 0x0002e8000c1e1500 */
[----:B------:R-:W3:Y:S01]  /*f190*/  LDL.64 R34, [R1+0x2f0] ;  /* 0x0002f00001227983 */ /* 0x000ee20000100a00 */
[----:B0-----:R-:W-:-:S05]  /*f1a0*/  IMAD.WIDE R22, R0, 0x2, R48 ;  /* 0x0000000200167825 */ /* 0x001fca00078e0230 */
[----:B------:R-:W3:Y:S01]  /*f1b0*/  LDG.E.U16 R51, desc[UR60][R22.64] ;  /* 0x0000003c16337981 */ /* 0x000ee2000c1e1500 */
[----:B------:R-:W-:-:S03]  /*f1c0*/  IMAD.WIDE R8, R0, 0x2, R20 ;  /* 0x0000000200087825 */ /* 0x000fc600078e0214 */
[----:B------:R-:W3:Y:S01]  /*f1d0*/  LDL.64 R20, [R1+0x2d0] ;  /* 0x0002d00001147983 */ /* 0x000ee20000100a00 */
[----:B-1----:R-:W-:-:S03]  /*f1e0*/  IMAD.WIDE R12, R0, 0x2, R26 ;  /* 0x00000002000c7825 */ /* 0x002fc600078e021a */
[----:B------:R-:W3:Y:S04]  /*f1f0*/  LDL.64 R26, [R1+0x290] ;  /* 0x00029000011a7983 */ /* 0x000ee80000100a00 */
[----:B------:R0:W3:Y:S04]  /*f200*/  LDG.E.U16 R53, desc[UR60][R8.64] ;  /* 0x0000003c08357981 */ /* 0x0000e8000c1e1500 */
[----:B------:R1:W3:Y:S01]  /*f210*/  LDG.E.U16 R48, desc[UR60][R12.64] ;  /* 0x0000003c0c307981 */ /* 0x0002e2000c1e1500 */
        /* <DEDUP_REMOVED lines=8> */
[----:B-1----:R-:W-:-:S03]  /*f2a0*/  IMAD.WIDE R12, R0, 0x2, R40 ;  /* 0x00000002000c7825 */ /* 0x002fc600078e0228 */
[----:B------:R1:W2:Y:S01]  /*f2b0*/  LDG.E.U16 R50, desc[UR60][R216.64] ;  /* 0x0000003cd8327981 */ /* 0x0002a2000c1e1500 */
[----:B------:R-:W-:-:S03]  /*f2c0*/  IMAD.WIDE R22, R0, 0x2, R42 ;  /* 0x0000000200167825 */ /* 0x000fc600078e022a */
[----:B------:R-:W2:Y:S04]  /*f2d0*/  LDL.64 R40, [R1+0x428] ;  /* 0x0004280001287983 */ /* 0x000ea80000100a00 */
[----:B------:R-:W2:Y:S01]  /*f2e0*/  LDG.E.U16 R233, desc[UR60][R12.64] ;  /* 0x0000003c0ce97981 */ /* 0x000ea2000c1e1500 */
[----:B---3--:R-:W-:-:S03]  /*f2f0*/  IMAD.WIDE R10, R0, 0x2, R18 ;  /* 0x00000002000a7825 */ /* 0x008fc600078e0212 */
[----:B------:R-:W3:Y:S01]  /*f300*/  LDL.64 R18, [R1+0x488] ;  /* 0x0004880001127983 */ /* 0x000ee20000100a00 */
[----:B0-----:R-:W-:-:S03]  /*f310*/  IMAD.WIDE R8, R0, 0x2, R24 ;  /* 0x0000000200087825 */ /* 0x001fc600078e0218 */
[----:B------:R0:W3:Y:S04]  /*f320*/  LDG.E.U16 R234, desc[UR60][R22.64] ;  /* 0x0000003c16ea7981 */ /* 0x0000e8000c1e1500 */
[----:B------:R-:W3:Y:S01]  /*f330*/  LDL.64 R24, [R1+0x448] ;  /* 0x0004480001187983 */ /* 0x000ee20000100a00 */
[----:B-1----:R-:W-:-:S03]  /*f340*/  IMAD.WIDE R216, R0, 0x2, R146 ;  /* 0x0000000200d87825 */ /* 0x002fc600078e0292 */
[----:B------:R-:W3:Y:S04]  /*f350*/  LDL.64 R146, [R1+0x468] ;  /* 0x0004680001927983 */ /* 0x000ee80000100a00 */
[----:B------:R1:W3:Y:S04]  /*f360*/  LDG.E.U16 R232, desc[UR60][R10.64] ;  /* 0x0000003c0ae87981 */ /* 0x0002e8000c1e1500 */
[----:B------:R2:W3:Y:S04]  /*f370*/  LDG.E.U16 R231, desc[UR60][R8.64] ;  /* 0x0000003c08e77981 */ /* 0x0004e8000c1e1500 */
[----:B------:R2:W3:Y:S04]  /*f380*/  LDG.E.U16 R235, desc[UR60][R216.64] ;  /* 0x0000003cd8eb7981 */ /* 0x0004e8000c1e1500 */
[----:B------:R-:W3:Y:S01]  /*f390*/  LDL.64 R42, [R1+0x580] ;  /* 0x00058000012a7983 */ /* 0x000ee20000100a00 */
[----:B0-----:R-:W-:-:S03]  /*f3a0*/  IMAD.WIDE R22, R0, 0x2, R20 ;  /* 0x0000000200167825 */ /* 0x001fc600078e0214 */
[----:B------:R-:W3:Y:S01]  /*f3b0*/  LDL.64 R20, [R1+0x5a0] ;  /* 0x0005a00001147983 */ /* 0x000ee20000100a00 */
[----:B-1----:R-:W-:-:S03]  /*f3c0*/  IMAD.WIDE R10, R0, 0x2, R26 ;  /* 0x00000002000a7825 */ /* 0x002fc600078e021a */
[----:B------:R-:W3:Y:S04]  /*f3d0*/  LDL.64 R26, [R1+0x560] ;  /* 0x00056000011a7983 */ /* 0x000ee80000100a00 */
[----:B------:R-:W3:Y:S01]  /*f3e0*/  LDG.E.U16 R227, desc[UR60][R10.64] ;  /* 0x0000003c0ae37981 */ /* 0x000ee2000c1e1500 */
[----:B----4-:R-:W-:-:S03]  /*f3f0*/  IMAD.WIDE R12, R0, 0x2, R14 ;  /* 0x00000002000c7825 */ /* 0x010fc600078e020e */
[----:B------:R-:W4:Y:S01]  /*f400*/  LDG.E.U16 R229, desc[UR60][R22.64] ;  /* 0x0000003c16e57981 */ /* 0x000f22000c1e1500 */
[----:B--2---:R-:W-:-:S03]  /*f410*/  IMAD.WIDE R8, R0, 0x2, R16 ;  /* 0x0000000200087825 */ /* 0x004fc600078e0210 */
[----:B------:R-:W2:Y:S04]  /*f420*/  LDL.64 R14, [R1+0x598] ;  /* 0x00059800010e7983 */ /* 0x000ea80000100a00 */
[----:B------:R0:W4:Y:S04]  /*f430*/  LDG.E.U16 R226, desc[UR60][R8.64] ;  /* 0x0000003c08e27981 */ /* 0x000128000c1e1500 */
[----:B------:R-:W4:Y:S01]  /*f440*/  LDL.64 R16, [R1+0x558] ;  /* 0x0005580001107983 */ /* 0x000f220000100a00 */
[----:B------:R-:W-:-:S03]  /*f450*/  IMAD.WIDE R216, R0, 0x2, R34 ;  /* 0x0000000200d87825 */ /* 0x000fc600078e0222 */
[----:B------:R-:W4:Y:S01]  /*f460*/  LDL.64 R34, [R1+0x578] ;  /* 0x0005780001227983 */ /* 0x000f220000100a00 */
[----:B0-----:R-:W-:-:S03]  /*f470*/  IMAD.WIDE R8, R0, 0x2, R2 ;  /* 0x0000000200087825 */ /* 0x001fc600078e0202 */
[----:B------:R-:W4:Y:S01]  /*f480*/  LDL.64 R2, [R1+0x540] ;  /* 0x0005400001027983 */ /* 0x000f220000100a00 */
[----:B---3--:R-:W-:-:S03]  /*f490*/  IMAD.WIDE R10, R0, 0x2, R18 ;  /* 0x00000002000a7825 */ /* 0x008fc600078e0212 */
[----:B------:R0:W3:Y:S04]  /*f4a0*/  LDG.E.U16 R228, desc[UR60][R12.64] ;  /* 0x0000003c0ce47981 */ /* 0x0000e8000c1e1500 */
[----:B------:R1:W3:Y:S01]  /*f4b0*/  LDG.E.U16 R221, desc[UR60][R10.64] ;  /* 0x0000003c0add7981 */ /* 0x0002e2000c1e1500 */
[----:B------:R-:W-:-:S03]  /*f4c0*/  IMAD.WIDE R22, R0, 0x2, R156 ;  /* 0x0000000200167825 */ /* 0x000fc600078e029c */
[----:B------:R-:W3:Y:S01]  /*f4d0*/  LDL.64 R18, [R1+0x538] ;  /* 0x0005380001127983 */ /* 0x000ee20000100a00 */
[----:B0-----:R-:W-:-:S03]  /*f4e0*/  IMAD.WIDE R12, R0, 0x2, R154 ;  /* 0x00000002000c7825 */ /* 0x001fc600078e029a */
[----:B------:R-:W3:Y:S01]  /*f4f0*/  LDL.64 R156, [R1+0x520] ;  /* 0x00052000019c7983 */ /* 0x000ee20000100a00 */
[----:B-1----:R-:W-:-:S03]  /*f500*/  IMAD.WIDE R10, R0, 0x2, R24 ;  /* 0x00000002000a7825 */ /* 0x002fc600078e0218 */
[----:B------:R-:W3:Y:S04]  /*f510*/  LDL.64 R24, [R1+0x500] ;  /* 0x0005000001187983 */ /* 0x000ee80000100a00 */
[----:B------:R0:W3:Y:S04]  /*f520*/  LDG.E.U16 R230, desc[UR60][R216.64] ;  /* 0x0000003cd8e67981 */ /* 0x0000e8000c1e1500 */
[----:B------:R1:W3:Y:S04]  /*f530*/  LDG.E.U16 R225, desc[UR60][R8.64] ;  /* 0x0000003c08e17981 */ /* 0x0002e8000c1e1500 */
[----:B------:R1:W3:Y:S01]  /*f540*/  LDG.E.U16 R222, desc[UR60][R12.64] ;  /* 0x0000003c0cde7981 */ /* 0x0002e2000c1e1500 */
[----:B0-----:R-:W-:-:S03]  /*f550*/  IMAD.WIDE R216, R0, 0x2, R158 ;  /* 0x0000000200d87825 */ /* 0x001fc600078e029e */
[----:B------:R-:W3:Y:S01]  /*f560*/  LDG.E.U16 R223, desc[UR60][R22.64] ;  /* 0x0000003c16df7981 */ /* 0x000ee2000c1e1500 */
[----:B-1----:R-:W-:-:S03]  /*f570*/  IMAD.WIDE R8, R0, 0x2, R40 ;  /* 0x0000000200087825 */ /* 0x002fc600078e0228 */
[----:B------:R-:W3:Y:S01]  /*f580*/  LDL.64 R40, [R1+0x4f8] ;  /* 0x0004f80001287983 */ /* 0x000ee20000100a00 */
[----:B------:R-:W-:-:S03]  /*f590*/  IMAD.WIDE R12, R0, 0x2, R146 ;  /* 0x00000002000c7825 */ /* 0x000fc600078e0292 */
[----:B------:R-:W3:Y:S04]  /*f5a0*/  LDL.64 R146, [R1+0x518] ;  /* 0x0005180001927983 */ /* 0x000ee80000100a00 */
[----:B------:R0:W3:Y:S04]  /*f5b0*/  LDG.E.U16 R224, desc[UR60][R216.64] ;  /* 0x0000003cd8e07981 */ /* 0x0000e8000c1e1500 */
[----:B------:R-:W3:Y:S04]  /*f5c0*/  LDL.64 R158, [R1+0x4c0] ;  /* 0x0004c000019e7983 */ /* 0x000ee80000100a00 */
[----:B------:R-:W3:Y:S01]  /*f5d0*/  LDG.E.U16 R218, desc[UR60][R8.64] ;  /* 0x0000003c08da7981 */ /* 0x000ee2000c1e1500 */
[----:B0-----:R-:W-:-:S03]  /*f5e0*/  IMAD.WIDE R216, R0, 0x2, R20 ;  /* 0x0000000200d87825 */ /* 0x001fc600078e0214 */
[----:B------:R-:W3:Y:S04]  /*f5f0*/  LDL.64 R20, [R1+0x4e0] ;  /* 0x0004e00001147983 */ /* 0x000ee80000100a00 */
[----:B------:R4:W3:Y:S04]  /*f600*/  LDG.E.U16 R219, desc[UR60][R10.64] ;  /* 0x0000003c0adb7981 */ /* 0x0008e8000c1e1500 */
[----:B------:R-:W3:Y:S04]  /*f610*/  LDG.E.U16 R220, desc[UR60][R12.64] ;  /* 0x0000003c0cdc7981 */ /* 0x000ee8000c1e1500 */
[----:B------:R-:W3:Y:S01]  /*f620*/  LDG.E.U16 R29, desc[UR60][R216.64] ;  /* 0x0000003cd81d7981 */ /* 0x000ee2000c1e1500 */
[----:B--2---:R-:W-:-:S03]  /*f630*/  IMAD.WIDE R22, R0, 0x2, R14 ;  /* 0x0000000200167825 */ /* 0x004fc600078e020e */
[----:B------:R-:W2:Y:S01]  /*f640*/  LDL.64 R14, [R1+0x4d8] ;  /* 0x0004d800010e7983 */ /* 0x000ea20000100a00 */
[----:B----4-:R-:W-:-:S03]  /*f650*/  IMAD.WIDE R10, R0, 0x2, R16 ;  /* 0x00000002000a7825 */ /* 0x010fc600078e0210 */
[----:B------:R-:W4:Y:S04]  /*f660*/  LDG.E.U16 R179, desc[UR60][R22.64] ;  /* 0x0000003c16b37981 */ /* 0x000f28000c1e1500 */
[----:B------:R-:W4:Y:S01]  /*f670*/  LDL.64 R16, [R1+0x4a0] ;  /* 0x0004a00001107983 */ /* 0x000f220000100a00 */
[----:B------:R-:W-:-:S03]  /*f680*/  IMAD.WIDE R8, R0, 0x2, R2 ;  /* 0x0000000200087825 */ /* 0x000fc600078e0202 */
[----:B------:R-:W4:Y:S04]  /*f690*/  LDG.E.U16 R181, desc[UR60][R10.64] ;  /* 0x0000003c0ab57981 */ /* 0x000f28000c1e1500 */
[----:B------:R-:W4:Y:S04]  /*f6a0*/  LDL.64 R2, [R1+0x498] ;  /* 0x0004980001027983 */ /* 0x000f280000100a00 */
[----:B------:R3:W4:Y:S02]  /*f6b0*/  LDG.E.U16 R154, desc[UR60][R8.64] ;  /* 0x0000003c089a7981 */ /* 0x000724000c1e1500 */
[----:B---3--:R-:W-:-:S02]  /*f6c0*/  IMAD.WIDE R8, R0, 0x2, R24 ;  /* 0x0000000200087825 */ /* 0x008fc400078e0218 */
[----:B------:R-:W3:Y:S02]  /*f6d0*/  LDL.64 R24, [R1+0x460] ;  /* 0x0004600001187983 */ /* 0x000ee40000100a00 */
[C---:B------:R-:W-:Y:S02]  /*f6e0*/  IMAD.WIDE R216, R0.reuse, 0x2, R42 ;  /* 0x0000000200d87825 */ /* 0x040fe400078e022a */
[----:B------:R-:W3:Y:S02]  /*f6f0*/  LDL.64 R42, [R1+0x4b8] ;  /* 0x0004b800012a7983 */ /* 0x000ee40000100a00 */
[C---:B------:R-:W-:Y:S02]  /*f700*/  IMAD.WIDE R22, R0.reuse, 0x2, R34 ;  /* 0x0000000200167825 */ /* 0x040fe400078e0222 */
[----:B------:R-:W3:Y:S02]  /*f710*/  LDL.64 R34, [R1+0x480] ;  /* 0x0004800001227983 */ /* 0x000ee40000100a00 */
[----:B------:R-:W-:-:S02]  /*f720*/  IMAD.WIDE R12, R0, 0x2, R26 ;  /* 0x00000002000c7825 */ /* 0x000fc400078e021a */
[----:B------:R0:W3:Y:S04]  /*f730*/  LDG.E.U16 R180, desc[UR60][R22.64] ;  /* 0x0000003c16b47981 */ /* 0x0000e8000c1e1500 */
[----:B------:R1:W3:Y:S04]  /*f740*/  LDG.E.U16 R27, desc[UR60][R12.64] ;  /* 0x0000003c0c1b7981 */ /* 0x0002e8000c1e1500 */
[----:B------:R-:W3:Y:S01]  /*f750*/  LDG.E.U16 R26, desc[UR60][R216.64] ;  /* 0x0000003cd81a7981 */ /* 0x000ee2000c1e1500 */
[----:B0-----:R-:W-:-:S03]  /*f760*/  IMAD.WIDE R22, R0, 0x2, R18 ;  /* 0x0000000200167825 */ /* 0x001fc600078e0212 */
[----:B------:R-:W3:Y:S01]  /*f770*/  LDL.64 R18, [R1+0x478] ;  /* 0x0004780001127983 */ /* 0x000ee20000100a00 */
[----:B-1----:R-:W-:-:S03]  /*f780*/  IMAD.WIDE R12, R0, 0x2, R156 ;  /* 0x00000002000c7825 */ /* 0x002fc600078e029c */
[----:B------:R-:W3:Y:S01]  /*f790*/  LDG.E.U16 R156, desc[UR60][R8.64] ;  /* 0x0000003c089c7981 */ /* 0x000ee2000c1e1500 */
[----:B------:R-:W-:-:S03]  /*f7a0*/  IMAD.WIDE R10, R0, 0x2, R146 ;  /* 0x00000002000a7825 */ /* 0x000fc600078e0292 */
        /* <DEDUP_REMOVED lines=8> */
[----:B------:R-:W3:Y:S04]  /*f830*/  LDG.E.U16 R157, desc[UR60][R10.64] ;  /* 0x0000003c0a9d7981 */ /* 0x000ee8000c1e1500 */
[----:B------:R-:W3:Y:S04]  /*f840*/  LDL.64 R216, [R1+0x358] ;  /* 0x0003580001d87983 */ /* 0x000ee80000100a00 */
[----:B------:R-:W3:Y:S01]  /*f850*/  LDL.64 R22, [R1+0x400] ;  /* 0x0004000001167983 */ /* 0x000ee20000100a00 */
[----:B--2---:R-:W-:-:S03]  /*f860*/  IMAD.WIDE R8, R0, 0x2, R14 ;  /* 0x0000000200087825 */ /* 0x004fc600078e020e */
[----:B------:R0:W2:Y:S04]  /*f870*/  LDG.E.U16 R14, desc[UR60][R12.64] ;  /* 0x0000003c0c0e7981 */ /* 0x0000a8000c1e1500 */
[----:B------:R4:W2:Y:S01]  /*f880*/  LDG.E.U16 R15, desc[UR60][R8.64] ;  /* 0x0000003c080f7981 */ /* 0x0008a2000c1e1500 */
[----:B0-----:R-:W-:-:S05]  /*f890*/  IMAD.WIDE R12, R0, 0x2, R158 ;  /* 0x00000002000c7825 */ /* 0x001fca00078e029e */
[----:B------:R0:W2:Y:S01]  /*f8a0*/  LDG.E.U16 R158, desc[UR60][R12.64] ;  /* 0x0000003c0c9e7981 */ /* 0x0000a2000c1e1500 */
[----:B----4-:R-:W-:-:S05]  /*f8b0*/  IMAD.WIDE R8, R0, 0x2, R16 ;  /* 0x0000000200087825 */ /* 0x010fca00078e0210 */
[----:B------:R-:W4:Y:S01]  /*f8c0*/  LDG.E.U16 R159, desc[UR60][R8.64] ;  /* 0x0000003c089f7981 */ /* 0x000f22000c1e1500 */
[----:B0-----:R-:W-:-:S03]  /*f8d0*/  IMAD.WIDE R12, R0, 0x2, R2 ;  /* 0x00000002000c7825 */ /* 0x001fc600078e0202 */
[----:B------:R-:W2:Y:S04]  /*f8e0*/  LDL.64 R2, [R1+0x3f8] ;  /* 0x0003f80001027983 */ /* 0x000ea80000100a00 */
[----:B------:R3:W4:Y:S02]  /*f8f0*/  LDG.E.U16 R17, desc[UR60][R12.64] ;  /* 0x0000003c0c117981 */ /* 0x000724000c1e1500 */
[C---:B---3--:R-:W-:Y:S02]  /*f900*/  IMAD.WIDE R12, R0.reuse, 0x2, R24 ;  /* 0x00000002000c7825 */ /* 0x048fe400078e0218 */
[----:B------:R-:W3:Y:S02]  /*f910*/  LDL.64 R24, [R1+0x3c8] ;  /* 0x0003c80001187983 */ /* 0x000ee40000100a00 */
[----:B------:R-:W-:-:S02]  /*f920*/  IMAD.WIDE R10, R0, 0x2, R42 ;  /* 0x00000002000a7825 */ /* 0x000fc400078e022a */
[----:B------:R-:W4:Y:S04]  /*f930*/  LDL.64 R42, [R1+0x3e8] ;  /* 0x0003e800012a7983 */ /* 0x000f280000100a00 */
[----:B------:R0:W4:Y:S04]  /*f940*/  LDG.E.U16 R16, desc[UR60][R10.64] ;  /* 0x0000003c0a107981 */ /* 0x000128000c1e1500 */
[----:B------:R-:W4:Y:S01]  /*f950*/  LDG.E.U16 R161, desc[UR60][R12.64] ;  /* 0x0000003c0ca17981 */ /* 0x000f22000c1e1500 */
[----:B0-----:R-:W-:-:S03]  /*f960*/  IMAD.WIDE R10, R0, 0x2, R34 ;  /* 0x00000002000a7825 */ /* 0x001fc600078e0222 */
[----:B------:R-:W4:Y:S01]  /*f970*/  LDL.64 R34, [R1+0x3e0] ;  /* 0x0003e00001227983 */ /* 0x000f220000100a00 */
[----:B------:R-:W-:-:S03]  /*f980*/  IMAD.WIDE R8, R0, 0x2, R18 ;  /* 0x0000000200087825 */ /* 0x000fc600078e0212 */
[----:B------:R0:W4:Y:S04]  /*f990*/  LDG.E.U16 R160, desc[UR60][R10.64] ;  /* 0x0000003c0aa07981 */ /* 0x000128000c1e1500 */
[----:B------:R1:W4:Y:S01]  /*f9a0*/  LDG.E.U16 R18, desc[UR60][R8.64] ;  /* 0x0000003c08127981 */ /* 0x000322000c1e1500 */
[----:B0-----:R-:W-:-:S03]  /*f9b0*/  IMAD.WIDE R10, R0, 0x2, R166 ;  /* 0x00000002000a7825 */ /* 0x001fc600078e02a6 */
[----:B------:R-:W4:Y:S01]  /*f9c0*/  LDL.64 R166, [R1+0x2e8] ;  /* 0x0002e80001a67983 */ /* 0x000f220000100a00 */
[----:B-1----:R-:W-:-:S03]  /*f9d0*/  IMAD.WIDE R8, R0, 0x2, R162 ;  /* 0x0000000200087825 */ /* 0x002fc600078e02a2 */
[----:B------:R0:W4:Y:S01]  /*f9e0*/  LDG.E.U16 R19, desc[UR60][R10.64] ;  /* 0x0000003c0a137981 */ /* 0x000122000c1e1500 */
[----:B------:R-:W-:-:S03]  /*f9f0*/  IMAD.WIDE R12, R0, 0x2, R40 ;  /* 0x00000002000c7825 */ /* 0x000fc600078e0228 */
[----:B------:R1:W4:Y:S04]  /*fa00*/  LDG.E.U16 R162, desc[UR60][R8.64] ;  /* 0x0000003c08a27981 */ /* 0x000328000c1e1500 */
[----:B------:R-:W4:Y:S01]  /*fa10*/  LDL.64 R40, [R1+0x368] ;  /* 0x0003680001287983 */ /* 0x000f220000100a00 */
[----:B0-----:R-:W-:-:S03]  /*fa20*/  IMAD.WIDE R10, R0, 0x2, R146 ;  /* 0x00000002000a7825 */ /* 0x001fc600078e0292 */
[----:B------:R-:W4:Y:S01]  /*fa30*/  LDL.64 R146, [R1+0x328] ;  /* 0x0003280001927983 */ /* 0x000f220000100a00 */
[----:B-1----:R-:W-:-:S03]  /*fa40*/  IMAD.WIDE R8, R0, 0x2, R20 ;  /* 0x0000000200087825 */ /* 0x002fc600078e0214 */
[----:B------:R0:W4:Y:S04]  /*fa50*/  LDG.E.U16 R163, desc[UR60][R10.64] ;  /* 0x0000003c0aa37981 */ /* 0x000128000c1e1500 */
[----:B------:R2:W4:Y:S04]  /*fa60*/  LDG.E.U16 R21, desc[UR60][R8.64] ;  /* 0x0000003c08157981 */ /* 0x000528000c1e1500 */
[----:B------:R-:W4:Y:S01]  /*fa70*/  LDG.E.U16 R20, desc[UR60][R12.64] ;  /* 0x0000003c0c147981 */ /* 0x000f22000c1e1500 */
[----:B0-----:R-:W-:-:S03]  /*fa80*/  IMAD.WIDE R10, R0, 0x2, R22 ;  /* 0x00000002000a7825 */ /* 0x001fc600078e0216 */
[----:B------:R-:W4:Y:S01]  /*fa90*/  LDL.64 R22, [R1+0x308] ;  /* 0x0003080001167983 */ /* 0x000f220000100a00 */
[----:B--2---:R-:W-:-:S05]  /*faa0*/  IMAD.WIDE R8, R0, 0x2, R2 ;  /* 0x0000000200087825 */ /* 0x004fca00078e0202 */
[----:B------:R3:W2:Y:S02]  /*fab0*/  LDG.E.U16 R2, desc[UR60][R8.64] ;  /* 0x0000003c08027981 */ /* 0x0006a4000c1e1500 */
[C---:B---3--:R-:W-:Y:S02]  /*fac0*/  IMAD.WIDE R8, R0.reuse, 0x2, R24 ;  /* 0x0000000200087825 */ /* 0x048fe400078e0218 */
[----:B------:R-:W3:Y:S02]  /*fad0*/  LDL.64 R24, [R1+0x2a8] ;  /* 0x0002a80001187983 */ /* 0x000ee40000100a00 */
[C---:B------:R-:W-:Y:S02]  /*fae0*/  IMAD.WIDE R12, R0.reuse, 0x2, R164 ;  /* 0x00000002000c7825 */ /* 0x040fe400078e02a4 */
[----:B------:R-:W2:Y:S04]  /*faf0*/  LDG.E.U16 R164, desc[UR60][R10.64] ;  /* 0x0000003c0aa47981 */ /* 0x000ea8000c1e1500 */
[----:B------:R4:W2:Y:S02]  /*fb00*/  LDG.E.U16 R45, desc[UR60][R12.64] ;  /* 0x0000003c0c2d7981 */ /* 0x0008a4000c1e1500 */
[----:B----4-:R-:W-:-:S02]  /*fb10*/  IMAD.WIDE R12, R0, 0x2, R42 ;  /* 0x00000002000c7825 */ /* 0x010fc400078e022a */
[----:B------:R-:W4:Y:S04]  /*fb20*/  LDG.E.U16 R43, desc[UR60][R8.64] ;  /* 0x0000003c082b7981 */ /* 0x000f28000c1e1500 */
[----:B------:R0:W4:Y:S01]  /*fb30*/  LDG.E.U16 R42, desc[UR60][R12.64] ;  /* 0x0000003c0c2a7981 */ /* 0x000122000c1e1500 */
[----:B------:R-:W-:-:S03]  /*fb40*/  IMAD.WIDE R10, R0, 0x2, R34 ;  /* 0x00000002000a7825 */ /* 0x000fc600078e0222 */
[----:B------:R-:W2:Y:S04]  /*fb50*/  LDL.64 R34, [R1+0x2c8] ;  /* 0x0002c80001227983 */ /* 0x000ea80000100a00 */
[----:B------:R1:W4:Y:S01]  /*fb60*/  LDG.E.U16 R165, desc[UR60][R10.64] ;  /* 0x0000003c0aa57981 */ /* 0x000322000c1e1500 */
[----:B0-----:R-:W-:-:S03]  /*fb70*/  IMAD.WIDE R12, R0, 0x2, R172 ;  /* 0x00000002000c7825 */ /* 0x001fc600078e02ac */
[----:B------:R-:W4:Y:S01]  /*fb80*/  LDL.64 R172, [R1+0x2f8] ;  /* 0x0002f80001ac7983 */ /* 0x000f220000100a00 */
[----:B------:R-:W-:-:S03]  /*fb90*/  IMAD.WIDE R8, R0, 0x2, R40 ;  /* 0x0000000200087825 */ /* 0x000fc600078e0228 */
[----:B------:R0:W4:Y:S01]  /*fba0*/  LDG.E.U16 R40, desc[UR60][R12.64] ;  /* 0x0000003c0c287981 */ /* 0x000122000c1e1500 */
[----:B-1----:R-:W-:-:S03]  /*fbb0*/  IMAD.WIDE R10, R0, 0x2, R170 ;  /* 0x00000002000a7825 */ /* 0x002fc600078e02aa */
[----:B------:R1:W4:Y:S04]  /*fbc0*/  LDG.E.U16 R251, desc[UR60][R8.64] ;  /* 0x0000003c08fb7981 */ /* 0x000328000c1e1500 */
        /* <DEDUP_REMOVED lines=8> */
[----:B------:R-:W4:Y:S01]  /*fc50*/  LDL.64 R146, [R1+0x268] ;  /* 0x0002680001927983 */ /* 0x000f220000100a00 */
[----:B-1----:R-:W-:-:S03]  /*fc60*/  IMAD.WIDE R12, R0, 0x2, R166 ;  /* 0x00000002000c7825 */ /* 0x002fc600078e02a6 */
[----:B------:R-:W4:Y:S04]  /*fc70*/  LDL.64 R166, [R1+0x3c0] ;  /* 0x0003c00001a67983 */ /* 0x000f280000100a00 */
[----:B------:R-:W4:Y:S04]  /*fc80*/  LDG.E.U16 R244, desc[UR60][R12.64] ;  /* 0x0000003c0cf47981 */ /* 0x000f28000c1e1500 */
[----:B------:R2:W4:Y:S04]  /*fc90*/  LDG.E.U16 R248, desc[UR60][R10.64] ;  /* 0x0000003c0af87981 */ /* 0x000528000c1e1500 */
[----:B------:R-:W4:Y:S01]  /*fca0*/  LDL.64 R22, [R1+0x248] ;  /* 0x0002480001167983 */ /* 0x000f220000100a00 */
[----:B---3--:R-:W-:-:S03]  /*fcb0*/  IMAD.WIDE R8, R0, 0x2, R24 ;  /* 0x0000000200087825 */ /* 0x008fc600078e0218 */
[----:B------:R-:W3:Y:S04]  /*fcc0*/  LDL.64 R24, [R1+0x3a0] ;  /* 0x0003a00001187983 */ /* 0x000ee80000100a00 */
[----:B------:R-:W3:Y:S01]  /*fcd0*/  LDG.E.U16 R242, desc[UR60][R8.64] ;  /* 0x0000003c08f27981 */ /* 0x000ee2000c1e1500 */
[----:B--2---:R-:W-:-:S03]  /*fce0*/  IMAD.WIDE R10, R0, 0x2, R34 ;  /* 0x00000002000a7825 */ /* 0x004fc600078e0222 */
[----:B------:R-:W2:Y:S04]  /*fcf0*/  LDL.64 R34, [R1+0x3b8] ;  /* 0x0003b80001227983 */ /* 0x000ea80000100a00 */
[----:B------:R-:W2:Y:S01]  /*fd00*/  LDG.E.U16 R243, desc[UR60][R10.64] ;  /* 0x0000003c0af37981 */ /* 0x000ea2000c1e1500 */
[----:B----4-:R-:W-:-:S03]  /*fd10*/  IMAD.WIDE R12, R0, 0x2, R168 ;  /* 0x00000002000c7825 */ /* 0x010fc600078e02a8 */
[----:B------:R-:W4:Y:S04]  /*fd20*/  LDL.64 R168, [R1+0x398] ;  /* 0x0003980001a87983 */ /* 0x000f280000100a00 */
[----:B------:R0:W4:Y:S02]  /*fd30*/  LDG.E.U16 R241, desc[UR60][R12.64] ;  /* 0x0000003c0cf17981 */ /* 0x000124000c1e1500 */
[C---:B0-----:R-:W-:Y:S02]  /*fd40*/  IMAD.WIDE R12, R0.reuse, 0x2, R170 ;  /* 0x00000002000c7825 */ /* 0x041fe400078e02aa */
[----:B------:R-:W4:Y:S02]  /*fd50*/  LDL.64 R170, [R1+0x338] ;  /* 0x0003380001aa7983 */ /* 0x000f240000100a00 */
[----:B------:R-:W-:-:S02]  /*fd60*/  IMAD.WIDE R10, R0, 0x2, R146 ;  /* 0x00000002000a7825 */ /* 0x000fc400078e0292 */
[----:B------:R-:W4:Y:S04]  /*fd70*/  LDG.E.U16 R32, desc[UR60][R12.64] ;  /* 0x0000003c0c207981 */ /* 0x000f28000c1e1500 */
[----:B------:R0:W4:Y:S04]  /*fd80*/  LDG.E.U16 R240, desc[UR60][R10.64] ;  /* 0x0000003c0af07981 */ /* 0x000128000c1e1500 */
[----:B------:R-:W4:Y:S01]  /*fd90*/  LDL.64 R146, [R1+0x380] ;  /* 0x0003800001927983 */ /* 0x000f220000100a00 */
[----:B0-----:R-:W-:-:S04]  /*fda0*/  IMAD.WIDE R10, R0, 0x2, R166 ;  /* 0x00000002000a7825 */ /* 0x001fc800078e02a6 */
[C---:B------:R-:W-:Y:S01]  /*fdb0*/  IMAD.WIDE R8, R0.reuse, 0x2, R22 ;  /* 0x0000000200087825 */ /* 0x040fe200078e0216 */
[----:B------:R-:W4:Y:S04]  /*fdc0*/  LDG.E.U16 R166, desc[UR60][R10.64] ;  /* 0x0000003c0aa67981 */ /* 0x000f28000c1e1500 */
[----:B------:R-:W4:Y:S01]  /*fdd0*/  LDG.E.U16 R22, desc[UR60][R8.64] ;  /* 0x0000003c08167981 */ /* 0x000f22000c1e1500 */
[----:B---3--:R-:W-:-:S03]  /*fde0*/  IMAD.WIDE R12, R0, 0x2, R24 ;  /* 0x00000002000c7825 */ /* 0x008fc600078e0218 */
[----:B------:R-:W3:Y:S04]  /*fdf0*/  LDL.64 R24, [R1+0x320] ;  /* 0x0003200001187983 */ /* 0x000ee80000100a00 */
[----:B------:R0:W3:Y:S04]  /*fe00*/  LDG.E.U16 R167, desc[UR60][R12.64] ;  /* 0x0000003c0ca77981 */ /* 0x0000e8000c1e1500 */
[----:B------:R-:W0:Y:S02]  /*fe10*/  LDL.64 R12, [R1+0x378] ;  /* 0x00037800010c7983 */ /* 0x000e240000100a00 */
[----:B0-----:R-:W-:-:S05]  /*fe20*/  IMAD.WIDE R12, R0, 0x2, R12 ;  /* 0x00000002000c7825 */ /* 0x001fca00078e020c */
[----:B------:R-:W3:Y:S04]  /*fe30*/  LDG.E.U16 R36, desc[UR60][R12.64] ;  /* 0x0000003c0c247981 */ /* 0x000ee8000c1e1500 */
[----:B------:R-:W3:Y:S01]  /*fe40*/  LDL.64 R12, [R1+0x340] ;  /* 0x00034000010c7983 */ /* 0x000ee20000100a00 */
[----:B--2---:R-:W-:-:S04]  /*fe50*/  IMAD.WIDE R8, R0, 0x2, R34 ;  /* 0x0000000200087825 */ /* 0x004fc800078e0222 */
[C---:B----4-:R-:W-:Y:S01]  /*fe60*/  IMAD.WIDE R10, R0.reuse, 0x2, R168 ;  /* 0x00000002000a7825 */ /* 0x050fe200078e02a8 */
[----:B------:R0:W2:Y:S03]  /*fe70*/  LDG.E.U16 R35, desc[UR60][R8.64] ;  /* 0x0000003c08237981 */ /* 0x0000a6000c1e1500 */
[C---:B0-----:R-:W-:Y:S02]  /*fe80*/  IMAD.WIDE R8, R0.reuse, 0x2, R146 ;  /* 0x0000000200087825 */ /* 0x041fe400078e0292 */
[----:B------:R0:W4:Y:S04]  /*fe90*/  LDG.E.U16 R147, desc[UR60][R10.64] ;  /* 0x0000003c0a937981 */ /* 0x000128000c1e1500 */
[----:B------:R-:W2:Y:S01]  /*fea0*/  LDG.E.U16 R168, desc[UR60][R8.64] ;  /* 0x0000003c08a87981 */ /* 0x000ea2000c1e1500 */
[----:B0-----:R-:W-:-:S03]  /*feb0*/  IMAD.WIDE R10, R0, 0x2, R236 ;  /* 0x00000002000a7825 */ /* 0x001fc600078e02ec */
[----:B------:R-:W4:Y:S04]  /*fec0*/  LDL.64 R236, [R1+0x2d8] ;  /* 0x0002d80001ec7983 */ /* 0x000f280000100a00 */
[----:B------:R0:W2:Y:S02]  /*fed0*/  LDG.E.U16 R169, desc[UR60][R10.64] ;  /* 0x0000003c0aa97981 */ /* 0x0000a4000c1e1500 */
[----:B0-----:R-:W-:-:S04]  /*fee0*/  IMAD.WIDE R10, R0, 0x2, R170 ;  /* 0x00000002000a7825 */ /* 0x001fc800078e02aa */
[----:B---3--:R-:W-:-:S05]  /*fef0*/  IMAD.WIDE R12, R0, 0x2, R12 ;  /* 0x00000002000c7825 */ /* 0x008fca00078e020c */
[----:B------:R-:W3:Y:S04]  /*ff00*/  LDG.E.U16 R170, desc[UR60][R12.64] ;  /* 0x0000003c0caa7981 */ /* 0x000ee8000c1e1500 */
[----:B------:R-:W4:Y:S01]  /*ff10*/  LDL.64 R12, [R1+0x318] ;  /* 0x00031800010c7983 */ /* 0x000f220000100a00 */
[----:B------:R-:W-:-:S03]  /*ff20*/  IMAD.WIDE R8, R0, 0x2, R216 ;  /* 0x0000000200087825 */ /* 0x000fc600078e02d8 */
[----:B------:R-:W2:Y:S04]  /*ff30*/  LDL.64 R216, [R1+0x2c0] ;  /* 0x0002c00001d87983 */ /* 0x000ea80000100a00 */
[----:B------:R0:W3:Y:S02]  /*ff40*/  LDG.E.U16 R34, desc[UR60][R8.64] ;  /* 0x0000003c08227981 */ /* 0x0000e4000c1e1500 */
[C---:B0-----:R-:W-:Y:S02]  /*ff50*/  IMAD.WIDE R8, R0.reuse, 0x2, R24 ;  /* 0x0000000200087825 */ /* 0x041fe400078e0218 */
[----:B------:R-:W3:Y:S04]  /*ff60*/  LDG.E.U16 R25, desc[UR60][R10.64] ;  /* 0x0000003c0a197981 */ /* 0x000ee8000c1e1500 */
[----:B------:R0:W3:Y:S04]  /*ff70*/  LDG.E.U16 R171, desc[UR60][R8.64] ;  /* 0x0000003c08ab7981 */ /* 0x0000e8000c1e1500 */
[----:B------:R-:W2:Y:S01]  /*ff80*/  LDL.64 R10, [R1+0x300] ;  /* 0x00030000010a7983 */ /* 0x000ea20000100a00 */
[----:B----4-:R-:W-:-:S05]  /*ff90*/  IMAD.WIDE R12, R0, 0x2, R12 ;  /* 0x00000002000c7825 */ /* 0x010fca00078e020c */
[----:B------:R1:W4:Y:S04]  /*ffa0*/  LDG.E.U16 R24, desc[UR60][R12.64] ;  /* 0x0000003c0c187981 */ /* 0x000328000c1e1500 */
[----:B------:R-:W1:Y:S01]  /*ffb0*/  LDL.64 R12, [R1+0x2e0] ;  /* 0x0002e000010c7983 */ /* 0x000e620000100a00 */
[----:B0-----:R-:W-:-:S05]  /*ffc0*/  IMAD.WIDE R8, R0, 0x2, R172 ;  /* 0x0000000200087825 */ /* 0x001fca00078e02ac */
[----:B------:R0:W3:Y:S01]  /*ffd0*/  LDG.E.U16 R41, desc[UR60][R8.64] ;  /* 0x0000003c08297981 */ /* 0x0000e2000c1e1500 */
[----:B-1----:R-:W-:-:S05]  /*ffe0*/  IMAD.WIDE R12, R0, 0x2, R12 ;  /* 0x00000002000c7825 */ /* 0x002fca00078e020c */
[----:B------:R-:W4:Y:S04]  /*fff0*/  LDG.E.U16 R173, desc[UR60][R12.64] ;  /* 0x0000003c0cad7981 */ /* 0x000f28000c1e1500 */
[----:B------:R-:W3:Y:S01]  /*10000*/  LDL.64 R12, [R1+0x2b8] ;  /* 0x0002b800010c7983 */ /* 0x000ee20000100a00 */
[----:B--2---:R-:W-:-:S04]  /*10010*/  IMAD.WIDE R10, R0, 0x2, R10 ;  /* 0x00000002000a7825 */ /* 0x004fc800078e020a */
[C---:B0-----:R-:W-:Y:S01]  /*10020*/  IMAD.WIDE R8, R0.reuse, 0x2, R216 ;  /* 0x0000000200087825 */ /* 0x041fe200078e02d8 */
[----:B------:R0:W2:Y:S04]  /*10030*/  LDG.E.U16 R172, desc[UR60][R10.64] ;  /* 0x0000003c0aac7981 */ /* 0x0000a8000c1e1500 */
[----:B------:R1:W2:Y:S04]  /*10040*/  LDG.E.U16 R174, desc[UR60][R8.64] ;  /* 0x0000003c08ae7981 */ /* 0x0002a8000c1e1500 */
[----:B------:R-:W4:Y:S01]  /*10050*/  LDL.64 R216, [R1+0x238] ;  /* 0x0002380001d87983 */ /* 0x000f220000100a00 */
[----:B0-----:R-:W-:-:S03]  /*10060*/  IMAD.WIDE R10, R0, 0x2, R236 ;  /* 0x00000002000a7825 */ /* 0x001fc600078e02ec */
[----:B------:R-:W2:Y:S04]  /*10070*/  LDL.64 R236, [R1+0x240] ;  /* 0x0002400001ec7983 */ /* 0x000ea80000100a00 */
[----:B------:R0:W2:Y:S04]  /*10080*/  LDG.E.U16 R146, desc[UR60][R10.64] ;  /* 0x0000003c0a927981 */ /* 0x0000a8000c1e1500 */
[----:B------:R-:W1:Y:S04]  /*10090*/  LDL.64 R8, [R1+0x298] ;  /* 0x0002980001087983 */ /* 0x000e680000100a00 */
[----:B------:R-:W0:Y:S01]  /*100a0*/  LDL.64 R10, [R1+0x2a0] ;  /* 0x0002a000010a7983 */ /* 0x000e220000100a00 */
[----:B---3--:R-:W-:-:S05]  /*100b0*/  IMAD.WIDE R12, R0, 0x2, R12 ;  /* 0x00000002000c7825 */ /* 0x008fca00078e020c */
[----:B------:R3:W2:Y:S04]  /*100c0*/  LDG.E.U16 R23, desc[UR60][R12.64] ;  /* 0x0000003c0c177981 */ /* 0x0006a8000c1e1500 */
[----:B------:R-:W3:Y:S01]  /*100d0*/  LDL.64 R12, [R1+0x280] ;  /* 0x00028000010c7983 */ /* 0x000ee20000100a00 */
[----:B-1----:R-:W-:-:S05]  /*100e0*/  IMAD.WIDE R8, R0, 0x2, R8 ;  /* 0x0000000200087825 */ /* 0x002fca00078e0208 */
[----:B------:R1:W2:Y:S01]  /*100f0*/  LDG.E.U16 R150, desc[UR60][R8.64] ;  /* 0x0000003c08967981 */ /* 0x0002a2000c1e1500 */
[----:B0-----:R-:W-:-:S05]  /*10100*/  IMAD.WIDE R10, R0, 0x2, R10 ;  /* 0x00000002000a7825 */ /* 0x001fca00078e020a */
[----:B------:R0:W2:Y:S04]  /*10110*/  LDG.E.U16 R3, desc[UR60][R10.64] ;  /* 0x0000003c0a037981 */ /* 0x0000a8000c1e1500 */
[----:B------:R-:W1:Y:S04]  /*10120*/  LDL.64 R8, [R1+0x260] ;  /* 0x0002600001087983 */ /* 0x000e680000100a00 */
[----:B------:R-:W0:Y:S01]  /*10130*/  LDL.64 R10, [R1+0x278] ;  /* 0x00027800010a7983 */ /* 0x000e220000100a00 */
[----:B---3--:R-:W-:-:S05]  /*10140*/  IMAD.WIDE R12, R0, 0x2, R12 ;  /* 0x00000002000c7825 */ /* 0x008fca00078e020c */
[----:B------:R-:W3:Y:S04]  /*10150*/  LDG.E.U16 R250, desc[UR60][R12.64] ;  /* 0x0000003c0cfa7981 */ /* 0x000ee8000c1e1500 */
[----:B------:R-:W3:Y:S01]  /*10160*/  LDL.64 R12, [R1+0x258] ;  /* 0x00025800010c7983 */ /* 0x000ee20000100a00 */
[----:B-1----:R-:W-:-:S05]  /*10170*/  IMAD.WIDE R8, R0, 0x2, R8 ;  /* 0x0000000200087825 */ /* 0x002fca00078e0208 */
[----:B------:R4:W3:Y:S01]  /*10180*/  LDG.E.U16 R247, desc[UR60][R8.64] ;  /* 0x0000003c08f77981 */ /* 0x0008e2000c1e1500 */
[----:B0-----:R-:W-:-:S05]  /*10190*/  IMAD.WIDE R10, R0, 0x2, R10 ;  /* 0x00000002000a7825 */ /* 0x001fca00078e020a */
[----:B------:R2:W3:Y:S01]  /*101a0*/  LDG.E.U16 R143, desc[UR60][R10.64] ;  /* 0x0000003c0a8f7981 */ /* 0x0004e2000c1e1500 */
[----:B----4-:R-:W-:-:S04]  /*101b0*/  IMAD.WIDE R8, R0, 0x2, R216 ;  /* 0x0000000200087825 */ /* 0x010fc800078e02d8 */
[C---:B--2---:R-:W-:Y:S02]  /*101c0*/  IMAD.WIDE R10, R0.reuse, 0x2, R236 ;  /* 0x00000002000a7825 */ /* 0x044fe400078e02ec */
[----:B------:R0:W2:Y:S04]  /*101d0*/  LDG.E.U16 R237, desc[UR60][R8.64] ;  /* 0x0000003c08ed7981 */ /* 0x0000a8000c1e1500 */
[----:B------:R-:W4:Y:S01]  /*101e0*/  LDG.E.U16 R245, desc[UR60][R10.64] ;  /* 0x0000003c0af57981 */ /* 0x000f22000c1e1500 */
[----:B---3--:R-:W-:-:S05]  /*101f0*/  IMAD.WIDE R12, R0, 0x2, R12 ;  /* 0x00000002000c7825 */ /* 0x008fca00078e020c */
[----:B------:R1:W3:Y:S01]  /*10200*/  LDG.E.U16 R236, desc[UR60][R12.64] ;  /* 0x0000003c0cec7981 */ /* 0x0002e2000c1e1500 */
[----:B------:R-:W-:Y:S06]  /*10210*/  BAR.SYNC.DEFER_BLOCKING 0x0 ;  /* 0x0000000000007b1d */ /* 0x000fec0000010000 */
[----:B------:R0:W-:Y:S04]  /*10220*/  STS.U16 [R6+0x10000], R66 ;  /* 0x0100004206007388 */ /* 0x0001e80000000400 */
[----:B------:R1:W-:Y:S04]  /*10230*/  STS.U16 [R6+0x10400], R67 ;  /* 0x0104004306007388 */ /* 0x0003e80000000400 */
[----:B------:R1:W-:Y:S04]  /*10240*/  STS.U16 [R6+0x10800], R64 ;  /* 0x0108004006007388 */ /* 0x0003e80000000400 */
[----:B0-----:R-:W2:Y:S04]  /*10250*/  LDL.LU R66, [R1+0xdbc] ;  /* 0x000dbc0001427983 */ /* 0x001ea80000300800 */
[----:B-1----:R-:W2:Y:S04]  /*10260*/  LDL.LU R67, [R1+0xdb8] ;  /* 0x000db80001437983 */ /* 0x002ea80000300800 */
[----:B------:R-:W4:Y:S04]  /*10270*/  LDL.LU R64, [R1+0xdb4] ;  /* 0x000db40001407983 */ /* 0x000f280000300800 */
[----:B------:R0:W-:Y:S04]  /*10280*/  STS.U16 [R6+0x10c00], R65 ;  /* 0x010c004106007388 */ /* 0x0001e80000000400 */
[----:B------:R1:W-:Y:S04]  /*10290*/  STS.U16 [R6+0x11000], R62 ;  /* 0x0110003e06007388 */ /* 0x0003e80000000400 */
[----:B------:R1:W-:Y:S04]  /*102a0*/  STS.U16 [R6+0x11400], R63 ;  /* 0x0114003f06007388 */ /* 0x0003e80000000400 */
[----:B0-----:R-:W4:Y:S04]  /*102b0*/  LDL.LU R65, [R1+0xdb0] ;  /* 0x000db00001417983 */ /* 0x001f280000300800 */
[----:B-1----:R-:W3:Y:S04]  /*102c0*/  LDL.LU R62, [R1+0xdac] ;  /* 0x000dac00013e7983 */ /* 0x002ee80000300800 */
[----:B------:R-:W3:Y:S04]  /*102d0*/  LDL.LU R63, [R1+0xda8] ;  /* 0x000da800013f7983 */ /* 0x000ee80000300800 */
[----:B------:R0:W-:Y:S04]  /*102e0*/  STS.U16 [R6+0x11800], R60 ;  /* 0x0118003c06007388 */ /* 0x0001e80000000400 */
[----:B------:R1:W-:Y:S04]  /*102f0*/  STS.U16 [R6+0x11c00], R61 ;  /* 0x011c003d06007388 */ /* 0x0003e80000000400 */
[----:B------:R1:W-:Y:S04]  /*10300*/  STS.U16 [R6+0x12000], R58 ;  /* 0x0120003a06007388 */ /* 0x0003e80000000400 */
[----:B0-----:R-:W3:Y:S04]  /*10310*/  LDL.LU R60, [R1+0xda4] ;  /* 0x000da400013c7983 */ /* 0x001ee80000300800 */
        /* <DEDUP_REMOVED lines=36> */
[----:B------:R-:W3:Y:S04]  /*10560*/  LDL.LU R46, [R1+0xd6c] ;  /* 0x000d6c00012e7983 */ /* 0x000ee80000300800 */
[----:B------:R0:W-:Y:S04]  /*10570*/  STS.U16 [R5+0x10100], R47 ;  /* 0x0101002f05007388 */ /* 0x0001e80000000400 */
[----:B------:R1:W-:Y:S04]  /*10580*/  STS.U16 [R5+0x10500], R44 ;  /* 0x0105002c05007388 */ /* 0x0003e80000000400 */
[----:B------:R1:W-:Y:S04]  /*10590*/  STS.U16 [R5+0x10900], R238 ;  /* 0x010900ee05007388 */ /* 0x0003e80000000400 */
[----:B0-----:R-:W3:Y:S04]  /*105a0*/  LDL.LU R47, [R1+0xd68] ;  /* 0x000d6800012f7983 */ /* 0x001ee80000300800 */
[----:B-1----:R-:W3:Y:S04]  /*105b0*/  LDL.LU R44, [R1+0xd64] ;  /* 0x000d6400012c7983 */ /* 0x002ee80000300800 */
[----:B------:R-:W2:Y:S04]  /*105c0*/  LDL.LU R238, [R1+0x210] ;  /* 0x0002100001ee7983 */ /* 0x000ea80000300800 */
[----:B------:R0:W-:Y:S04]  /*105d0*/  STS.U16 [R5+0x10d00], R239 ;  /* 0x010d00ef05007388 */ /* 0x0001e80000000400 */
[----:B0-----:R-:W4:Y:S01]  /*105e0*/  LDL.LU R239, [R1+0x214] ;  /* 0x0002140001ef7983 */ /* 0x001f220000300800 */
[----:B------:R-:W0:Y:S03]  /*105f0*/  S2R R8, SR_TID.X ;  /* 0x0000000000087919 */ /* 0x000e260000002100 */
[----:B------:R1:W-:Y:S02]  /*10600*/  STS.U16 [R5+0x11100], R151 ;  /* 0x0111009705007388 */ /* 0x0003e40000000400 */
[----:B-1----:R-:W1:Y:S02]  /*10610*/  LDC R151, c[0x0][0x238] ;  /* 0x00008e00ff977b82 */ /* 0x002e640000000800 */
[----:B------:R-:W-:Y:S01]  /*10620*/  STS.U16 [R5+0x14100], R218 ;  /* 0x014100da05007388 */ /* 0x000fe20000000400 */
[----:B0-----:R-:W-:-:S04]  /*10630*/  SHF.L.U32 R8, R8, 0x1, RZ ;  /* 0x0000000108087819 */ /* 0x001fc800000006ff */
[----:B------:R-:W-:Y:S01]  /*10640*/  LOP3.LUT R8, R8, 0x6, RZ, 0xc0, !PT ;  /* 0x0000000608087812 */ /* 0x000fe200078ec0ff */
[----:B------:R-:W-:Y:S01]  /*10650*/  STS.U16 [R5+0x12500], R37 ;  /* 0x0125002505007388 */ /* 0x000fe20000000400 */
[----:B-1----:R-:W-:-:S03]  /*10660*/  FMUL R226, R189, R151 ;  /* 0x00000097bde27220 */ /* 0x002fc60000400000 */
[----:B------:R-:W-:Y:S01]  /*10670*/  STS.U16 [R5+0x13500], R221 ;  /* 0x013500dd05007388 */ /* 0x000fe20000000400 */
[-C--:B------:R-:W-:Y:S01]  /*10680*/  FMUL R234, R193, R151.reuse ;  /* 0x00000097c1ea7220 */ /* 0x080fe20000400000 */
[----:B------:R-:W-:Y:S01]  /*10690*/  FMUL R233, R196, R151 ;  /* 0x00000097c4e97220 */ /* 0x000fe20000400000 */
[----:B------:R-:W-:Y:S01]  /*106a0*/  MOV R228, R36 ;  /* 0x0000002400e47202 */ /* 0x000fe20000000f00 */
[----:B------:R-:W-:Y:S04]  /*106b0*/  STS.U16 [R5+0x11d00], R39 ;  /* 0x011d002705007388 */ /* 0x000fe80000000400 */
[----:B------:R-:W-:Y:S04]  /*106c0*/  STS.U16 [R5+0x13100], R222 ;  /* 0x013100de05007388 */ /* 0x000fe80000000400 */
[----:B------:R-:W-:Y:S04]  /*106d0*/  STS.U16 [R5+0x11500], R142 ;  /* 0x0115008e05007388 */ /* 0x000fe80000000400 */
[----:B------:R0:W-:Y:S04]  /*106e0*/  STS.U16 [R5+0x12900], R224 ;  /* 0x012900e005007388 */ /* 0x0001e80000000400 */
[----:B------:R1:W-:Y:S01]  /*106f0*/  STS.U16 [R5+0x12d00], R223 ;  /* 0x012d00df05007388 */ /* 0x0003e20000000400 */
[----:B------:R-:W-:-:S03]  /*10700*/  IMAD.MOV.U32 R229, RZ, RZ, R23 ;  /* 0x000000ffffe57224 */ /* 0x000fc600078e0017 */
[----:B------:R-:W-:Y:S01]  /*10710*/  STS.U16 [R5+0x11900], R139 ;  /* 0x0119008b05007388 */ /* 0x000fe20000000400 */
[-C--:B0-----:R-:W-:Y:S01]  /*10720*/  FMUL R224, R184, R151.reuse ;  /* 0x00000097b8e07220 */ /* 0x081fe20000400000 */
[-C--:B-1----:R-:W-:Y:S02]  /*10730*/  FMUL R223, R185, R151.reuse ;  /* 0x00000097b9df7220 */ /* 0x082fe40000400000 */
[----:B------:R-:W-:Y:S01]  /*10740*/  STS.U16 [R5+0x13d00], R219 ;  /* 0x013d00db05007388 */ /* 0x000fe20000000400 */
[----:B------:R-:W-:-:S03]  /*10750*/  FMUL R23, R188, R151 ;  /* 0x00000097bc177220 */ /* 0x000fc60000400000 */
[----:B------:R-:W-:Y:S01]  /*10760*/  STS.U16 [R5+0x13900], R220 ;  /* 0x013900dc05007388 */ /* 0x000fe20000000400 */
[-C--:B------:R-:W-:Y:S01]  /*10770*/  FMUL R235, R192, R151.reuse ;  /* 0x00000097c0eb7220 */ /* 0x080fe20000400000 */
[-C--:B------:R-:W-:Y:S01]  /*10780*/  FMUL R230, R204, R151.reuse ;  /* 0x00000097cce67220 */ /* 0x080fe20000400000 */
[----:B------:R-:W-:Y:S02]  /*10790*/  IMAD.MOV.U32 R204, RZ, RZ, R143 ;  /* 0x000000ffffcc7224 */ /* 0x000fe400078e008f */
[-C--:B------:R-:W-:Y:S01]  /*107a0*/  FMUL R231, R201, R151.reuse ;  /* 0x00000097c9e77220 */ /* 0x080fe20000400000 */
[----:B------:R-:W-:Y:S02]  /*107b0*/  IMAD.MOV.U32 R185, RZ, RZ, R147 ;  /* 0x000000ffffb97224 */ /* 0x000fe400078e0093 */
[-C--:B------:R-:W-:Y:S01]  /*107c0*/  FMUL R227, R205, R151.reuse ;  /* 0x00000097cde37220 */ /* 0x080fe20000400000 */
[----:B------:R-:W-:Y:S01]  /*107d0*/  MOV R205, R204 ;  /* 0x000000cc00cd7202 */ /* 0x000fe20000000f00 */
[-C--:B------:R-:W-:Y:S01]  /*107e0*/  FMUL R225, R197, R151.reuse ;  /* 0x00000097c5e17220 */ /* 0x080fe20000400000 */
[----:B------:R-:W-:Y:S01]  /*107f0*/  STS.U16 [R5+0x12100], R38 ;  /* 0x0121002605007388 */ /* 0x000fe20000000400 */
[----:B------:R-:W-:Y:S01]  /*10800*/  FMUL R232, R200, R151 ;  /* 0x00000097c8e87220 */ /* 0x000fe20000400000 */
[----:B------:R-:W-:-:S02]  /*10810*/  MOV R200, R146 ;  /* 0x0000009200c87202 */ /* 0x000fc40000000f00 */
[----:B------:R-:W-:Y:S01]  /*10820*/  MOV R184, R150 ;  /* 0x0000009600b87202 */ /* 0x000fe20000000f00 */
[----:B------:R0:W-:Y:S04]  /*10830*/  STS.U16 [R5+0x15500], R252 ;  /* 0x015500fc05007388 */ /* 0x0001e80000000400 */
[----:B------:R1:W-:Y:S01]  /*10840*/  STS.U16 [R5+0x16d00], R243 ;  /* 0x016d00f305007388 */ /* 0x0003e20000000400 */
[----:B0-----:R-:W-:-:S03]  /*10850*/  IMAD.MOV.U32 R252, RZ, RZ, R41 ;  /* 0x000000fffffc7224 */ /* 0x001fc600078e0029 */
[----:B------:R0:W-:Y:S01]  /*10860*/  STS.U16 [R5+0x17900], R240 ;  /* 0x017900f005007388 */ /* 0x0001e20000000400 */
[----:B-1----:R-:W-:-:S04]  /*10870*/  MOV R243, R35 ;  /* 0x0000002300f37202 */ /* 0x002fc80000000f00 */
[----:B0-----:R-:W-:Y:S02]  /*10880*/  MOV R240, R243 ;  /* 0x000000f300f07202 */ /* 0x001fe40000000f00 */
[----:B------:R-:W-:Y:S02]  /*10890*/  MOV R243, R252 ;  /* 0x000000fc00f37202 */ /* 0x000fe40000000f00 */
[----:B------:R-:W0:Y:S01]  /*108a0*/  LDC R252, c[0x0][0x238] ;  /* 0x00008e00fffc7b82 */ /* 0x000e220000000800 */
[----:B------:R1:W-:Y:S04]  /*108b0*/  STS.U16 [R5+0x17100], R242 ;  /* 0x017100f205007388 */ /* 0x0003e80000000400 */
[----:B------:R1:W-:Y:S02]  /*108c0*/  STS.U16 [R5+0x16900], R244 ;  /* 0x016900f405007388 */ /* 0x0003e40000000400 */
[----:B-1----:R-:W-:-:S02]  /*108d0*/  MOV R242, R32 ;  /* 0x0000002000f27202 */ /* 0x002fc40000000f00 */
[----:B------:R1:W-:Y:S01]  /*108e0*/  STS.U16 [R5+0x17500], R241 ;  /* 0x017500f105007388 */ /* 0x0003e20000000400 */
[----:B------:R-:W-:Y:S02]  /*108f0*/  MOV R244, R34 ;  /* 0x0000002200f47202 */ /* 0x000fe40000000f00 */
[----:B-1----:R-:W-:Y:S02]  /*10900*/  IMAD.MOV.U32 R241, RZ, RZ, R242 ;  /* 0x000000fffff17224 */ /* 0x002fe400078e00f2 */
[----:B------:R-:W-:Y:S01]  /*10910*/  MOV R242, R244 ;  /* 0x000000f400f27202 */ /* 0x000fe20000000f00 */
[----:B------:R1:W-:Y:S04]  /*10920*/  STS.U16 [R5+0x17d00], R22 ;  /* 0x017d001605007388 */ /* 0x0003e80000000400 */
[----:B------:R0:W-:Y:S01]  /*10930*/  STS.U16 [R5+0x16500], R246 ;  /* 0x016500f605007388 */ /* 0x0001e20000000400 */
[----:B-1----:R-:W-:-:S02]  /*10940*/  LOP3.LUT R22, R7, 0x8, RZ, 0xfc, !PT ;  /* 0x0000000807167812 */ /* 0x002fc400078efcff */
[----:B--2---:R-:W-:-:S04]  /*10950*/  IADD3 R8, P2, R8, R238, RZ ;  /* 0x000000ee08087210 */ /* 0x004fc80007f5e0ff */
[----:B------:R-:W-:-:S04]  /*10960*/  IADD3 R218, P6, R8, 0x9, RZ ;  /* 0x0000000908da7810 */ /* 0x000fc80007fde0ff */
[----:B------:R-:W-:Y:S02]  /*10970*/  ISETP.GT.U32.AND P3, PT, R218, R7, PT ;  /* 0x00000007da00720c */ /* 0x000fe40003f64070 */
[----:B----4-:R-:W-:-:S04]  /*10980*/  IADD3.X R9, RZ, R239, RZ, P2, !PT ;  /* 0x000000efff097210 */ /* 0x010fc800017fe4ff */
[-C--:B------:R-:W-:Y:S02]  /*10990*/  IADD3.X R37, RZ, R9.reuse, RZ, P6, !PT ;  /* 0x00000009ff257210 */ /* 0x080fe400037fe4ff */
[----:B------:R-:W-:Y:S02]  /*109a0*/  IADD3 R221, P6, R8, 0x18, RZ ;  /* 0x0000001808dd7810 */ /* 0x000fe40007fde0ff */
[----:B------:R-:W-:Y:S02]  /*109b0*/  ISETP.GT.U32.AND.EX P3, PT, R37, RZ, PT, P3 ;  /* 0x000000ff2500720c */ /* 0x000fe40003f64130 */
[----:B------:R-:W-:Y:S02]  /*109c0*/  IADD3.X R13, RZ, R9, RZ, P6, !PT ;  /* 0x00000009ff0d7210 */ /* 0x000fe400037fe4ff */
[----:B------:R-:W-:Y:S02]  /*109d0*/  FSEL R226, R226, -INF , !P3 ;  /* 0xff800000e2e27808 */ /* 0x000fe40005800000 */
[----:B------:R-:W-:-:S02]  /*109e0*/  IADD3 R193, P6, R8, 0x19, RZ ;  /* 0x0000001908c17810 */ /* 0x000fc40007fde0ff */
[C---:B------:R-:W-:Y:S02]  /*109f0*/  IADD3 R196, P3, R8.reuse, 0x20, RZ ;  /* 0x0000002008c47810 */ /* 0x040fe40007f7e0ff */
[-C--:B------:R-:W-:Y:S02]  /*10a00*/  IADD3.X R36, RZ, R9.reuse, RZ, P6, !PT ;  /* 0x00000009ff247210 */ /* 0x080fe400037fe4ff */
[C---:B------:R-:W-:Y:S02]  /*10a10*/  IADD3 R217, P6, R8.reuse, 0x28, RZ ;  /* 0x0000002808d97810 */ /* 0x040fe40007fde0ff */
[----:B------:R-:W-:Y:S02]  /*10a20*/  IADD3.X R39, RZ, R9, RZ, P3, !PT ;  /* 0x00000009ff277210 */ /* 0x000fe40001ffe4ff */
[CC--:B------:R-:W-:Y:S02]  /*10a30*/  ISETP.GT.U32.AND P0, PT, R8.reuse, R7.reuse, PT ;  /* 0x000000070800720c */ /* 0x0c0fe40003f04070 */
[----:B------:R-:W-:-:S02]  /*10a40*/  ISETP.GE.U32.AND P4, PT, R8, R7, PT ;  /* 0x000000070800720c */ /* 0x000fc40003f86070 */
[----:B------:R-:W-:Y:S02]  /*10a50*/  IADD3 R222, P3, R8, 0x8, RZ ;  /* 0x0000000808de7810 */ /* 0x000fe40007f7e0ff */
[----:B------:R-:W-:Y:S02]  /*10a60*/  IADD3.X R142, RZ, R9, RZ, P6, !PT ;  /* 0x00000009ff8e7210 */ /* 0x000fe400037fe4ff */
[----:B------:R-:W-:Y:S02]  /*10a70*/  ISETP.GT.U32.AND P6, PT, R222, R7, PT ;  /* 0x00000007de00720c */ /* 0x000fe40003fc4070 */
[----:B------:R-:W-:Y:S02]  /*10a80*/  IADD3.X R139, RZ, R9, RZ, P3, !PT ;  /* 0x00000009ff8b7210 */ /* 0x000fe40001ffe4ff */
[C---:B------:R-:W-:Y:S02]  /*10a90*/  ISETP.GE.U32.AND.EX P4, PT, R9.reuse, RZ, PT, P4 ;  /* 0x000000ff0900720c */ /* 0x040fe40003f86140 */
[----:B------:R-:W-:-:S02]  /*10aa0*/  ISETP.GT.U32.AND.EX P0, PT, R9, RZ, PT, P0 ;  /* 0x000000ff0900720c */ /* 0x000fc40003f04100 */
[----:B------:R-:W-:Y:S02]  /*10ab0*/  IADD3 R219, P1, R8, 0x10, RZ ;  /* 0x0000001008db7810 */ /* 0x000fe40007f3e0ff */
[----:B------:R-:W-:Y:S02]  /*10ac0*/  ISETP.GT.U32.AND.EX P6, PT, R139, RZ, PT, P6 ;  /* 0x000000ff8b00720c */ /* 0x000fe40003fc4160 */
[----:B------:R-:W-:Y:S02]  /*10ad0*/  FSEL R223, R223, -INF , !P4 ;  /* 0xff800000dfdf7808 */ /* 0x000fe40006000000 */
[----:B------:R-:W-:Y:S02]  /*10ae0*/  FSEL R224, R224, -INF , !P0 ;  /* 0xff800000e0e07808 */ /* 0x000fe40004000000 */
[----:B------:R-:W-:Y:S02]  /*10af0*/  IADD3 R220, P2, R8, 0x11, RZ ;  /* 0x0000001108dc7810 */ /* 0x000fe40007f5e0ff */
[----:B------:R-:W-:-:S02]  /*10b00*/  ISETP.GT.U32.AND P5, PT, R219, R7, PT ;  /* 0x00000007db00720c */ /* 0x000fc40003fa4070 */
[----:B------:R-:W-:Y:S02]  /*10b10*/  IADD3.X R11, RZ, R9, RZ, P1, !PT ;  /* 0x00000009ff0b7210 */ /* 0x000fe40000ffe4ff */
[----:B------:R-:W-:Y:S02]  /*10b20*/  FSEL R23, R23, -INF , !P6 ;  /* 0xff80000017177808 */ /* 0x000fe40007000000 */
[----:B------:R-:W-:Y:S01]  /*10b30*/  FMNMX R10, R224, R223, !PT ;  /* 0x000000dfe00a7209 */ /* 0x000fe20007800000 */
[----:B------:R-:W-:Y:S01]  /*10b40*/  IMAD.X R12, RZ, RZ, R9, P2 ;  /* 0x000000ffff0c7224 */ /* 0x000fe200010e0609 */
[----:B------:R-:W-:Y:S02]  /*10b50*/  ISETP.GT.U32.AND P1, PT, R220, R7, PT ;  /* 0x00000007dc00720c */ /* 0x000fe40003f24070 */
[----:B------:R-:W-:Y:S02]  /*10b60*/  ISETP.GT.U32.AND.EX P5, PT, R11, RZ, PT, P5 ;  /* 0x000000ff0b00720c */ /* 0x000fe40003fa4150 */
[----:B------:R-:W-:-:S02]  /*10b70*/  FMNMX R10, R23, R10, !PT ;  /* 0x0000000a170a7209 */ /* 0x000fc40007800000 */
[----:B------:R-:W-:Y:S02]  /*10b80*/  ISETP.GT.U32.AND P2, PT, R221, R7, PT ;  /* 0x00000007dd00720c */ /* 0x000fe40003f44070 */
[----:B------:R-:W-:Y:S02]  /*10b90*/  ISETP.GT.U32.AND.EX P1, PT, R12, RZ, PT, P1 ;  /* 0x000000ff0c00720c */ /* 0x000fe40003f24110 */
[----:B------:R-:W-:Y:S02]  /*10ba0*/  FSEL R235, R235, -INF , !P5 ;  /* 0xff800000ebeb7808 */ /* 0x000fe40006800000 */
[----:B------:R-:W-:Y:S02]  /*10bb0*/  FMNMX R10, R226, R10, !PT ;  /* 0x0000000ae20a7209 */ /* 0x000fe40007800000 */
[----:B------:R-:W-:Y:S02]  /*10bc0*/  ISETP.GT.U32.AND.EX P2, PT, R13, RZ, PT, P2 ;  /* 0x000000ff0d00720c */ /* 0x000fe40003f44120 */
[----:B------:R-:W-:-:S02]  /*10bd0*/  MOV R201, R12 ;  /* 0x0000000c00c97202 */ /* 0x000fc40000000f00 */
[----:B------:R-:W-:Y:S02]  /*10be0*/  ISETP.GT.U32.AND P5, PT, R193, R7, PT ;  /* 0x00000007c100720c */ /* 0x000fe40003fa4070 */
[----:B------:R-:W-:Y:S02]  /*10bf0*/  FSEL R234, R234, -INF , !P1 ;  /* 0xff800000eaea7808 */ /* 0x000fe40004800000 */
[----:B------:R-:W-:Y:S02]  /*10c00*/  FMNMX R10, R235, R10, !PT ;  /* 0x0000000aeb0a7209 */ /* 0x000fe40007800000 */
[----:B------:R-:W-:Y:S02]  /*10c10*/  FSEL R233, R233, -INF , !P2 ;  /* 0xff800000e9e97808 */ /* 0x000fe40005000000 */
[----:B------:R-:W-:Y:S02]  /*10c20*/  MOV R204, R201 ;  /* 0x000000c900cc7202 */ /* 0x000fe40000000f00 */
[----:B------:R-:W-:-:S02]  /*10c30*/  IADD3 R216, P2, R8, 0x21, RZ ;  /* 0x0000002108d87810 */ /* 0x000fc40007f5e0ff */
[----:B------:R-:W-:Y:S01]  /*10c40*/  MOV R201, R185 ;  /* 0x000000b900c97202 */ /* 0x000fe20000000f00 */
[----:B------:R-:W-:Y:S01]  /*10c50*/  IMAD.MOV.U32 R185, RZ, RZ, R229 ;  /* 0x000000ffffb97224 */ /* 0x000fe200078e00e5 */
[----:B------:R-:W-:Y:S01]  /*10c60*/  ISETP.GT.U32.AND P1, PT, R196, R7, PT ;  /* 0x00000007c400720c */ /* 0x000fe20003f24070 */
[-C--:B------:R-:W-:Y:S01]  /*10c70*/  FMUL R229, R208, R151.reuse ;  /* 0x00000097d0e57220 */ /* 0x080fe20000400000 */
[----:B------:R-:W-:Y:S02]  /*10c80*/  ISETP.GT.U32.AND.EX P5, PT, R36, RZ, PT, P5 ;  /* 0x000000ff2400720c */ /* 0x000fe40003fa4150 */
[----:B------:R-:W-:Y:S02]  /*10c90*/  FMNMX R10, R234, R10, !PT ;  /* 0x0000000aea0a7209 */ /* 0x000fe40007800000 */
[----:B------:R-:W-:Y:S01]  /*10ca0*/  MOV R208, R228 ;  /* 0x000000e400d07202 */ /* 0x000fe20000000f00 */
[----:B------:R-:W-:Y:S01]  /*10cb0*/  FMUL R228, R209, R151 ;  /* 0x00000097d1e47220 */ /* 0x000fe20000400000 */
[----:B------:R-:W-:Y:S01]  /*10cc0*/  IMAD.X R38, RZ, RZ, R9, P2 ;  /* 0x000000ffff267224 */ /* 0x000fe200010e0609 */
[----:B------:R-:W1:Y:S01]  /*10cd0*/  LDC R209, c[0x0][0x238] ;  /* 0x00008e00ffd17b82 */ /* 0x000e620000000800 */
[----:B------:R-:W-:-:S02]  /*10ce0*/  ISETP.GT.U32.AND P2, PT, R216, R7, PT ;  /* 0x00000007d800720c */ /* 0x000fc40003f44070 */
[----:B------:R-:W-:Y:S02]  /*10cf0*/  ISETP.GT.U32.AND.EX P1, PT, R39, RZ, PT, P1 ;  /* 0x000000ff2700720c */ /* 0x000fe40003f24110 */
[----:B------:R-:W-:Y:S02]  /*10d00*/  FSEL R225, R225, -INF , !P5 ;  /* 0xff800000e1e17808 */ /* 0x000fe40006800000 */
[----:B------:R-:W-:Y:S02]  /*10d10*/  FMNMX R10, R233, R10, !PT ;  /* 0x0000000ae90a7209 */ /* 0x000fe40007800000 */
[----:B------:R-:W-:Y:S02]  /*10d20*/  ISETP.GT.U32.AND P3, PT, R217, R7, PT ;  /* 0x00000007d900720c */ /* 0x000fe40003f64070 */
[----:B------:R-:W-:Y:S02]  /*10d30*/  IADD3 R192, P6, R8, 0x29, RZ ;  /* 0x0000002908c07810 */ /* 0x000fe40007fde0ff */
[----:B------:R-:W-:-:S02]  /*10d40*/  ISETP.GT.U32.AND.EX P2, PT, R38, RZ, PT, P2 ;  /* 0x000000ff2600720c */ /* 0x000fc40003f44120 */
[----:B------:R-:W-:Y:S02]  /*10d50*/  FSEL R232, R232, -INF , !P1 ;  /* 0xff800000e8e87808 */ /* 0x000fe40004800000 */
[----:B------:R-:W-:Y:S02]  /*10d60*/  FMNMX R10, R225, R10, !PT ;  /* 0x0000000ae10a7209 */ /* 0x000fe40007800000 */
[----:B------:R-:W-:Y:S02]  /*10d70*/  ISETP.GT.U32.AND P4, PT, R192, R7, PT ;  /* 0x00000007c000720c */ /* 0x000fe40003f84070 */
[----:B------:R-:W-:Y:S02]  /*10d80*/  ISETP.GT.U32.AND.EX P3, PT, R142, RZ, PT, P3 ;  /* 0x000000ff8e00720c */ /* 0x000fe40003f64130 */
[----:B------:R-:W-:Y:S02]  /*10d90*/  IADD3 R12, P5, R8, 0x30, RZ ;  /* 0x00000030080c7810 */ /* 0x000fe40007fbe0ff */
[----:B------:R-:W-:-:S02]  /*10da0*/  FSEL R231, R231, -INF , !P2 ;  /* 0xff800000e7e77808 */ /* 0x000fc40005000000 */
[----:B------:R-:W-:Y:S02]  /*10db0*/  IADD3.X R143, RZ, R9, RZ, P6, !PT ;  /* 0x00000009ff8f7210 */ /* 0x000fe400037fe4ff */
[----:B------:R-:W-:Y:S02]  /*10dc0*/  FMNMX R10, R232, R10, !PT ;  /* 0x0000000ae80a7209 */ /* 0x000fe40007800000 */
[----:B------:R-:W-:Y:S02]  /*10dd0*/  MOV R197, R13 ;  /* 0x0000000d00c57202 */ /* 0x000fe40000000f00 */
[----:B------:R-:W-:Y:S02]  /*10de0*/  ISETP.GT.U32.AND P1, PT, R12, R7, PT ;  /* 0x000000070c00720c */ /* 0x000fe40003f24070 */
[----:B------:R-:W-:Y:S02]  /*10df0*/  FSEL R230, R230, -INF , !P3 ;  /* 0xff800000e6e67808 */ /* 0x000fe40005800000 */
[----:B------:R-:W-:-:S02]  /*10e00*/  IADD3 R13, P2, R8, 0x31, RZ ;  /* 0x00000031080d7810 */ /* 0x000fc40007f5e0ff */
[----:B------:R-:W-:Y:S02]  /*10e10*/  IADD3.X R146, RZ, R9, RZ, P5, !PT ;  /* 0x00000009ff927210 */ /* 0x000fe40002ffe4ff */
[----:B------:R-:W-:Y:S02]  /*10e20*/  ISETP.GT.U32.AND.EX P4, PT, R143, RZ, PT, P4 ;  /* 0x000000ff8f00720c */ /* 0x000fe40003f84140 */
[----:B------:R-:W-:Y:S02]  /*10e30*/  FMNMX R10, R231, R10, !PT ;  /* 0x0000000ae70a7209 */ /* 0x000fe40007800000 */
[----:B------:R-:W-:Y:S02]  /*10e40*/  IADD3 R188, P3, R8, 0x38, RZ ;  /* 0x0000003808bc7810 */ /* 0x000fe40007f7e0ff */
[----:B------:R-:W-:Y:S02]  /*10e50*/  ISETP.GT.U32.AND P6, PT, R13, R7, PT ;  /* 0x000000070d00720c */ /* 0x000fe40003fc4070 */
[----:B------:R-:W-:-:S02]  /*10e60*/  IADD3.X R147, RZ, R9, RZ, P2, !PT ;  /* 0x00000009ff937210 */ /* 0x000fc400017fe4ff */
[----:B------:R-:W-:Y:S02]  /*10e70*/  ISETP.GT.U32.AND.EX P1, PT, R146, RZ, PT, P1 ;  /* 0x000000ff9200720c */ /* 0x000fe40003f24110 */
[----:B------:R-:W-:Y:S02]  /*10e80*/  FSEL R227, R227, -INF , !P4 ;  /* 0xff800000e3e37808 */ /* 0x000fe40006000000 */
[----:B------:R-:W-:Y:S01]  /*10e90*/  FMNMX R10, R230, R10, !PT ;  /* 0x0000000ae60a7209 */ /* 0x000fe20007800000 */
[----:B------:R-:W-:Y:S01]  /*10ea0*/  IMAD.X R150, RZ, RZ, R9, P3 ;  /* 0x000000ffff967224 */ /* 0x000fe200018e0609 */
[----:B------:R-:W-:Y:S02]  /*10eb0*/  ISETP.GT.U32.AND P5, PT, R188, R7, PT ;  /* 0x00000007bc00720c */ /* 0x000fe40003fa4070 */
[----:B------:R-:W-:Y:S02]  /*10ec0*/  IADD3 R189, P2, R8, 0x39, RZ ;  /* 0x0000003908bd7810 */ /* 0x000fe40007f5e0ff */
[----:B------:R-:W-:-:S02]  /*10ed0*/  ISETP.GT.U32.AND.EX P6, PT, R147, RZ, PT, P6 ;  /* 0x000000ff9300720c */ /* 0x000fc40003fc4160 */
[----:B------:R-:W-:Y:S02]  /*10ee0*/  FSEL R229, R229, -INF , !P1 ;  /* 0xff800000e5e57808 */ /* 0x000fe40004800000 */
[----:B------:R-:W-:Y:S01]  /*10ef0*/  FMNMX R10, R227, R10, !PT ;  /* 0x0000000ae30a7209 */ /* 0x000fe20007800000 */
[----:B-1----:R-:W-:Y:S01]  /*10f00*/  FMUL R212, R212, R209 ;  /* 0x000000d1d4d47220 */ /* 0x002fe20000400000 */
[----:B------:R-:W-:Y:S02]  /*10f10*/  ISETP.GT.U32.AND P3, PT, R189, R7, PT ;  /* 0x00000007bd00720c */ /* 0x000fe40003f64070 */
[----:B------:R-:W-:Y:S02]  /*10f20*/  ISETP.GT.U32.AND.EX P5, PT, R150, RZ, PT, P5 ;  /* 0x000000ff9600720c */ /* 0x000fe40003fa4150 */
[----:B------:R-:W-:Y:S02]  /*10f30*/  IADD3.X R151, RZ, R9, RZ, P2, !PT ;  /* 0x00000009ff977210 */ /* 0x000fe400017fe4ff */
[----:B------:R-:W-:-:S02]  /*10f40*/  FSEL R228, R228, -INF , !P6 ;  /* 0xff800000e4e47808 */ /* 0x000fc40007000000 */
[----:B------:R-:W-:Y:S01]  /*10f50*/  FMNMX R10, R229, R10, !PT ;  /* 0x0000000ae50a7209 */ /* 0x000fe20007800000 */
[----:B------:R-:W-:Y:S01]  /*10f60*/  FMUL R209, R213, R209 ;  /* 0x000000d1d5d17220 */ /* 0x000fe20000400000 */
[----:B------:R-:W-:Y:S02]  /*10f70*/  ISETP.GT.U32.AND.EX P3, PT, R151, RZ, PT, P3 ;  /* 0x000000ff9700720c */ /* 0x000fe40003f64130 */
[----:B------:R-:W-:Y:S02]  /*10f80*/  FSEL R212, R212, -INF , !P5 ;  /* 0xff800000d4d47808 */ /* 0x000fe40006800000 */
[----:B------:R-:W-:Y:S02]  /*10f90*/  FMNMX R10, R228, R10, !PT ;  /* 0x0000000ae40a7209 */ /* 0x000fe40007800000 */
[----:B------:R-:W-:Y:S02]  /*10fa0*/  FSEL R209, R209, -INF , !P3 ;  /* 0xff800000d1d17808 */ /* 0x000fe40005800000 */
[----:B------:R-:W-:-:S04]  /*10fb0*/  FMNMX R10, R212, R10, !PT ;  /* 0x0000000ad40a7209 */ /* 0x000fc80007800000 */
[----:B------:R-:W-:Y:S02]  /*10fc0*/  FMNMX R10, R209, R10, !PT ;  /* 0x0000000ad10a7209 */ /* 0x000fe40007800000 */
[----:B------:R-:W-:-:S03]  /*10fd0*/  MOV R213, R11 ;  /* 0x0000000b00d57202 */ /* 0x000fc60000000f00 */
[----:B------:R-:W1:Y:S01]  /*10fe0*/  SHFL.BFLY PT, R11, R10, 0x2, 0x1f ;  /* 0x0c401f000a0b7f89 */ /* 0x000e6200000e0000 */
[----:B------:R-:W-:Y:S02]  /*10ff0*/  IMAD.MOV.U32 R244, RZ, RZ, R208 ;  /* 0x000000fffff47224 */ /* 0x000fe400078e00d0 */
[----:B0-----:R-:W-:Y:S01]  /*11000*/  FMUL R208, R194, R252 ;  /* 0x000000fcc2d07220 */ /* 0x001fe20000400000 */
[----:B------:R-:W-:Y:S02]  /*11010*/  MOV R194, R243 ;  /* 0x000000f300c27202 */ /* 0x000fe40000000f00 */
[----:B------:R-:W-:Y:S01]  /*11020*/  MOV R243, R244 ;  /* 0x000000f400f37202 */ /* 0x000fe20000000f00 */
[----:B------:R-:W-:Y:S02]  /*11030*/  IMAD.MOV.U32 R244, RZ, RZ, R201 ;  /* 0x000000fffff47224 */ /* 0x000fe400078e00c9 */
[----:B------:R-:W-:Y:S01]  /*11040*/  FMUL R201, R195, R252 ;  /* 0x000000fcc3c97220 */ /* 0x000fe20000400000 */
[----:B------:R-:W-:Y:S01]  /*11050*/  MOV R195, R200 ;  /* 0x000000c800c37202 */ /* 0x000fe20000000f00 */
[----:B------:R-:W-:Y:S01]  /*11060*/  FMUL R200, R198, R252 ;  /* 0x000000fcc6c87220 */ /* 0x000fe20000400000 */
[----:B------:R-:W-:Y:S01]  /*11070*/  IMAD.MOV.U32 R246, RZ, RZ, R37 ;  /* 0x000000fffff67224 */ /* 0x000fe200078e0025 */
[----:B-1----:R-:W-:-:S02]  /*11080*/  FMNMX R10, R10, R11, !PT ;  /* 0x0000000b0a0a7209 */ /* 0x002fc40007800000 */
[----:B------:R-:W-:Y:S01]  /*11090*/  MOV R11, R204 ;  /* 0x000000cc000b7202 */ /* 0x000fe20000000f00 */
[----:B------:R-:W-:Y:S01]  /*110a0*/  FMUL R204, R191, R252 ;  /* 0x000000fcbfcc7220 */ /* 0x000fe20000400000 */
[----:B------:R-:W-:Y:S02]  /*110b0*/  MOV R191, R205 ;  /* 0x000000cd00bf7202 */ /* 0x000fe40000000f00 */
[----:B------:R-:W-:Y:S01]  /*110c0*/  MOV R205, R184 ;  /* 0x000000b800cd7202 */ /* 0x000fe20000000f00 */
[----:B------:R-:W-:Y:S01]  /*110d0*/  FMUL R184, R190, R252 ;  /* 0x000000fcbeb87220 */ /* 0x000fe20000400000 */
[----:B------:R-:W-:Y:S01]  /*110e0*/  IMAD.MOV.U32 R190, RZ, RZ, R185 ;  /* 0x000000ffffbe7224 */ /* 0x000fe200078e00b9 */
[----:B------:R0:W-:Y:S01]  /*110f0*/  STS.U16 [R5+0x14500], R45 ;  /* 0x0145002d05007388 */ /* 0x0001e20000000400 */
[----:B------:R-:W-:-:S03]  /*11100*/  ISETP.GT.U32.AND P3, PT, R218, R22, PT ;  /* 0x00000016da00720c */ /* 0x000fc60003f64070 */
[----:B------:R-:W-:Y:S02]  /*11110*/  MOV R198, R190 ;  /* 0x000000be00c67202 */ /* 0x000fe40000000f00 */
[----:B------:R-:W-:Y:S01]  /*11120*/  MOV R190, R191 ;  /* 0x000000bf00be7202 */ /* 0x000fe20000000f00 */
[----:B------:R-:W-:Y:S01]  /*11130*/  FMUL R191, R199, R252 ;  /* 0x000000fcc7bf7220 */ /* 0x000fe20000400000 */
[----:B------:R-:W-:Y:S01]  /*11140*/  ISETP.GT.U32.AND P2, PT, R219, R22, PT ;  /* 0x00000016db00720c */ /* 0x000fe20003f44070 */
[----:B------:R1:W-:Y:S01]  /*11150*/  STS.U16 [R5+0x14900], R42 ;  /* 0x0149002a05007388 */ /* 0x0003e20000000400 */
[----:B------:R-:W-:-:S03]  /*11160*/  IMAD.MOV.U32 R199, RZ, RZ, R205 ;  /* 0x000000ffffc77224 */ /* 0x000fc600078e00cd */
[----:B0-----:R-:W2:Y:S01]  /*11170*/  LDL.LU R45, [R1+0xd60] ;  /* 0x000d6000012d7983 */ /* 0x001ea20000300800 */
[----:B------:R-:W-:-:S03]  /*11180*/  ISETP.GT.U32.AND.EX P3, PT, R246, RZ, PT, P3 ;  /* 0x000000fff600720c */ /* 0x000fc60003f64130 */
[----:B------:R0:W-:Y:S01]  /*11190*/  STS.U16 [R5+0x14d00], R43 ;  /* 0x014d002b05007388 */ /* 0x0001e20000000400 */
[----:B------:R-:W-:-:S03]  /*111a0*/  ISETP.GT.U32.AND.EX P2, PT, R213, RZ, PT, P2 ;  /* 0x000000ffd500720c */ /* 0x000fc60003f44120 */
[----:B-1----:R-:W4:Y:S01]  /*111b0*/  LDL.LU R42, [R1+0xd5c] ;  /* 0x000d5c00012a7983 */ /* 0x002f220000300800 */
[----:B------:R-:W-:Y:S01]  /*111c0*/  ISETP.GT.U32.AND P4, PT, R221, R22, PT ;  /* 0x00000016dd00720c */ /* 0x000fe20003f84070 */
[----:B------:R-:W-:Y:S02]  /*111d0*/  FMUL R205, R202, R252 ;  /* 0x000000fccacd7220 */ /* 0x000fe40000400000 */
[----:B------:R1:W-:Y:S01]  /*111e0*/  STS.U16 [R5+0x15100], R40 ;  /* 0x0151002805007388 */ /* 0x0003e20000000400 */
[----:B------:R-:W-:-:S03]  /*111f0*/  MOV R202, R199 ;  /* 0x000000c700ca7202 */ /* 0x000fc60000000f00 */
[----:B0-----:R-:W4:Y:S01]  /*11200*/  LDL.LU R43, [R1+0xd58] ;  /* 0x000d5800012b7983 */ /* 0x001f220000300800 */
[----:B------:R-:W-:-:S03]  /*11210*/  FMUL R199, R203, R252 ;  /* 0x000000fccbc77220 */ /* 0x000fc60000400000 */
[----:B------:R0:W-:Y:S04]  /*11220*/  STS.U16 [R5+0x15900], R251 ;  /* 0x015900fb05007388 */ /* 0x0001e80000000400 */
[----:B-1----:R-:W4:Y:S01]  /*11230*/  LDL.LU R40, [R1+0xd54] ;  /* 0x000d540001287983 */ /* 0x002f220000300800 */
[----:B------:R-:W-:-:S03]  /*11240*/  FSEL R204, R204, -INF , !P3 ;  /* 0xff800000cccc7808 */ /* 0x000fc60005800000 */
[----:B------:R-:W4:Y:S01]  /*11250*/  LDL.LU R41, [R1+0xd50] ;  /* 0x000d500001297983 */ /* 0x000f220000300800 */
[----:B0-----:R-:W-:-:S03]  /*11260*/  MOV R251, R38 ;  /* 0x0000002600fb7202 */ /* 0x001fc60000000f00 */
[----:B------:R0:W-:Y:S01]  /*11270*/  STS.U16 [R5+0x15d00], R249 ;  /* 0x015d00f905007388 */ /* 0x0001e20000000400 */
[----:B------:R-:W-:Y:S01]  /*11280*/  FSEL R208, R208, -INF , !P2 ;  /* 0xff800000d0d07808 */ /* 0x000fe20005000000 */
[----:B------:R-:W-:Y:S02]  /*11290*/  FMUL R185, R187, R252 ;  /* 0x000000fcbbb97220 */ /* 0x000fe40000400000 */
[----:B------:R-:W4:Y:S01]  /*112a0*/  LDL.LU R38, [R1+0xd4c] ;  /* 0x000d4c0001267983 */ /* 0x000f220000300800 */
[----:B------:R-:W-:-:S03]  /*112b0*/  ISETP.GT.U32.AND.EX P4, PT, R197, RZ, PT, P4 ;  /* 0x000000ffc500720c */ /* 0x000fc60003f84140 */
[----:B------:R1:W-:Y:S01]  /*112c0*/  STS.U16 [R5+0x16100], R248 ;  /* 0x016100f805007388 */ /* 0x0003e20000000400 */
[----:B0-----:R-:W-:-:S03]  /*112d0*/  MOV R249, R39 ;  /* 0x0000002700f97202 */ /* 0x001fc60000000f00 */
[----:B------:R-:W4:Y:S01]  /*112e0*/  LDL.LU R39, [R1+0xd48] ;  /* 0x000d480001277983 */ /* 0x000f220000300800 */
[----:B------:R-:W-:Y:S01]  /*112f0*/  MOV R203, R197 ;  /* 0x000000c500cb7202 */ /* 0x000fe20000000f00 */
[----:B------:R-:W-:Y:S01]  /*11300*/  FMUL R197, R206, R252 ;  /* 0x000000fccec57220 */ /* 0x000fe20000400000 */
[C---:B------:R-:W-:Y:S02]  /*11310*/  ISETP.GT.U32.AND P6, PT, R8.reuse, R22, PT ;  /* 0x000000160800720c */ /* 0x040fe40003fc4070 */
[----:B-1----:R-:W-:Y:S02]  /*11320*/  MOV R248, R36 ;  /* 0x0000002400f87202 */ /* 0x002fe40000000f00 */
[----:B------:R-:W4:Y:S01]  /*11330*/  LDL.LU R36, [R1+0xd44] ;  /* 0x000d440001247983 */ /* 0x000f220000300800 */
[-C--:B------:R-:W-:Y:S01]  /*11340*/  ISETP.GE.U32.AND P5, PT, R8, R22.reuse, PT ;  /* 0x000000160800720c */ /* 0x080fe20003fa6070 */
[----:B------:R-:W-:Y:S01]  /*11350*/  IMAD.MOV.U32 R206, RZ, RZ, R190 ;  /* 0x000000ffffce7224 */ /* 0x000fe200078e00be */
[-C--:B------:R-:W-:Y:S01]  /*11360*/  ISETP.GT.U32.AND P1, PT, R220, R22.reuse, PT ;  /* 0x00000016dc00720c */ /* 0x080fe20003f24070 */
[----:B------:R-:W4:Y:S01]  /*11370*/  LDL.LU R37, [R1+0xd40] ;  /* 0x000d400001257983 */ /* 0x000f220000300800 */
[----:B------:R-:W-:-:S02]  /*11380*/  ISETP.GT.U32.AND P3, PT, R193, R22, PT ;  /* 0x00000016c100720c */ /* 0x000fc40003f64070 */
[----:B------:R-:W-:Y:S01]  /*11390*/  ISETP.GT.U32.AND P2, PT, R196, R22, PT ;  /* 0x00000016c400720c */ /* 0x000fe20003f44070 */
[----:B------:R-:W4:Y:S01]  /*113a0*/  LDL.LU R34, [R1+0xd3c] ;  /* 0x000d3c0001227983 */ /* 0x000f220000300800 */
[----:B------:R-:W-:Y:S01]  /*113b0*/  MOV R187, R11 ;  /* 0x0000000b00bb7202 */ /* 0x000fe20000000f00 */
[-C--:B------:R-:W-:Y:S01]  /*113c0*/  FMUL R190, R207, R252.reuse ;  /* 0x000000fccfbe7220 */ /* 0x080fe20000400000 */
[----:B------:R-:W-:Y:S01]  /*113d0*/  FMUL R22, R186, R252 ;  /* 0x000000fcba167220 */ /* 0x000fe20000400000 */
[----:B------:R-:W4:Y:S01]  /*113e0*/  LDL.LU R35, [R1+0xd38] ;  /* 0x000d380001237983 */ /* 0x000f220000300800 */
[----:B------:R-:W-:Y:S01]  /*113f0*/  MOV R207, R202 ;  /* 0x000000ca00cf7202 */ /* 0x000fe20000000f00 */
[----:B------:R-:W-:Y:S01]  /*11400*/  FMUL R202, R210, R252 ;  /* 0x000000fcd2ca7220 */ /* 0x000fe20000400000 */
[C---:B------:R-:W-:Y:S01]  /*11410*/  ISETP.GT.U32.AND.EX P6, PT, R9.reuse, RZ, PT, P6 ;  /* 0x000000ff0900720c */ /* 0x040fe20003fc4160 */
[----:B------:R-:W4:Y:S01]  /*11420*/  LDL.LU R32, [R1+0xd34] ;  /* 0x000d340001207983 */ /* 0x000f220000300800 */
[----:B------:R-:W-:-:S02]  /*11430*/  ISETP.GE.U32.AND.EX P5, PT, R9, RZ, PT, P5 ;  /* 0x000000ff0900720c */ /* 0x000fc40003fa6150 */
[----:B------:R-:W-:Y:S01]  /*11440*/  ISETP.GT.U32.AND.EX P1, PT, R187, RZ, PT, P1 ;  /* 0x000000ffbb00720c */ /* 0x000fe20003f24110 */
[----:B------:R0:W-:Y:S01]  /*11450*/  STS.U16 [R4+0x10200], R33 ;  /* 0x0102002104007388 */ /* 0x0001e20000000400 */
[----:B------:R-:W-:Y:S02]  /*11460*/  ISETP.GT.U32.AND.EX P3, PT, R248, RZ, PT, P3 ;  /* 0x000000fff800720c */ /* 0x000fe40003f64130 */
[----:B------:R-:W-:Y:S01]  /*11470*/  ISETP.GT.U32.AND.EX P2, PT, R249, RZ, PT, P2 ;  /* 0x000000fff900720c */ /* 0x000fe20003f44120 */
[----:B------:R1:W-:Y:S01]  /*11480*/  STS.U16 [R4+0x10600], R30 ;  /* 0x0106001e04007388 */ /* 0x0003e20000000400 */
[----:B------:R-:W-:Y:S02]  /*11490*/  LOP3.LUT R186, R7, 0x8, RZ, 0xfc, !PT ;  /* 0x0000000807ba7812 */ /* 0x000fe400078efcff */
[----:B------:R-:W-:Y:S01]  /*114a0*/  MOV R210, R198 ;  /* 0x000000c600d27202 */ /* 0x000fe20000000f00 */
[----:B------:R3:W-:Y:S01]  /*114b0*/  STS.U16 [R4+0x10a00], R31 ;  /* 0x010a001f04007388 */ /* 0x0007e20000000400 */
[----:B------:R-:W-:-:S03]  /*114c0*/  FMUL R198, R211, R252 ;  /* 0x000000fcd3c67220 */ /* 0x000fc60000400000 */
[----:B0-----:R-:W4:Y:S01]  /*114d0*/  LDL.LU R33, [R1+0xd30] ;  /* 0x000d300001217983 */ /* 0x001f220000300800 */
[----:B------:R-:W-:-:S03]  /*114e0*/  MOV R211, R195 ;  /* 0x000000c300d37202 */ /* 0x000fc60000000f00 */
[----:B-1----:R-:W4:Y:S01]  /*114f0*/  LDL.LU R30, [R1+0xd2c] ;  /* 0x000d2c00011e7983 */ /* 0x002f220000300800 */
[----:B------:R-:W-:Y:S01]  /*11500*/  FSEL R184, R184, -INF , !P0 ;  /* 0xff800000b8b87808 */ /* 0x000fe20004000000 */
[----:B------:R-:W-:Y:S02]  /*11510*/  FMUL R195, R214, R252 ;  /* 0x000000fcd6c37220 */ /* 0x000fe40000400000 */
[----:B---3--:R-:W3:Y:S01]  /*11520*/  LDL.LU R31, [R1+0xd28] ;  /* 0x000d2800011f7983 */ /* 0x008ee20000300800 */
[----:B------:R-:W-:-:S03]  /*11530*/  FSEL R22, R22, -INF , !P6 ;  /* 0xff80000016167808 */ /* 0x000fc60007000000 */
[----:B------:R0:W-:Y:S01]  /*11540*/  STS.U16 [R4+0x10e00], R28 ;  /* 0x010e001c04007388 */ /* 0x0001e20000000400 */
[----:B------:R-:W-:Y:S01]  /*11550*/  FSEL R185, R185, -INF , !P5 ;  /* 0xff800000b9b97808 */ /* 0x000fe20006800000 */
[----:B------:R-:W-:Y:S01]  /*11560*/  IMAD.MOV.U32 R214, RZ, RZ, R194 ;  /* 0x000000ffffd67224 */ /* 0x000fe200078e00c2 */
[----:B------:R-:W-:Y:S01]  /*11570*/  FSEL R201, R201, -INF , !P1 ;  /* 0xff800000c9c97808 */ /* 0x000fe20004800000 */
[----:B------:R1:W-:Y:S01]  /*11580*/  STS.U16 [R4+0x11200], R29 ;  /* 0x0112001d04007388 */ /* 0x0003e20000000400 */
[----:B------:R-:W-:Y:S02]  /*11590*/  FSEL R200, R200, -INF , !P4 ;  /* 0xff800000c8c87808 */ /* 0x000fe40006000000 */
[----:B------:R-:W-:Y:S01]  /*115a0*/  FSEL R191, R191, -INF , !P3 ;  /* 0xff800000bfbf7808 */ /* 0x000fe20005800000 */
[----:B------:R1:W-:Y:S01]  /*115b0*/  STS.U16 [R4+0x11600], R26 ;  /* 0x0116001a04007388 */ /* 0x0003e20000000400 */
[----:B------:R-:W-:-:S03]  /*115c0*/  FSEL R205, R205, -INF , !P2 ;  /* 0xff800000cdcd7808 */ /* 0x000fc60005000000 */
[----:B0-----:R-:W3:Y:S01]  /*115d0*/  LDL.LU R28, [R1+0xd24] ;  /* 0x000d2400011c7983 */ /* 0x001ee20000300800 */
[----:B------:R-:W-:Y:S01]  /*115e0*/  ISETP.GT.U32.AND P0, PT, R216, R186, PT ;  /* 0x000000bad800720c */ /* 0x000fe20003f04070 */
[----:B------:R-:W-:Y:S01]  /*115f0*/  FMUL R194, R215, R252 ;  /* 0x000000fcd7c27220 */ /* 0x000fe20000400000 */
[-C--:B------:R-:W-:Y:S01]  /*11600*/  ISETP.GT.U32.AND P5, PT, R217, R186.reuse, PT ;  /* 0x000000bad900720c */ /* 0x080fe20003fa4070 */
[----:B-1----:R-:W3:Y:S01]  /*11610*/  LDL.LU R29, [R1+0xd20] ;  /* 0x000d2000011d7983 */ /* 0x002ee20000300800 */
[-C--:B------:R-:W-:Y:S02]  /*11620*/  ISETP.GT.U32.AND P6, PT, R192, R186.reuse, PT ;  /* 0x000000bac000720c */ /* 0x080fe40003fc4070 */
[-C--:B------:R-:W-:Y:S01]  /*11630*/  ISETP.GT.U32.AND P1, PT, R12, R186.reuse, PT ;  /* 0x000000ba0c00720c */ /* 0x080fe20003f24070 */
[----:B------:R-:W3:Y:S01]  /*11640*/  LDL.LU R26, [R1+0xd1c] ;  /* 0x000d1c00011a7983 */ /* 0x000ee20000300800 */
[-C--:B------:R-:W-:Y:S02]  /*11650*/  ISETP.GT.U32.AND P4, PT, R13, R186.reuse, PT ;  /* 0x000000ba0d00720c */ /* 0x080fe40003f84070 */
[-C--:B------:R-:W-:Y:S01]  /*11660*/  ISETP.GT.U32.AND P3, PT, R188, R186.reuse, PT ;  /* 0x000000babc00720c */ /* 0x080fe20003f64070 */
[----:B------:R0:W-:Y:S01]  /*11670*/  STS.U16 [R4+0x11a00], R27 ;  /* 0x011a001b04007388 */ /* 0x0001e20000000400 */
[----:B------:R-:W-:-:S02]  /*11680*/  ISETP.GT.U32.AND P2, PT, R189, R186, PT ;  /* 0x000000babd00720c */ /* 0x000fc40003f44070 */
[----:B------:R-:W-:Y:S02]  /*11690*/  MOV R186, R241 ;  /* 0x000000f100ba7202 */ /* 0x000fe40000000f00 */
[----:B------:R-:W-:Y:S02]  /*116a0*/  MOV R215, R24 ;  /* 0x0000001800d77202 */ /* 0x000fe40000000f00 */
[----:B------:R-:W-:Y:S01]  /*116b0*/  ISETP.GT.U32.AND.EX P3, PT, R150, RZ, PT, P3 ;  /* 0x000000ff9600720c */ /* 0x000fe20003f64130 */
[----:B0-----:R-:W3:Y:S04]  /*116c0*/  LDL.LU R27, [R1+0xd18] ;  /* 0x000d1800011b7983 */ /* 0x001ee80000300800 */
[----:B------:R-:W3:Y:S04]  /*116d0*/  LDL.LU R241, [R1+0x218] ;  /* 0x0002180001f17983 */ /* 0x000ee80000300800 */
[----:B------:R-:W3:Y:S04]  /*116e0*/  LDL.LU R24, [R1+0xd14] ;  /* 0x000d140001187983 */ /* 0x000ee80000300800 */
[----:B------:R0:W-:Y:S02]  /*116f0*/  STL.64 [R1+0xc60], R150 ;  /* 0x000c609601007387 */ /* 0x0001e40000100a00 */
[----:B0-----:R-:W-:-:S02]  /*11700*/  MOV R150, R25 ;  /* 0x0000001900967202 */ /* 0x001fc40000000f00 */
[----:B------:R-:W3:Y:S04]  /*11710*/  LDL.LU R25, [R1+0xd10] ;  /* 0x000d100001197983 */ /* 0x000ee80000300800 */
[----:B------:R-:W-:Y:S04]  /*11720*/  STL.64 [R1+0xc58], R148 ;  /* 0x000c589401007387 */ /* 0x000fe80000100a00 */
        /* <DEDUP_REMOVED lines=51> */
[----:B--2---:R-:W-:Y:S04]  /*11a60*/  STL.64 [R1+0xab8], R44 ;  /* 0x000ab82c01007387 */ /* 0x004fe80000100a00 */
[----:B----4-:R-:W-:Y:S04]  /*11a70*/  STL.64 [R1+0xab0], R42 ;  /* 0x000ab02a01007387 */ /* 0x010fe80000100a00 */
[----:B------:R-:W-:Y:S04]  /*11a80*/  STL.64 [R1+0xaa8], R40 ;  /* 0x000aa82801007387 */ /* 0x000fe80000100a00 */
[----:B------:R-:W-:Y:S04]  /*11a90*/  STL.64 [R1+0xaa0], R38 ;  /* 0x000aa02601007387 */ /* 0x000fe80000100a00 */
[----:B------:R-:W-:Y:S04]  /*11aa0*/  STL.64 [R1+0xa98], R36 ;  /* 0x000a982401007387 */ /* 0x000fe80000100a00 */
[----:B------:R-:W-:Y:S04]  /*11ab0*/  STL.64 [R1+0xa90], R34 ;  /* 0x000a902201007387 */ /* 0x000fe80000100a00 */
[----:B------:R-:W-:Y:S04]  /*11ac0*/  STL.64 [R1+0xa88], R32 ;  /* 0x000a882001007387 */ /* 0x000fe80000100a00 */
[----:B---3--:R-:W-:Y:S01]  /*11ad0*/  STL.64 [R1+0xa80], R30 ;  /* 0x000a801e01007387 */ /* 0x008fe20000100a00 */
[----:B------:R-:W-:-:S03]  /*11ae0*/  FMNMX R11, R22, R185, !PT ;  /* 0x000000b9160b7209 */ /* 0x000fc60007800000 */
[----:B------:R0:W-:Y:S04]  /*11af0*/  STS.U16 [R4+0x11e00], R154 ;  /* 0x011e009a04007388 */ /* 0x0001e80000000400 */
[----:B------:R1:W-:Y:S04]  /*11b00*/  STS.U16 [R4+0x12200], R155 ;  /* 0x0122009b04007388 */ /* 0x0003e80000000400 */
[----:B------:R2:W-:Y:S04]  /*11b10*/  STS.U16 [R4+0x12600], R156 ;  /* 0x0126009c04007388 */ /* 0x0005e80000000400 */
[----:B------:R-:W-:Y:S01]  /*11b20*/  STL.64 [R1+0xa78], R28 ;  /* 0x000a781c01007387 */ /* 0x000fe20000100a00 */
[----:B------:R-:W-:-:S03]  /*11b30*/  FMNMX R11, R184, R11, !PT ;  /* 0x0000000bb80b7209 */ /* 0x000fc60007800000 */
[----:B------:R3:W-:Y:S04]  /*11b40*/  STS.U16 [R4+0x12a00], R157 ;  /* 0x012a009d04007388 */ /* 0x0007e80000000400 */
[----:B------:R4:W-:Y:S04]  /*11b50*/  STS.U16 [R4+0x12e00], R158 ;  /* 0x012e009e04007388 */ /* 0x0009e80000000400 */
[----:B------:R4:W-:Y:S04]  /*11b60*/  STS.U16 [R4+0x13200], R159 ;  /* 0x0132009f04007388 */ /* 0x0009e80000000400 */
[----:B------:R-:W-:Y:S04]  /*11b70*/  STL.64 [R1+0xa70], R26 ;  /* 0x000a701a01007387 */ /* 0x000fe80000100a00 */
[----:B------:R4:W-:Y:S01]  /*11b80*/  STS.U16 [R4+0x13600], R160 ;  /* 0x013600a004007388 */ /* 0x0009e20000000400 */
[----:B------:R-:W-:-:S03]  /*11b90*/  FMNMX R11, R204, R11, !PT ;  /* 0x0000000bcc0b7209 */ /* 0x000fc60007800000 */
[----:B------:R4:W-:Y:S04]  /*11ba0*/  STS.U16 [R4+0x13a00], R161 ;  /* 0x013a00a104007388 */ /* 0x0009e80000000400 */
[----:B------:R4:W-:Y:S04]  /*11bb0*/  STS.U16 [R4+0x13e00], R162 ;  /* 0x013e00a204007388 */ /* 0x0009e80000000400 */
[----:B------:R4:W-:Y:S04]  /*11bc0*/  STS.U16 [R4+0x14200], R163 ;  /* 0x014200a304007388 */ /* 0x0009e80000000400 */
[----:B------:R-:W-:Y:S04]  /*11bd0*/  STL.64 [R1+0xa68], R24 ;  /* 0x000a681801007387 */ /* 0x000fe80000100a00 */
[----:B0-----:R-:W4:Y:S04]  /*11be0*/  LDL.LU R154, [R1+0xd0c] ;  /* 0x000d0c00019a7983 */ /* 0x001f280000300800 */
[----:B-1----:R-:W4:Y:S04]  /*11bf0*/  LDL.LU R155, [R1+0xd08] ;  /* 0x000d0800019b7983 */ /* 0x002f280000300800 */
[----:B--2---:R-:W2:Y:S04]  /*11c00*/  LDL.LU R156, [R1+0xd04] ;  /* 0x000d0400019c7983 */ /* 0x004ea80000300800 */
[----:B---3--:R-:W3:Y:S04]  /*11c10*/  LDL.LU R157, [R1+0xd00] ;  /* 0x000d0000019d7983 */ /* 0x008ee80000300800 */
[----:B----4-:R-:W4:Y:S04]  /*11c20*/  LDL.LU R158, [R1+0xcfc] ;  /* 0x000cfc00019e7983 */ /* 0x010f280000300800 */
[----:B------:R-:W2:Y:S04]  /*11c30*/  LDL.LU R159, [R1+0xcf8] ;  /* 0x000cf800019f7983 */ /* 0x000ea80000300800 */
[----:B------:R-:W4:Y:S04]  /*11c40*/  LDL.LU R160, [R1+0xcf4] ;  /* 0x000cf40001a07983 */ /* 0x000f280000300800 */
[----:B------:R-:W2:Y:S04]  /*11c50*/  LDL.LU R161, [R1+0xcf0] ;  /* 0x000cf00001a17983 */ /* 0x000ea80000300800 */
[----:B------:R-:W2:Y:S04]  /*11c60*/  LDL.LU R162, [R1+0xcec] ;  /* 0x000cec0001a27983 */ /* 0x000ea80000300800 */
[----:B------:R-:W2:Y:S04]  /*11c70*/  LDL.LU R163, [R1+0xce8] ;  /* 0x000ce80001a37983 */ /* 0x000ea80000300800 */
[----:B------:R0:W-:Y:S01]  /*11c80*/  STS.U16 [R4+0x14600], R164 ;  /* 0x014600a404007388 */ /* 0x0001e20000000400 */
[----:B------:R-:W-:-:S03]  /*11c90*/  FMNMX R11, R208, R11, !PT ;  /* 0x0000000bd00b7209 */ /* 0x000fc60007800000 */
[----:B------:R1:W-:Y:S04]  /*11ca0*/  STS.U16 [R4+0x14a00], R165 ;  /* 0x014a00a504007388 */ /* 0x0003e80000000400 */
[----:B------:R1:W-:Y:S04]  /*11cb0*/  STS.U16 [R4+0x14e00], R166 ;  /* 0x014e00a604007388 */ /* 0x0003e80000000400 */
[----:B0-----:R-:W2:Y:S04]  /*11cc0*/  LDL.LU R164, [R1+0xce4] ;  /* 0x000ce40001a47983 */ /* 0x001ea80000300800 */
[----:B-1----:R-:W2:Y:S04]  /*11cd0*/  LDL.LU R165, [R1+0xce0] ;  /* 0x000ce00001a57983 */ /* 0x002ea80000300800 */
[----:B------:R-:W2:Y:S04]  /*11ce0*/  LDL.LU R166, [R1+0xcdc] ;  /* 0x000cdc0001a67983 */ /* 0x000ea80000300800 */
[----:B------:R0:W-:Y:S04]  /*11cf0*/  STS.U16 [R4+0x15200], R167 ;  /* 0x015200a704007388 */ /* 0x0001e80000000400 */
[----:B------:R1:W-:Y:S01]  /*11d00*/  STS.U16 [R4+0x15600], R168 ;  /* 0x015600a804007388 */ /* 0x0003e20000000400 */
[----:B------:R-:W-:-:S03]  /*11d10*/  FMNMX R11, R201, R11, !PT ;  /* 0x0000000bc90b7209 */ /* 0x000fc60007800000 */
[----:B------:R1:W-:Y:S04]  /*11d20*/  STS.U16 [R4+0x15a00], R169 ;  /* 0x015a00a904007388 */ /* 0x0003e80000000400 */
[----:B0-----:R-:W2:Y:S04]  /*11d30*/  LDL.LU R167, [R1+0xcd8] ;  /* 0x000cd80001a77983 */ /* 0x001ea80000300800 */
[----:B-1----:R-:W2:Y:S04]  /*11d40*/  LDL.LU R168, [R1+0xcd4] ;  /* 0x000cd40001a87983 */ /* 0x002ea80000300800 */
[----:B------:R-:W2:Y:S04]  /*11d50*/  LDL.LU R169, [R1+0xcd0] ;  /* 0x000cd00001a97983 */ /* 0x000ea80000300800 */
[----:B------:R0:W-:Y:S04]  /*11d60*/  STS.U16 [R4+0x15e00], R170 ;  /* 0x015e00aa04007388 */ /* 0x0001e80000000400 */
[----:B------:R1:W-:Y:S04]  /*11d70*/  STS.U16 [R4+0x16200], R171 ;  /* 0x016200ab04007388 */ /* 0x0003e80000000400 */
[----:B------:R1:W-:Y:S04]  /*11d80*/  STS.U16 [R4+0x16600], R172 ;  /* 0x016600ac04007388 */ /* 0x0003e80000000400 */
[----:B0-----:R-:W2:Y:S04]  /*11d90*/  LDL.LU R170, [R1+0xccc] ;  /* 0x000ccc0001aa7983 */ /* 0x001ea80000300800 */
[----:B-1----:R-:W2:Y:S01]  /*11da0*/  LDL.LU R171, [R1+0xcc8] ;  /* 0x000cc80001ab7983 */ /* 0x002ea20000300800 */
[----:B------:R-:W-:-:S03]  /*11db0*/  FMNMX R11, R200, R11, !PT ;  /* 0x0000000bc80b7209 */ /* 0x000fc60007800000 */
[----:B------:R-:W2:Y:S04]  /*11dc0*/  LDL.LU R172, [R1+0xcc4] ;  /* 0x000cc40001ac7983 */ /* 0x000ea80000300800 */
[----:B------:R0:W-:Y:S04]  /*11dd0*/  STS.U16 [R4+0x16a00], R173 ;  /* 0x016a00ad04007388 */ /* 0x0001e80000000400 */
[----:B------:R1:W-:Y:S04]  /*11de0*/  STS.U16 [R4+0x16e00], R174 ;  /* 0x016e00ae04007388 */ /* 0x0003e80000000400 */
[----:B------:R1:W-:Y:S04]  /*11df0*/  STS.U16 [R4+0x17200], R3 ;  /* 0x0172000304007388 */ /* 0x0003e80000000400 */
[----:B0-----:R-:W2:Y:S04]  /*11e00*/  LDL.LU R173, [R1+0xcc0] ;  /* 0x000cc00001ad7983 */ /* 0x001ea80000300800 */
[----:B-1----:R-:W2:Y:S04]  /*11e10*/  LDL.LU R174, [R1+0xcbc] ;  /* 0x000cbc0001ae7983 */ /* 0x002ea80000300800 */
[----:B------:R-:W3:Y:S01]  /*11e20*/  LDL.LU R3, [R1+0xcb8] ;  /* 0x000cb80001037983 */ /* 0x000ee20000300800 */
[----:B------:R-:W-:-:S02]  /*11e30*/  ISETP.GT.U32.AND.EX P0, PT, R251, RZ, PT, P0 ;  /* 0x000000fffb00720c */ /* 0x000fc40003f04100 */
[----:B------:R-:W-:Y:S02]  /*11e40*/  FMNMX R11, R191, R11, !PT ;  /* 0x0000000bbf0b7209 */ /* 0x000fe40007800000 */
[----:B------:R-:W-:Y:S02]  /*11e50*/  ISETP.GT.U32.AND.EX P5, PT, R142, RZ, PT, P5 ;  /* 0x000000ff8e00720c */ /* 0x000fe40003fa4150 */
[----:B------:R-:W-:Y:S02]  /*11e60*/  FSEL R199, R199, -INF , !P0 ;  /* 0xff800000c7c77808 */ /* 0x000fe40004000000 */
[----:B------:R-:W-:Y:S02]  /*11e70*/  FMNMX R11, R205, R11, !PT ;  /* 0x0000000bcd0b7209 */ /* 0x000fe40007800000 */
[----:B------:R-:W-:Y:S02]  /*11e80*/  ISETP.GT.U32.AND.EX P6, PT, R143, RZ, PT, P6 ;  /* 0x000000ff8f00720c */ /* 0x000fe40003fc4160 */
[----:B------:R-:W-:-:S02]  /*11e90*/  FSEL R197, R197, -INF , !P5 ;  /* 0xff800000c5c57808 */ /* 0x000fc40006800000 */
[----:B------:R-:W-:Y:S02]  /*11ea0*/  FMNMX R11, R199, R11, !PT ;  /* 0x0000000bc70b7209 */ /* 0x000fe40007800000 */
[----:B------:R-:W-:Y:S02]  /*11eb0*/  ISETP.GT.U32.AND.EX P1, PT, R146, RZ, PT, P1 ;  /* 0x000000ff9200720c */ /* 0x000fe40003f24110 */
[----:B------:R-:W-:Y:S02]  /*11ec0*/  FSEL R190, R190, -INF , !P6 ;  /* 0xff800000bebe7808 */ /* 0x000fe40007000000 */
[----:B------:R-:W-:Y:S02]  /*11ed0*/  FMNMX R11, R197, R11, !PT ;  /* 0x0000000bc50b7209 */ /* 0x000fe40007800000 */
[----:B------:R-:W-:Y:S02]  /*11ee0*/  ISETP.GT.U32.AND.EX P4, PT, R147, RZ, PT, P4 ;  /* 0x000000ff9300720c */ /* 0x000fe40003f84140 */
[----:B------:R-:W-:-:S02]  /*11ef0*/  FSEL R202, R202, -INF , !P1 ;  /* 0xff800000caca7808 */ /* 0x000fc40004800000 */
[----:B------:R-:W-:Y:S02]  /*11f00*/  FMNMX R11, R190, R11, !PT ;  /* 0x0000000bbe0b7209 */ /* 0x000fe40007800000 */
[----:B------:R-:W-:Y:S02]  /*11f10*/  FSEL R198, R198, -INF , !P4 ;  /* 0xff800000c6c67808 */ /* 0x000fe40006000000 */
[----:B------:R-:W-:Y:S02]  /*11f20*/  FMNMX R11, R202, R11, !PT ;  /* 0x0000000bca0b7209 */ /* 0x000fe40007800000 */
[----:B------:R-:W-:Y:S02]  /*11f30*/  ISETP.GT.U32.AND.EX P2, PT, R151, RZ, PT, P2 ;  /* 0x000000ff9700720c */ /* 0x000fe40003f44120 */
[----:B------:R-:W-:Y:S02]  /*11f40*/  FSEL R195, R195, -INF , !P3 ;  /* 0xff800000c3c37808 */ /* 0x000fe40005800000 */
[----:B------:R-:W-:-:S02]  /*11f50*/  FMNMX R11, R198, R11, !PT ;  /* 0x0000000bc60b7209 */ /* 0x000fc40007800000 */
[----:B------:R-:W-:Y:S02]  /*11f60*/  FSEL R194, R194, -INF , !P2 ;  /* 0xff800000c2c27808 */ /* 0x000fe40005000000 */
[----:B------:R-:W-:Y:S02]  /*11f70*/  FMNMX R11, R195, R11, !PT ;  /* 0x0000000bc30b7209 */ /* 0x000fe40007800000 */
[----:B------:R-:W-:Y:S01]  /*11f80*/  MOV R149, R215 ;  /* 0x000000d700957202 */ /* 0x000fe20000000f00 */
[----:B------:R-:W-:Y:S01]  /*11f90*/  IMAD.MOV.U32 R215, RZ, RZ, R214 ;  /* 0x000000ffffd77224 */ /* 0x000fe200078e00d6 */
[----:B------:R-:W-:Y:S02]  /*11fa0*/  MOV R214, R211 ;  /* 0x000000d300d67202 */ /* 0x000fe40000000f00 */
[----:B------:R-:W-:Y:S02]  /*11fb0*/  MOV R211, R210 ;  /* 0x000000d200d37202 */ /* 0x000fe40000000f00 */
[----:B------:R-:W-:-:S02]  /*11fc0*/  FMNMX R11, R194, R11, !PT ;  /* 0x0000000bc20b7209 */ /* 0x000fc40007800000 */
[----:B------:R-:W-:Y:S01]  /*11fd0*/  MOV R210, R207 ;  /* 0x000000cf00d27202 */ /* 0x000fe20000000f00 */
[----:B------:R-:W-:Y:S01]  /*11fe0*/  IMAD.MOV.U32 R207, RZ, RZ, R206 ;  /* 0x000000ffffcf7224 */ /* 0x000fe200078e00ce */
[----:B------:R-:W-:Y:S02]  /*11ff0*/  MOV R206, R203 ;  /* 0x000000cb00ce7202 */ /* 0x000fe40000000f00 */
[----:B------:R-:W-:Y:S02]  /*12000*/  MOV R203, R187 ;  /* 0x000000bb00cb7202 */ /* 0x000fe40000000f00 */
[----:B------:R-:W0:Y:S02]  /*12010*/  SHFL.BFLY PT, R187, R11, 0x2, 0x1f ;  /* 0x0c401f000bbb7f89 */ /* 0x000e2400000e0000 */
[----:B0-----:R-:W-:Y:S02]  /*12020*/  FMNMX R11, R11, R187, !PT ;  /* 0x000000bb0b0b7209 */ /* 0x001fe40007800000 */
[----:B------:R-:W4:Y:S04]  /*12030*/  LDL.LU R187, [R1+0x21c] ;  /* 0x00021c0001bb7983 */ /* 0x000f280000300800 */
[----:B------:R-:W-:Y:S04]  /*12040*/  STS.U16 [R4+0x17600], R250 ;  /* 0x017600fa04007388 */ /* 0x000fe80000000400 */
[----:B------:R-:W-:Y:S04]  /*12050*/  STS.U16 [R4+0x17a00], R247 ;  /* 0x017a00f704007388 */ /* 0x000fe80000000400 */
[----:B------:R-:W-:Y:S01]  /*12060*/  STS.U16 [R4+0x17e00], R245 ;  /* 0x017e00f504007388 */ /* 0x000fe20000000400 */
[----:B------:R-:W-:-:S03]  /*12070*/  MOV R151, R186 ;  /* 0x000000ba00977202 */ /* 0x000fc60000000f00 */
[----:B------:R-:W0:Y:S01]  /*12080*/  SHFL.BFLY PT, R186, R10, 0x1, 0x1f ;  /* 0x0c201f000aba7f89 */ /* 0x000e2200000e0000 */
[----:B------:R-:W-:Y:S01]  /*12090*/  IMAD.MOV.U32 R147, RZ, RZ, R149 ;  /* 0x000000ffff937224 */ /* 0x000fe200078e0095 */
[----:B0-----:R-:W-:Y:S02]  /*120a0*/  FMNMX R10, R10, R186, !PT ;  /* 0x000000ba0a0a7209 */ /* 0x001fe40007800000 */
[----:B------:R-:W0:Y:S01]  /*120b0*/  SHFL.BFLY PT, R186, R11, 0x1, 0x1f ;  /* 0x0c201f000bba7f89 */ /* 0x000e2200000e0000 */
[----:B------:R-:W-:Y:S02]  /*120c0*/  MOV R148, R150 ;  /* 0x0000009600947202 */ /* 0x000fe40000000f00 */
[----:B------:R-:W-:Y:S02]  /*120d0*/  MOV R149, R242 ;  /* 0x000000f200957202 */ /* 0x000fe40000000f00 */
[----:B------:R-:W-:Y:S01]  /*120e0*/  MOV R150, R243 ;  /* 0x000000f300967202 */ /* 0x000fe20000000f00 */
[----:B------:R-:W-:Y:S01]  /*120f0*/  IMAD.MOV.U32 R242, RZ, RZ, R244 ;  /* 0x000000fffff27224 */ /* 0x000fe200078e00f4 */
[----:B------:R-:W-:-:S02]  /*12100*/  FMNMX R10, R10, R241, !PT ;  /* 0x000000f10a0a7209 */ /* 0x000fc40007800000 */
[----:B------:R-:W-:Y:S02]  /*12110*/  MOV R146, R147 ;  /* 0x0000009300927202 */ /* 0x000fe40000000f00 */
[----:B------:R-:W-:Y:S02]  /*12120*/  MOV R147, R148 ;  /* 0x0000009400937202 */ /* 0x000fe40000000f00 */
[----:B------:R-:W-:Y:S01]  /*12130*/  MOV R148, R149 ;  /* 0x0000009500947202 */ /* 0x000fe20000000f00 */
[----:B------:R-:W-:Y:S02]  /*12140*/  IMAD.MOV.U32 R149, RZ, RZ, R150 ;  /* 0x000000ffff957224 */ /* 0x000fe400078e0096 */
[--C-:B------:R-:W-:Y:S01]  /*12150*/  FADD R223, R223, -R10.reuse ;  /* 0x8000000adfdf7221 */ /* 0x100fe20000000000 */
[--C-:B------:R-:W-:Y:S01]  /*12160*/  FADD R23, R23, -R10.reuse ;  /* 0x8000000a17177221 */ /* 0x100fe20000000000 */
[----:B0-----:R-:W-:Y:S01]  /*12170*/  FMNMX R11, R11, R186, !PT ;  /* 0x000000ba0b0b7209 */ /* 0x001fe20007800000 */
[----:B------:R-:W-:Y:S01]  /*12180*/  FADD R226, R226, -R10 ;  /* 0x8000000ae2e27221 */ /* 0x000fe20000000000 */
[----:B------:R-:W-:-:S02]  /*12190*/  MOV R150, R242 ;  /* 0x000000f200967202 */ /* 0x000fc40000000f00 */
[----:B------:R-:W-:Y:S02]  /*121a0*/  MOV R145, R146 ;  /* 0x0000009200917202 */ /* 0x000fe40000000f00 */
[----:B------:R-:W-:Y:S01]  /*121b0*/  MOV R146, R147 ;  /* 0x0000009300927202 */ /* 0x000fe20000000f00 */
[----:B------:R-:W-:Y:S02]  /*121c0*/  IMAD.MOV.U32 R147, RZ, RZ, R148 ;  /* 0x000000ffff937224 */ /* 0x000fe400078e0094 */
[----:B------:R-:W-:Y:S01]  /*121d0*/  FMUL R223, R223, 1.4426950216293334961 ;  /* 0x3fb8aa3bdfdf7820 */ /* 0x000fe20000400000 */
[----:B------:R-:W-:Y:S01]  /*121e0*/  FMUL R23, R23, 1.4426950216293334961 ;  /* 0x3fb8aa3b17177820 */ /* 0x000fe20000400000 */
[----:B------:R-:W-:Y:S01]  /*121f0*/  MOV R148, R149 ;  /* 0x0000009500947202 */ /* 0x000fe20000000f00 */
[----:B------:R-:W-:Y:S01]  /*12200*/  FMUL R226, R226, 1.4426950216293334961 ;  /* 0x3fb8aa3be2e27820 */ /* 0x000fe20000400000 */
[----:B------:R-:W-:Y:S02]  /*12210*/  MOV R149, R150 ;  /* 0x0000009600957202 */ /* 0x000fe40000000f00 */
[----:B------:R-:W-:Y:S01]  /*12220*/  MOV R150, R240 ;  /* 0x000000f000967202 */ /* 0x000fe20000000f00 */
[----:B------:R0:W-:Y:S01]  /*12230*/  MUFU.EX2 R243, R223 ;  /* 0x000000df00f37308 */ /* 0x0001e20000000800 */
[----:B------:R-:W-:Y:S01]  /*12240*/  IMAD.MOV.U32 R250, RZ, RZ, R145 ;  /* 0x000000fffffa7224 */ /* 0x000fe200078e0091 */
[----:B------:R-:W-:Y:S01]  /*12250*/  MOV R247, R146 ;  /* 0x0000009200f77202 */ /* 0x000fe20000000f00 */
[----:B------:R-:W-:Y:S01]  /*12260*/  IMAD.MOV.U32 R186, RZ, RZ, R149 ;  /* 0x000000ffffba7224 */ /* 0x000fe200078e0095 */
[----:B------:R-:W-:-:S04]  /*12270*/  MOV R245, R148 ;  /* 0x0000009400f57202 */ /* 0x000fc80000000f00 */
[----:B------:R1:W-:Y:S01]  /*12280*/  MUFU.EX2 R242, R23 ;  /* 0x0000001700f27308 */ /* 0x0003e20000000800 */
[----:B0-----:R-:W-:Y:S01]  /*12290*/  MOV R223, R147 ;  /* 0x0000009300df7202 */ /* 0x001fe20000000f00 */
[----:B-1----:R-:W-:-:S06]  /*122a0*/  FADD R23, -R10, R241 ;  /* 0x000000f10a177221 */ /* 0x002fcc0000000100 */
[----:B------:R0:W-:Y:S02]  /*122b0*/  MUFU.EX2 R241, R226 ;  /* 0x000000e200f17308 */ /* 0x0001e40000000800 */
[----:B0-----:R-:W-:Y:S01]  /*122c0*/  MOV R226, R150 ;  /* 0x0000009600e27202 */ /* 0x001fe20000000f00 */
[----:B---3--:R0:W-:Y:S04]  /*122d0*/  STS.U16 [R3+0x10300], R175 ;  /* 0x010300af03007388 */ /* 0x0081e80000000400 */
[----:B------:R1:W-:Y:S04]  /*122e0*/  STS.U16 [R3+0x10700], R176 ;  /* 0x010700b003007388 */ /* 0x0003e80000000400 */
[----:B------:R3:W-:Y:S04]  /*122f0*/  STS.U16 [R3+0x10b00], R177 ;  /* 0x010b00b103007388 */ /* 0x0007e80000000400 */
[----:B0-----:R-:W2:Y:S04]  /*12300*/  LDL.LU R175, [R1+0xcb4] ;  /* 0x000cb40001af7983 */ /* 0x001ea80000300800 */
[----:B-1----:R-:W2:Y:S04]  /*12310*/  LDL.LU R176, [R1+0xcb0] ;  /* 0x000cb00001b07983 */ /* 0x002ea80000300800 */
[----:B---3--:R-:W3:Y:S04]  /*12320*/  LDL.LU R177, [R1+0xcac] ;  /* 0x000cac0001b17983 */ /* 0x008ee80000300800 */
        /* <DEDUP_REMOVED lines=15> */
[----:B0-----:R0:W5:Y:S04]  /*12420*/  LDL.LU R14, [R1+0xc90] ;  /* 0x000c9000010e7983 */ /* 0x0011680000300800 */
[----:B-1----:R0:W5:Y:S04]  /*12430*/  LDL.LU R15, [R1+0xc8c] ;  /* 0x000c8c00010f7983 */ /* 0x0021680000300800 */
[----:B----4-:R0:W5:Y:S04]  /*12440*/  LDL.LU R16, [R1+0xc88] ;  /* 0x000c880001107983 */ /* 0x0101680000300800 */
[----:B------:R1:W-:Y:S04]  /*12450*/  STS.U16 [R3+0x13300], R17 ;  /* 0x0133001103007388 */ /* 0x0003e80000000400 */
[----:B------:R4:W-:Y:S04]  /*12460*/  STS.U16 [R3+0x13700], R18 ;  /* 0x0137001203007388 */ /* 0x0009e80000000400 */
[----:B------:R0:W-:Y:S04]  /*12470*/  STS.U16 [R3+0x13b00], R19 ;  /* 0x013b001303007388 */ /* 0x0001e80000000400 */
[----:B-1----:R1:W5:Y:S04]  /*12480*/  LDL.LU R17, [R1+0xc84] ;  /* 0x000c840001117983 */ /* 0x0023680000300800 */
[----:B----4-:R1:W5:Y:S04]  /*12490*/  LDL.LU R18, [R1+0xc80] ;  /* 0x000c800001127983 */ /* 0x0103680000300800 */
[----:B0-----:R1:W5:Y:S04]  /*124a0*/  LDL.LU R19, [R1+0xc7c] ;  /* 0x000c7c0001137983 */ /* 0x0013680000300800 */
[----:B------:R0:W-:Y:S04]  /*124b0*/  STS.U16 [R3+0x13f00], R20 ;  /* 0x013f001403007388 */ /* 0x0001e80000000400 */
[----:B------:R4:W-:Y:S04]  /*124c0*/  STS.U16 [R3+0x14300], R21 ;  /* 0x0143001503007388 */ /* 0x0009e80000000400 */
[----:B0-----:R1:W5:Y:S04]  /*124d0*/  LDL.LU R20, [R1+0xc78] ;  /* 0x000c780001147983 */ /* 0x0013680000300800 */
[----:B----4-:R1:W5:Y:S04]  /*124e0*/  LDL.LU R21, [R1+0xc74] ;  /* 0x000c740001157983 */ /* 0x0103680000300800 */
[----:B------:R-:W4:Y:S04]  /*124f0*/  LDL.LU.64 R24, [R1] ;  /* 0x0000000001187983 */ /* 0x000f280000300a00 */
[----:B------:R-:W2:Y:S04]  /*12500*/  LDL.LU.64 R26, [R1+0x8] ;  /* 0x00000800011a7983 */ /* 0x000ea80000300a00 */
[----:B------:R-:W3:Y:S04]  /*12510*/  LDL.LU.64 R28, [R1+0x10] ;  /* 0x00001000011c7983 */ /* 0x000ee80000300a00 */
[----:B------:R-:W2:Y:S04]  /*12520*/  LDL.LU.64 R30, [R1+0x18] ;  /* 0x00001800011e7983 */ /* 0x000ea80000300a00 */
        /* <DEDUP_REMOVED lines=40> */
[----:B------:R-:W2:Y:S01]  /*127b0*/  LDL.LU.64 R112, [R1+0x160] ;  /* 0x0001600001707983 */ /* 0x000ea20000300a00 */
[----:B------:R-:W-:-:S03]  /*127c0*/  FMNMX R11, R11, R187, !PT ;  /* 0x000000bb0b0b7209 */ /* 0x000fc60007800000 */
[----:B------:R-:W2:Y:S04]  /*127d0*/  LDL.LU.64 R114, [R1+0x168] ;  /* 0x0001680001727983 */ /* 0x000ea80000300a00 */
[----:B------:R-:W2:Y:S04]  /*127e0*/  LDL.LU.64 R116, [R1+0x170] ;  /* 0x0001700001747983 */ /* 0x000ea80000300a00 */
[----:B------:R-:W2:Y:S04]  /*127f0*/  LDL.LU.64 R118, [R1+0x178] ;  /* 0x0001780001767983 */ /* 0x000ea80000300a00 */
[----:B------:R-:W2:Y:S04]  /*12800*/  LDL.LU.64 R120, [R1+0x180] ;  /* 0x0001800001787983 */ /* 0x000ea80000300a00 */
[----:B------:R-:W2:Y:S01]  /*12810*/  LDL.LU.64 R122, [R1+0x188] ;  /* 0x00018800017a7983 */ /* 0x000ea20000300a00 */
[----:B------:R-:W-:-:S03]  /*12820*/  FADD R22, R22, -R11 ;  /* 0x8000000b16167221 */ /* 0x000fc60000000000 */
[----:B------:R-:W2:Y:S04]  /*12830*/  LDL.LU.64 R124, [R1+0x190] ;  /* 0x00019000017c7983 */ /* 0x000ea80000300a00 */
[----:B------:R-:W2:Y:S04]  /*12840*/  LDL.LU.64 R126, [R1+0x198] ;  /* 0x00019800017e7983 */ /* 0x000ea80000300a00 */
[----:B------:R-:W2:Y:S04]  /*12850*/  LDL.LU.64 R128, [R1+0x1a0] ;  /* 0x0001a00001807983 */ /* 0x000ea80000300a00 */
[----:B------:R-:W2:Y:S01]  /*12860*/  LDL.LU.64 R130, [R1+0x1a8] ;  /* 0x0001a80001827983 */ /* 0x000ea20000300a00 */
[----:B------:R-:W-:-:S03]  /*12870*/  FMUL R22, R22, 1.4426950216293334961 ;  /* 0x3fb8aa3b16167820 */ /* 0x000fc60000400000 */
[----:B------:R-:W2:Y:S04]  /*12880*/  LDL.LU.64 R132, [R1+0x1b0] ;  /* 0x0001b00001847983 */ /* 0x000ea80000300a00 */
[----:B------:R-:W2:Y:S04]  /*12890*/  LDL.LU.64 R134, [R1+0x1b8] ;  /* 0x0001b80001867983 */ /* 0x000ea80000300a00 */
[----:B------:R-:W2:Y:S04]  /*128a0*/  LDL.LU.64 R136, [R1+0x1c0] ;  /* 0x0001c00001887983 */ /* 0x000ea80000300a00 */
[----:B------:R-:W2:Y:S01]  /*128b0*/  LDL.LU.64 R138, [R1+0x1c8] ;  /* 0x0001c800018a7983 */ /* 0x000ea20000300a00 */
[----:B------:R0:W-:Y:S03]  /*128c0*/  MUFU.EX2 R240, R22 ;  /* 0x0000001600f07308 */ /* 0x0001e60000000800 */
[----:B------:R-:W2:Y:S04]  /*128d0*/  LDL.LU.64 R140, [R1+0x1d0] ;  /* 0x0001d000018c7983 */ /* 0x000ea80000300a00 */
[----:B------:R-:W2:Y:S01]  /*128e0*/  LDL.LU.64 R142, [R1+0x1d8] ;  /* 0x0001d800018e7983 */ /* 0x000ea20000300a00 */
[----:B0-----:R-:W-:-:S03]  /*128f0*/  MOV R22, R151 ;  /* 0x0000009700167202 */ /* 0x001fc60000000f00 */
[----:B------:R-:W2:Y:S04]  /*12900*/  LDL.LU.64 R144, [R1+0x1e0] ;  /* 0x0001e00001907983 */ /* 0x000ea80000300a00 */
[----:B------:R-:W2:Y:S04]  /*12910*/  LDL.LU.64 R146, [R1+0x1e8] ;  /* 0x0001e80001927983 */ /* 0x000ea80000300a00 */
[----:B------:R-:W2:Y:S04]  /*12920*/  LDL.LU.64 R148, [R1+0x1f0] ;  /* 0x0001f00001947983 */ /* 0x000ea80000300a00 */
[----:B------:R-:W2:Y:S04]  /*12930*/  LDL.LU.64 R150, [R1+0x1f8] ;  /* 0x0001f80001967983 */ /* 0x000ea80000300a00 */
[----:B------:R-:W-:Y:S04]  /*12940*/  STS.U16 [R3+0x14700], R2 ;  /* 0x0147000203007388 */ /* 0x000fe80000000400 */
[----:B------:R0:W-:Y:S04]  /*12950*/  STS.U16 [R3+0x14b00], R22 ;  /* 0x014b001603007388 */ /* 0x0001e80000000400 */
[----:B------:R-:W-:Y:S04]  /*12960*/  STS.U16 [R3+0x14f00], R226 ;  /* 0x014f00e203007388 */ /* 0x000fe80000000400 */
[----:B------:R-:W-:Y:S04]  /*12970*/  STS.U16 [R3+0x15300], R186 ;  /* 0x015300ba03007388 */ /* 0x000fe80000000400 */
[----:B------:R-:W-:Y:S04]  /*12980*/  STS.U16 [R3+0x15700], R245 ;  /* 0x015700f503007388 */ /* 0x000fe80000000400 */
[----:B------:R1:W-:Y:S04]  /*12990*/  STS.U16 [R3+0x15b00], R223 ;  /* 0x015b00df03007388 */ /* 0x0003e80000000400 */
[----:B------:R2:W-:Y:S04]  /*129a0*/  STS.U16 [R3+0x15f00], R247 ;  /* 0x015f00f703007388 */ /* 0x0005e80000000400 */
[----:B------:R2:W-:Y:S04]  /*129b0*/  STS.U16 [R3+0x16300], R250 ;  /* 0x016300fa03007388 */ /* 0x0005e80000000400 */
[----:B------:R-:W-:Y:S04]  /*129c0*/  STS.U16 [R3+0x16700], R215 ;  /* 0x016700d703007388 */ /* 0x000fe80000000400 */
[----:B------:R-:W-:Y:S04]  /*129d0*/  STS.U16 [R3+0x16b00], R214 ;  /* 0x016b00d603007388 */ /* 0x000fe80000000400 */
[----:B------:R-:W-:Y:S04]  /*129e0*/  STS.U16 [R3+0x16f00], R211 ;  /* 0x016f00d303007388 */ /* 0x000fe80000000400 */
[----:B------:R-:W-:Y:S04]  /*129f0*/  STS.U16 [R3+0x17300], R210 ;  /* 0x017300d203007388 */ /* 0x000fe80000000400 */
[----:B------:R-:W-:Y:S04]  /*12a00*/  STS.U16 [R3+0x17700], R207 ;  /* 0x017700cf03007388 */ /* 0x000fe80000000400 */
[----:B------:R2:W-:Y:S04]  /*12a10*/  STS.U16 [R3+0x17b00], R236 ;  /* 0x017b00ec03007388 */ /* 0x0005e80000000400 */
[----:B------:R2:W-:Y:S01]  /*12a20*/  STS.U16 [R3+0x17f00], R237 ;  /* 0x017f00ed03007388 */ /* 0x0005e20000000400 */
[----:B------:R0:W-:Y:S06]  /*12a30*/  MEMBAR.ALL.CTA ;  /* 0x0000000000007992 */ /* 0x0001ec0000008000 */
[----:B0-----:R-:W0:Y:S01]  /*12a40*/  FENCE.VIEW.ASYNC.S ;  /* 0x00000000000073c6 */ /* 0x001e220000000000 */
[----:B------:R-:W-:Y:S01]  /*12a50*/  FADD R22, -R11, R187 ;  /* 0x000000bb0b167221 */ /* 0x000fe20000000100 */
[--C-:B------:R-:W-:Y:S01]  /*12a60*/  FADD R224, R224, -R10.reuse ;  /* 0x8000000ae0e07221 */ /* 0x100fe20000000000 */
[----:B------:R-:W-:Y:S01]  /*12a70*/  FMUL R23, R23, 1.4426950216293334961 ;  /* 0x3fb8aa3b17177820 */ /* 0x000fe20000400000 */
[--C-:B------:R-:W-:Y:S01]  /*12a80*/  FADD R185, R185, -R11.reuse ;  /* 0x8000000bb9b97221 */ /* 0x100fe20000000000 */
[--C-:B------:R-:W-:Y:S01]  /*12a90*/  FADD R184, R184, -R11.reuse ;  /* 0x8000000bb8b87221 */ /* 0x100fe20000000000 */
[--C-:B------:R-:W-:Y:S01]  /*12aa0*/  FADD R204, R204, -R11.reuse ;  /* 0x8000000bcccc7221 */ /* 0x100fe20000000000 */
[----:B------:R-:W-:Y:S01]  /*12ab0*/  FMUL R22, R22, 1.4426950216293334961 ;  /* 0x3fb8aa3b16167820 */ /* 0x000fe20000400000 */
[----:B------:R-:W-:Y:S01]  /*12ac0*/  FMUL R224, R224, 1.4426950216293334961 ;  /* 0x3fb8aa3be0e07820 */ /* 0x000fe20000400000 */
[----:B------:R-:W-:Y:S01]  /*12ad0*/  FMUL R185, R185, 1.4426950216293334961 ;  /* 0x3fb8aa3bb9b97820 */ /* 0x000fe20000400000 */
[----:B------:R-:W-:Y:S01]  /*12ae0*/  FMUL R184, R184, 1.4426950216293334961 ;  /* 0x3fb8aa3bb8b87820 */ /* 0x000fe20000400000 */
[----:B------:R-:W-:Y:S01]  /*12af0*/  FMUL R204, R204, 1.4426950216293334961 ;  /* 0x3fb8aa3bcccc7820 */ /* 0x000fe20000400000 */
[----:B------:R-:W4:Y:S01]  /*12b00*/  MUFU.EX2 R23, R23 ;  /* 0x0000001700177308 */ /* 0x000f220000000800 */
[--C-:B------:R-:W-:Y:S01]  /*12b10*/  FADD R235, R235, -R10.reuse ;  /* 0x8000000aebeb7221 */ /* 0x100fe20000000000 */
[--C-:B------:R-:W-:Y:S01]  /*12b20*/  FADD R234, R234, -R10.reuse ;  /* 0x8000000aeaea7221 */ /* 0x100fe20000000000 */
[--C-:B------:R-:W-:Y:S01]  /*12b30*/  FADD R233, R233, -R10.reuse ;  /* 0x8000000ae9e97221 */ /* 0x100fe20000000000 */
[--C-:B------:R-:W-:Y:S01]  /*12b40*/  FADD R225, R225, -R10.reuse ;  /* 0x8000000ae1e17221 */ /* 0x100fe20000000000 */
[--C-:B------:R-:W-:Y:S01]  /*12b50*/  FADD R208, R208, -R11.reuse ;  /* 0x8000000bd0d07221 */ /* 0x100fe20000000000 */
[--C-:B------:R-:W-:Y:S01]  /*12b60*/  FADD R201, R201, -R11.reuse ;  /* 0x8000000bc9c97221 */ /* 0x100fe20000000000 */
[--C-:B------:R-:W-:Y:S01]  /*12b70*/  FADD R200, R200, -R11.reuse ;  /* 0x8000000bc8c87221 */ /* 0x100fe20000000000 */
[----:B------:R-:W0:Y:S01]  /*12b80*/  MUFU.EX2 R22, R22 ;  /* 0x0000001600167308 */ /* 0x000e220000000800 */
        /* <DEDUP_REMOVED lines=11> */
[----:B------:R-:W-:Y:S01]  /*12c40*/  FADD R209, R209, -R10 ;  /* 0x8000000ad1d17221 */ /* 0x000fe20000000000 */
[--C-:B------:R-:W-:Y:S01]  /*12c50*/  FADD R202, R202, -R11.reuse ;  /* 0x8000000bcaca7221 */ /* 0x100fe20000000000 */
[--C-:B------:R-:W-:Y:S01]  /*12c60*/  FADD R198, R198, -R11.reuse ;  /* 0x8000000bc6c67221 */ /* 0x100fe20000000000 */
[----:B------:R-:W-:Y:S01]  /*12c70*/  FADD R195, R195, -R11 ;  /* 0x8000000bc3c37221 */ /* 0x000fe20000000000 */
[----:B------:R-:W0:Y:S01]  /*12c80*/  MUFU.EX2 R224, R185 ;  /* 0x000000b900e07308 */ /* 0x000e220000000800 */
[----:B------:R-:W2:Y:S07]  /*12c90*/  LDL.LU R2, [R1+0xc70] ;  /* 0x000c700001027983 */ /* 0x000eae0000300800 */
[----:B-1----:R1:W-:Y:S08]  /*12ca0*/  MUFU.EX2 R223, R184 ;  /* 0x000000b800df7308 */ /* 0x0023f00000000800 */
[----:B------:R-:W1:Y:S01]  /*12cb0*/  MUFU.EX2 R226, R204 ;  /* 0x000000cc00e27308 */ /* 0x000e620000000800 */
[-C--:B----4-:R-:W-:Y:S01]  /*12cc0*/  FMUL R24, R24, R23.reuse ;  /* 0x0000001718187220 */ /* 0x090fe20000400000 */
[-C--:B------:R-:W-:Y:S01]  /*12cd0*/  FMUL R25, R25, R23.reuse ;  /* 0x0000001719197220 */ /* 0x080fe20000400000 */
[-C--:B---3--:R-:W-:Y:S01]  /*12ce0*/  FMUL R28, R28, R23.reuse ;  /* 0x000000171c1c7220 */ /* 0x088fe20000400000 */
[-C--:B------:R-:W-:Y:S01]  /*12cf0*/  FMUL R29, R29, R23.reuse ;  /* 0x000000171d1d7220 */ /* 0x080fe20000400000 */
[-C--:B--2---:R-:W-:Y:S01]  /*12d00*/  FMUL R32, R32, R23.reuse ;  /* 0x0000001720207220 */ /* 0x084fe20000400000 */
[-C--:B------:R-:W-:Y:S01]  /*12d10*/  FMUL R33, R33, R23.reuse ;  /* 0x0000001721217220 */ /* 0x080fe20000400000 */
        /* <DEDUP_REMOVED lines=18> */
[-C--:B0-----:R-:W-:Y:S01]  /*12e40*/  FMUL R26, R26, R22.reuse ;  /* 0x000000161a1a7220 */ /* 0x081fe20000400000 */
        /* <DEDUP_REMOVED lines=46> */
[----:B------:R-:W-:Y:S01]  /*13130*/  FMUL R95, R95, R22 ;  /* 0x000000165f5f7220 */ /* 0x000fe20000400000 */
[----:B-1----:R-:W-:Y:S01]  /*13140*/  F2FP.F16.F32.PACK_AB R184, R243, R244 ;  /* 0x000000f4f3b8723e */ /* 0x002fe200000000ff */
[-C--:B------:R-:W-:Y:S01]  /*13150*/  FMUL R96, R96, R23.reuse ;  /* 0x0000001760607220 */ /* 0x080fe20000400000 */
[-C--:B------:R-:W-:Y:S01]  /*13160*/  FMUL R97, R97, R23.reuse ;  /* 0x0000001761617220 */ /* 0x080fe20000400000 */
[----:B------:R-:W-:Y:S01]  /*13170*/  F2FP.F16.F32.PACK_AB R185, R224, R240 ;  /* 0x000000f0e0b9723e */ /* 0x000fe200000000ff */
[-C--:B------:R-:W-:Y:S01]  /*13180*/  FMUL R98, R98, R22.reuse ;  /* 0x0000001662627220 */ /* 0x080fe20000400000 */
[----:B------:R-:W-:Y:S01]  /*13190*/  FMUL R99, R99, R22 ;  /* 0x0000001663637220 */ /* 0x000fe20000400000 */
[----:B------:R-:W-:Y:S01]  /*131a0*/  F2FP.F16.F32.PACK_AB R186, R241, R242 ;  /* 0x000000f2f1ba723e */ /* 0x000fe200000000ff */
[-C--:B------:R-:W-:Y:S01]  /*131b0*/  FMUL R100, R100, R23.reuse ;  /* 0x0000001764647220 */ /* 0x080fe20000400000 */
[----:B------:R-:W-:Y:S01]  /*131c0*/  FMUL R101, R101, R23 ;  /* 0x0000001765657220 */ /* 0x000fe20000400000 */
[----:B------:R-:W-:Y:S01]  /*131d0*/  F2FP.F16.F32.PACK_AB R187, R226, R223 ;  /* 0x000000dfe2bb723e */ /* 0x000fe200000000ff */
        /* <DEDUP_REMOVED lines=48> */
[-C--:B------:R-:W-:Y:S01]  /*134e0*/  FMUL R150, R150, R22.reuse ;  /* 0x0000001696967220 */ /* 0x080fe20000400000 */
[----:B------:R-:W-:Y:S01]  /*134f0*/  FMUL R151, R151, R22 ;  /* 0x0000001697977220 */ /* 0x000fe20000400000 */
[----:B------:R-:W-:Y:S01]  /*13500*/  BAR.SYNC.DEFER_BLOCKING 0x0 ;  /* 0x0000000000007b1d */ /* 0x000fe20000010000 */
[----:B------:R-:W-:Y:S01]  /*13510*/  FMUL R235, R235, 1.4426950216293334961 ;  /* 0x3fb8aa3bebeb7820 */ /* 0x000fe20000400000 */
[----:B------:R-:W-:Y:S01]  /*13520*/  FMUL R234, R234, 1.4426950216293334961 ;  /* 0x3fb8aa3beaea7820 */ /* 0x000fe20000400000 */
[----:B------:R-:W-:Y:S01]  /*13530*/  FMUL R233, R233, 1.4426950216293334961 ;  /* 0x3fb8aa3be9e97820 */ /* 0x000fe20000400000 */
[----:B------:R-:W-:Y:S01]  /*13540*/  FMUL R225, R225, 1.4426950216293334961 ;  /* 0x3fb8aa3be1e17820 */ /* 0x000fe20000400000 */
[----:B------:R-:W-:Y:S01]  /*13550*/  FMUL R208, R208, 1.4426950216293334961 ;  /* 0x3fb8aa3bd0d07820 */ /* 0x000fe20000400000 */
[----:B------:R-:W-:Y:S01]  /*13560*/  FMUL R201, R201, 1.4426950216293334961 ;  /* 0x3fb8aa3bc9c97820 */ /* 0x000fe20000400000 */
[----:B------:R-:W-:Y:S01]  /*13570*/  FMUL R200, R200, 1.4426950216293334961 ;  /* 0x3fb8aa3bc8c87820 */ /* 0x000fe20000400000 */
[----:B------:R-:W-:-:S02]  /*13580*/  IMAD.MOV.U32 R247, RZ, RZ, R203 ;  /* 0x000000fffff77224 */ /* 0x000fc400078e00cb */
[----:B------:R-:W-:Y:S01]  /*13590*/  FMUL R232, R232, 1.4426950216293334961 ;  /* 0x3fb8aa3be8e87820 */ /* 0x000fe20000400000 */
[----:B------:R-:W-:Y:S01]  /*135a0*/  FMUL R231, R231, 1.4426950216293334961 ;  /* 0x3fb8aa3be7e77820 */ /* 0x000fe20000400000 */
[----:B------:R-:W-:Y:S01]  /*135b0*/  FMUL R230, R230, 1.4426950216293334961 ;  /* 0x3fb8aa3be6e67820 */ /* 0x000fe20000400000 */
[----:B------:R-:W-:Y:S01]  /*135c0*/  FMUL R227, R227, 1.4426950216293334961 ;  /* 0x3fb8aa3be3e37820 */ /* 0x000fe20000400000 */
[----:B------:R-:W-:Y:S01]  /*135d0*/  FMUL R205, R205, 1.4426950216293334961 ;  /* 0x3fb8aa3bcdcd7820 */ /* 0x000fe20000400000 */
[----:B------:R-:W-:Y:S01]  /*135e0*/  FMUL R199, R199, 1.4426950216293334961 ;  /* 0x3fb8aa3bc7c77820 */ /* 0x000fe20000400000 */
[----:B------:R-:W-:Y:S01]  /*135f0*/  FMUL R197, R197, 1.4426950216293334961 ;  /* 0x3fb8aa3bc5c57820 */ /* 0x000fe20000400000 */
[----:B------:R-:W-:Y:S01]  /*13600*/  MOV R250, R206 ;  /* 0x000000ce00fa7202 */ /* 0x000fe20000000f00 */
[----:B------:R-:W-:Y:S01]  /*13610*/  FMUL R229, R229, 1.4426950216293334961 ;  /* 0x3fb8aa3be5e57820 */ /* 0x000fe20000400000 */
[----:B------:R-:W-:Y:S01]  /*13620*/  FMUL R228, R228, 1.4426950216293334961 ;  /* 0x3fb8aa3be4e47820 */ /* 0x000fe20000400000 */
[----:B------:R-:W-:Y:S01]  /*13630*/  FMUL R212, R212, 1.4426950216293334961 ;  /* 0x3fb8aa3bd4d47820 */ /* 0x000fe20000400000 */
[----:B------:R-:W-:Y:S01]  /*13640*/  FMUL R209, R209, 1.4426950216293334961 ;  /* 0x3fb8aa3bd1d17820 */ /* 0x000fe20000400000 */
[----:B------:R-:W-:Y:S01]  /*13650*/  FMUL R202, R202, 1.4426950216293334961 ;  /* 0x3fb8aa3bcaca7820 */ /* 0x000fe20000400000 */
[----:B------:R-:W-:Y:S01]  /*13660*/  FMUL R198, R198, 1.4426950216293334961 ;  /* 0x3fb8aa3bc6c67820 */ /* 0x000fe20000400000 */
[----:B------:R-:W-:Y:S01]  /*13670*/  FMUL R195, R195, 1.4426950216293334961 ;  /* 0x3fb8aa3bc3c37820 */ /* 0x000fe20000400000 */
[----:B------:R-:W-:Y:S01]  /*13680*/  WARPGROUP.ARRIVE ;  /* 0x00000000000079c5 */ /* 0x000fe20000000000 */
[----:B------:R0:W5:Y:S01]  /*13690*/  LDL.LU R236, [R1+0xc6c] ;  /* 0x000c6c0001ec7983 */ /* 0x0001620000300800 */
[----:B------:R-:W-:-:S04]  /*136a0*/  MOV R203, R213 ;  /* 0x000000d500cb7202 */ /* 0x000fc80000000f00 */
[----:B------:R-:W-:Y:S01]  /*136b0*/  HGMMA.64x256x16.F32 R24, R184, gdesc[UR52], R24, gsb0 ;  /* 0x03e00034b8187df0 */ /* 0x000fe20008000818 */
[----:B------:R-:W-:Y:S01]  /*136c0*/  MUFU.EX2 R235, R235 ;  /* 0x000000eb00eb7308 */ /* 0x000fe20000000800 */
[----:B------:R0:W5:Y:S07]  /*136d0*/  LDL.LU R237, [R1+0xc68] ;  /* 0x000c680001ed7983 */ /* 0x00016e0000300800 */
[----:B------:R-:W-:Y:S08]  /*136e0*/  MUFU.EX2 R234, R234 ;  /* 0x000000ea00ea7308 */ /* 0x000ff00000000800 */
[----:B------:R-:W-:Y:S08]  /*136f0*/  MUFU.EX2 R233, R233 ;  /* 0x000000e900e97308 */ /* 0x000ff00000000800 */
[----:B------:R-:W-:Y:S08]  /*13700*/  MUFU.EX2 R225, R225 ;  /* 0x000000e100e17308 */ /* 0x000ff00000000800 */
[----:B------:R-:W-:Y:S08]  /*13710*/  MUFU.EX2 R211, R208 ;  /* 0x000000d000d37308 */ /* 0x000ff00000000800 */
[----:B------:R-:W1:Y:S08]  /*13720*/  MUFU.EX2 R213, R201 ;  /* 0x000000c900d57308 */ /* 0x000e700000000800 */
[----:B------:R-:W-:Y:S08]  /*13730*/  MUFU.EX2 R214, R200 ;  /* 0x000000c800d67308 */ /* 0x000ff00000000800 */
[----:B------:R-:W-:Y:S01]  /*13740*/  MUFU.EX2 R232, R232 ;  /* 0x000000e800e87308 */ /* 0x000fe20000000800 */
[----:B------:R-:W-:-:S02]  /*13750*/  WARPGROUP.DEPBAR.LE gsb0, 0x0 ;  /* 0x00008000000079c5 */ /* 0x000fc40000010000 */
[----:B------:R-:W-:-:S04]  /*13760*/  FADD R184, R191, -R11 ;  /* 0x8000000bbfb87221 */ /* 0x000fc80000000000 */
[----:B------:R-:W-:-:S04]  /*13770*/  FMUL R184, R184, 1.4426950216293334961 ;  /* 0x3fb8aa3bb8b87820 */ /* 0x000fc80000400000 */
[----:B------:R2:W3:Y:S01]  /*13780*/  MUFU.EX2 R215, R184 ;  /* 0x000000b800d77308 */ /* 0x0004e20000000800 */
[----:B-1----:R-:W-:Y:S02]  /*13790*/  F2FP.F16.F32.PACK_AB R185, R213, R211 ;  /* 0x000000d3d5b9723e */ /* 0x002fe400000000ff */
[----:B------:R-:W-:Y:S02]  /*137a0*/  F2FP.F16.F32.PACK_AB R186, R225, R233 ;  /* 0x000000e9e1ba723e */ /* 0x000fe400000000ff */
[----:B--2---:R-:W-:Y:S02]  /*137b0*/  F2FP.F16.F32.PACK_AB R184, R234, R235 ;  /* 0x000000ebeab8723e */ /* 0x004fe400000000ff */
[----:B---3--:R-:W-:-:S04]  /*137c0*/  F2FP.F16.F32.PACK_AB R187, R215, R214 ;  /* 0x000000d6d7bb723e */ /* 0x008fc800000000ff */
[----:B------:R-:W-:-:S06]  /*137d0*/  WARPGROUP.ARRIVE ;  /* 0x00000000000079c5 */ /* 0x000fcc0000000000 */
[----:B------:R-:W-:Y:S01]  /*137e0*/  HGMMA.64x256x16.F32 R24, R184, gdesc[UR4], R24, gsb0 ;  /* 0x03e00004b8187df0 */ /* 0x000fe20008000818 */
[----:B------:R-:W-:Y:S08]  /*137f0*/  MUFU.EX2 R231, R231 ;  /* 0x000000e700e77308 */ /* 0x000ff00000000800 */
[----:B------:R-:W-:Y:S08]  /*13800*/  MUFU.EX2 R230, R230 ;  /* 0x000000e600e67308 */ /* 0x000ff00000000800 */
[----:B------:R-:W-:Y:S08]  /*13810*/  MUFU.EX2 R227, R227 ;  /* 0x000000e300e37308 */ /* 0x000ff00000000800 */
[----:B------:R-:W-:Y:S08]  /*13820*/  MUFU.EX2 R206, R205 ;  /* 0x000000cd00ce7308 */ /* 0x000ff00000000800 */
[----:B------:R-:W1:Y:S08]  /*13830*/  MUFU.EX2 R207, R199 ;  /* 0x000000c700cf7308 */ /* 0x000e700000000800 */
[----:B------:R-:W-:Y:S01]  /*13840*/  MUFU.EX2 R208, R197 ;  /* 0x000000c500d07308 */ /* 0x000fe20000000800 */
[----:B------:R-:W-:-:S07]  /*13850*/  MOV R201, R203 ;  /* 0x000000cb00c97202 */ /* 0x000fce0000000f00 */
[----:B------:R-:W-:Y:S08]  /*13860*/  MUFU.EX2 R229, R229 ;  /* 0x000000e500e57308 */ /* 0x000ff00000000800 */
[----:B------:R-:W-:Y:S01]  /*13870*/  MUFU.EX2 R228, R228 ;  /* 0x000000e400e47308 */ /* 0x000fe20000000800 */
[----:B------:R-:W-:Y:S02]  /*13880*/  WARPGROUP.DEPBAR.LE gsb0, 0x0 ;  /* 0x00008000000079c5 */ /* 0x000fe40000010000 */
        /* <DEDUP_REMOVED lines=12> */
[----:B------:R-:W1:Y:S08]  /*13950*/  MUFU.EX2 R203, R198 ;  /* 0x000000c600cb7308 */ /* 0x000e700000000800 */
        /* <DEDUP_REMOVED lines=10> */
[----:B------:R-:W-:Y:S03]  /*13a00*/  HGMMA.64x256x16.F32 R24, R184, gdesc[UR12], R24, gsb0 ;  /* 0x03e0000cb8187df0 */ /* 0x000fe60008000818 */
[----:B------:R-:W-:Y:S02]  /*13a10*/  WARPGROUP.DEPBAR.LE gsb0, 0x0 ;  /* 0x00008000000079c5 */ /* 0x000fe40000010000 */
[----:B------:R-:W-:Y:S04]  /*13a20*/  STL.64 [R1], R24 ;  /* 0x0000001801007387 */ /* 0x000fe80000100a00 */
        /* <DEDUP_REMOVED lines=62> */
[----:B------:R1:W-:Y:S04]  /*13e10*/  STL.64 [R1+0x1f8], R150 ;  /* 0x0001f89601007387 */ /* 0x0003e80000100a00 */
[----:B-1----:R-:W2:Y:S04]  /*13e20*/  LDL.LU.64 R150, [R1+0xc60] ;  /* 0x000c600001967983 */ /* 0x002ea80000300a00 */
[----:B------:R-:W3:Y:S04]  /*13e30*/  LDL.LU.64 R148, [R1+0xc58] ;  /* 0x000c580001947983 */ /* 0x000ee80000300a00 */
[----:B------:R-:W4:Y:S04]  /*13e40*/  LDL.LU.64 R146, [R1+0xc50] ;  /* 0x000c500001927983 */ /* 0x000f280000300a00 */
[----:B------:R-:W3:Y:S04]  /*13e50*/  LDL.LU.64 R144, [R1+0xc48] ;  /* 0x000c480001907983 */ /* 0x000ee80000300a00 */
[----:B------:R-:W2:Y:S04]  /*13e60*/  LDL.LU.64 R142, [R1+0xc40] ;  /* 0x000c4000018e7983 */ /* 0x000ea80000300a00 */
[----:B------:R-:W3:Y:S04]  /*13e70*/  LDL.LU.64 R140, [R1+0xc38] ;  /* 0x000c3800018c7983 */ /* 0x000ee80000300a00 */
[----:B------:R-:W4:Y:S01]  /*13e80*/  LDL.LU.64 R138, [R1+0xc30] ;  /* 0x000c3000018a7983 */ /* 0x000f220000300a00 */
[----:B------:R-:W-:-:S02]  /*13e90*/  MOV R191, R246 ;  /* 0x000000f600bf7202 */ /* 0x000fc40000000f00 */
[C---:B------:R-:W-:Y:S02]  /*13ea0*/  LOP3.LUT R246, R7.reuse, 0x40, RZ, 0xfc, !PT ;  /* 0x0000004007f67812 */ /* 0x040fe400078efcff */
[----:B------:R-:W-:Y:S01]  /*13eb0*/  LOP3.LUT R245, R7, 0x48, RZ, 0xfc, !PT ;  /* 0x0000004807f57812 */ /* 0x000fe200078efcff */
[----:B------:R-:W-:Y:S01]  /*13ec0*/  FMUL R184, R157, R252 ;  /* 0x000000fc9db87220 */ /* 0x000fe20000400000 */
[----:B------:R-:W-:Y:S01]  /*13ed0*/  ISETP.GT.U32.AND P5, PT, R218, R246, PT ;  /* 0x000000f6da00720c */ /* 0x000fe20003fa4070 */
[----:B------:R-:W-:Y:S01]  /*13ee0*/  FMUL R199, R160, R252 ;  /* 0x000000fca0c77220 */ /* 0x000fe20000400000 */
[----:B------:R-:W-:Y:S01]  /*13ef0*/  ISETP.GT.U32.AND P6, PT, R219, R246, PT ;  /* 0x000000f6db00720c */ /* 0x000fe20003fc4070 */
[----:B------:R-:W-:Y:S01]  /*13f00*/  FMUL R195, R159, R252 ;  /* 0x000000fc9fc37220 */ /* 0x000fe20000400000 */
[----:B------:R-:W-:Y:S01]  /*13f10*/  ISETP.GT.U32.AND P1, PT, R218, R245, PT ;  /* 0x000000f5da00720c */ /* 0x000fe20003f24070 */
[----:B------:R-:W3:Y:S01]  /*13f20*/  LDL.LU.64 R136, [R1+0xc28] ;  /* 0x000c280001887983 */ /* 0x000ee20000300a00 */
[----:B------:R-:W-:-:S02]  /*13f30*/  ISETP.GT.U32.AND.EX P5, PT, R191, RZ, PT, P5 ;  /* 0x000000ffbf00720c */ /* 0x000fc40003fa4150 */
[----:B------:R-:W-:Y:S01]  /*13f40*/  ISETP.GT.U32.AND.EX P6, PT, R201, RZ, PT, P6 ;  /* 0x000000ffc900720c */ /* 0x000fe20003fc4160 */
[----:B------:R-:W3:Y:S01]  /*13f50*/  LDL.LU.64 R134, [R1+0xc20] ;  /* 0x000c200001867983 */ /* 0x000ee20000300a00 */
[----:B------:R-:W-:Y:S02]  /*13f60*/  ISETP.GT.U32.AND.EX P1, PT, R191, RZ, PT, P1 ;  /* 0x000000ffbf00720c */ /* 0x000fe40003f24110 */
[----:B------:R-:W-:Y:S01]  /*13f70*/  FSEL R184, R184, -INF , !P5 ;  /* 0xff800000b8b87808 */ /* 0x000fe20006800000 */
[----:B------:R-:W3:Y:S01]  /*13f80*/  LDL.LU.64 R132, [R1+0xc18] ;  /* 0x000c180001847983 */ /* 0x000ee20000300a00 */
[-C--:B------:R-:W-:Y:S02]  /*13f90*/  ISETP.GT.U32.AND P5, PT, R219, R245.reuse, PT ;  /* 0x000000f5db00720c */ /* 0x080fe40003fa4070 */
[----:B------:R-:W-:Y:S01]  /*13fa0*/  FSEL R199, R199, -INF , !P6 ;  /* 0xff800000c7c77808 */ /* 0x000fe20007000000 */
[----:B------:R-:W3:Y:S01]  /*13fb0*/  LDL.LU.64 R130, [R1+0xc10] ;  /* 0x000c100001827983 */ /* 0x000ee20000300a00 */
[----:B------:R-:W-:-:S02]  /*13fc0*/  ISETP.GT.U32.AND P6, PT, R220, R245, PT ;  /* 0x000000f5dc00720c */ /* 0x000fc40003fc4070 */
[----:B------:R-:W-:Y:S01]  /*13fd0*/  FSEL R195, R195, -INF , !P1 ;  /* 0xff800000c3c37808 */ /* 0x000fe20004800000 */
[----:B------:R-:W3:Y:S01]  /*13fe0*/  LDL.LU.64 R128, [R1+0xc08] ;  /* 0x000c080001807983 */ /* 0x000ee20000300a00 */
[----:B------:R-:W-:Y:S01]  /*13ff0*/  ISETP.GT.U32.AND P1, PT, R220, R246, PT ;  /* 0x000000f6dc00720c */ /* 0x000fe20003f24070 */
[-C--:B------:R-:W-:Y:S01]  /*14000*/  FMUL R197, R163, R252.reuse ;  /* 0x000000fca3c57220 */ /* 0x080fe20000400000 */
[----:B------:R-:W-:Y:S01]  /*14010*/  ISETP.GT.U32.AND.EX P5, PT, R201, RZ, PT, P5 ;  /* 0x000000ffc900720c */ /* 0x000fe20003fa4150 */
[----:B------:R-:W3:Y:S01]  /*14020*/  LDL.LU.64 R126, [R1+0xc00] ;  /* 0x000c0000017e7983 */ /* 0x000ee20000300a00 */
[-C--:B------:R-:W-:Y:S01]  /*14030*/  FMUL R201, R162, R252.reuse ;  /* 0x000000fca2c97220 */ /* 0x080fe20000400000 */
[----:B------:R-:W-:Y:S01]  /*14040*/  ISETP.GT.U32.AND.EX P6, PT, R247, RZ, PT, P6 ;  /* 0x000000fff700720c */ /* 0x000fe20003fc4160 */
[----:B------:R-:W-:Y:S01]  /*14050*/  FMUL R198, R161, R252 ;  /* 0x000000fca1c67220 */ /* 0x000fe20000400000 */
[----:B------:R-:W3:Y:S01]  /*14060*/  LDL.LU.64 R124, [R1+0xbf8] ;  /* 0x000bf800017c7983 */ /* 0x000ee20000300a00 */
[----:B------:R-:W-:-:S03]  /*14070*/  ISETP.GT.U32.AND.EX P1, PT, R247, RZ, PT, P1 ;  /* 0x000000fff700720c */ /* 0x000fc60003f24110 */
[----:B------:R-:W3:Y:S01]  /*14080*/  LDL.LU.64 R122, [R1+0xbf0] ;  /* 0x000bf000017a7983 */ /* 0x000ee20000300a00 */
[----:B------:R-:W-:-:S03]  /*14090*/  FSEL R201, R201, -INF , !P5 ;  /* 0xff800000c9c97808 */ /* 0x000fc60006800000 */
[----:B------:R-:W3:Y:S01]  /*140a0*/  LDL.LU.64 R120, [R1+0xbe8] ;  /* 0x000be80001787983 */ /* 0x000ee20000300a00 */
[----:B------:R-:W-:-:S03]  /*140b0*/  FSEL R197, R197, -INF , !P6 ;  /* 0xff800000c5c57808 */ /* 0x000fc60007000000 */
[----:B------:R-:W3:Y:S01]  /*140c0*/  LDL.LU.64 R118, [R1+0xbe0] ;  /* 0x000be00001767983 */ /* 0x000ee20000300a00 */
[-C--:B------:R-:W-:Y:S02]  /*140d0*/  ISETP.GT.U32.AND P5, PT, R221, R246.reuse, PT ;  /* 0x000000f6dd00720c */ /* 0x080fe40003fa4070 */
[----:B------:R-:W-:Y:S01]  /*140e0*/  ISETP.GT.U32.AND P6, PT, R193, R246, PT ;  /* 0x000000f6c100720c */ /* 0x000fe20003fc4070 */
[----:B------:R-:W3:Y:S01]  /*140f0*/  LDL.LU.64 R116, [R1+0xbd8] ;  /* 0x000bd80001747983 */ /* 0x000ee20000300a00 */
[----:B------:R-:W-:Y:S01]  /*14100*/  FSEL R198, R198, -INF , !P1 ;  /* 0xff800000c6c67808 */ /* 0x000fe20004800000 */
[-C--:B------:R-:W-:Y:S02]  /*14110*/  FMUL R194, R164, R252.reuse ;  /* 0x000000fca4c27220 */ /* 0x080fe40000400000 */
[----:B------:R-:W3:Y:S01]  /*14120*/  LDL.LU.64 R114, [R1+0xbd0] ;  /* 0x000bd00001727983 */ /* 0x000ee20000300a00 */
[----:B------:R-:W-:Y:S01]  /*14130*/  ISETP.GT.U32.AND P1, PT, R221, R245, PT ;  /* 0x000000f5dd00720c */ /* 0x000fe20003f24070 */
[----:B------:R-:W-:-:S02]  /*14140*/  FMUL R164, R165, R252 ;  /* 0x000000fca5a47220 */ /* 0x000fc40000400000 */
[----:B------:R-:W3:Y:S01]  /*14150*/  LDL.LU.64 R112, [R1+0xbc8] ;  /* 0x000bc80001707983 */ /* 0x000ee20000300a00 */
[----:B------:R-:W-:-:S03]  /*14160*/  ISETP.GT.U32.AND.EX P5, PT, R250, RZ, PT, P5 ;  /* 0x000000fffa00720c */ /* 0x000fc60003fa4150 */
[----:B------:R-:W3:Y:S01]  /*14170*/  LDL.LU.64 R110, [R1+0xbc0] ;  /* 0x000bc000016e7983 */ /* 0x000ee20000300a00 */
[----:B------:R-:W-:Y:S01]  /*14180*/  ISETP.GT.U32.AND.EX P6, PT, R248, RZ, PT, P6 ;  /* 0x000000fff800720c */ /* 0x000fe20003fc4160 */
[----:B------:R-:W-:Y:S02]  /*14190*/  FMUL R166, R166, R252 ;  /* 0x000000fca6a67220 */ /* 0x000fe40000400000 */
[----:B------:R-:W3:Y:S01]  /*141a0*/  LDL.LU.64 R108, [R1+0xbb8] ;  /* 0x000bb800016c7983 */ /* 0x000ee20000300a00 */
[----:B------:R-:W-:-:S03]  /*141b0*/  ISETP.GT.U32.AND.EX P1, PT, R250, RZ, PT, P1 ;  /* 0x000000fffa00720c */ /* 0x000fc60003f24110 */
[----:B------:R-:W3:Y:S01]  /*141c0*/  LDL.LU.64 R106, [R1+0xbb0] ;  /* 0x000bb000016a7983 */ /* 0x000ee20000300a00 */
[----:B------:R-:W-:-:S03]  /*141d0*/  FSEL R194, R194, -INF , !P5 ;  /* 0xff800000c2c27808 */ /* 0x000fc60006800000 */
[----:B------:R-:W3:Y:S01]  /*141e0*/  LDL.LU.64 R104, [R1+0xba8] ;  /* 0x000ba80001687983 */ /* 0x000ee20000300a00 */
[----:B------:R-:W-:-:S03]  /*141f0*/  FSEL R164, R164, -INF , !P6 ;  /* 0xff800000a4a47808 */ /* 0x000fc60007000000 */
[----:B------:R-:W3:Y:S01]  /*14200*/  LDL.LU.64 R102, [R1+0xba0] ;  /* 0x000ba00001667983 */ /* 0x000ee20000300a00 */
[----:B------:R-:W-:-:S03]  /*14210*/  ISETP.GT.U32.AND P5, PT, R193, R245, PT ;  /* 0x000000f5c100720c */ /* 0x000fc60003fa4070 */
[----:B------:R-:W3:Y:S01]  /*14220*/  LDL.LU.64 R100, [R1+0xb98] ;  /* 0x000b980001647983 */ /* 0x000ee20000300a00 */
[----:B------:R-:W-:-:S03]  /*14230*/  ISETP.GT.U32.AND P6, PT, R196, R245, PT ;  /* 0x000000f5c400720c */ /* 0x000fc60003fc4070 */
[----:B------:R-:W3:Y:S01]  /*14240*/  LDL.LU.64 R98, [R1+0xb90] ;  /* 0x000b900001627983 */ /* 0x000ee20000300a00 */
[----:B------:R-:W-:-:S03]  /*14250*/  FSEL R193, R166, -INF , !P1 ;  /* 0xff800000a6c17808 */ /* 0x000fc60004800000 */
[----:B------:R-:W3:Y:S01]  /*14260*/  LDL.LU.64 R96, [R1+0xb88] ;  /* 0x000b880001607983 */ /* 0x000ee20000300a00 */
[----:B------:R-:W-:Y:S01]  /*14270*/  ISETP.GT.U32.AND P1, PT, R196, R246, PT ;  /* 0x000000f6c400720c */ /* 0x000fe20003f24070 */
[----:B------:R-:W-:Y:S02]  /*14280*/  FMUL R196, R170, R252 ;  /* 0x000000fcaac47220 */ /* 0x000fe40000400000 */
[----:B------:R-:W3:Y:S01]  /*14290*/  LDL.LU.64 R94, [R1+0xb80] ;  /* 0x000b8000015e7983 */ /* 0x000ee20000300a00 */
[----:B------:R-:W-:-:S03]  /*142a0*/  ISETP.GT.U32.AND.EX P6, PT, R249, RZ, PT, P6 ;  /* 0x000000fff900720c */ /* 0x000fc60003fc4160 */
[----:B------:R-:W3:Y:S01]  /*142b0*/  LDL.LU.64 R92, [R1+0xb78] ;  /* 0x000b7800015c7983 */ /* 0x000ee20000300a00 */
[----:B------:R-:W-:-:S03]  /*142c0*/  FMUL R166, R167, R252 ;  /* 0x000000fca7a67220 */ /* 0x000fc60000400000 */
[----:B------:R-:W3:Y:S01]  /*142d0*/  LDL.LU.64 R90, [R1+0xb70] ;  /* 0x000b7000015a7983 */ /* 0x000ee20000300a00 */
[----:B------:R-:W-:-:S03]  /*142e0*/  ISETP.GT.U32.AND.EX P5, PT, R248, RZ, PT, P5 ;  /* 0x000000fff800720c */ /* 0x000fc60003fa4150 */
[----:B------:R-:W3:Y:S01]  /*142f0*/  LDL.LU.64 R88, [R1+0xb68] ;  /* 0x000b680001587983 */ /* 0x000ee20000300a00 */
[----:B------:R-:W-:-:S03]  /*14300*/  FSEL R196, R196, -INF , !P6 ;  /* 0xff800000c4c47808 */ /* 0x000fc60007000000 */
[----:B------:R-:W3:Y:S01]  /*14310*/  LDL.LU.64 R86, [R1+0xb60] ;  /* 0x000b600001567983 */ /* 0x000ee20000300a00 */
[----:B------:R-:W-:-:S03]  /*14320*/  ISETP.GT.U32.AND P6, PT, R217, R246, PT ;  /* 0x000000f6d900720c */ /* 0x000fc60003fc4070 */
[----:B------:R-:W3:Y:S01]  /*14330*/  LDL.LU.64 R84, [R1+0xb58] ;  /* 0x000b580001547983 */ /* 0x000ee20000300a00 */
[----:B------:R-:W-:-:S03]  /*14340*/  FSEL R166, R166, -INF , !P5 ;  /* 0xff800000a6a67808 */ /* 0x000fc60006800000 */
[----:B------:R-:W3:Y:S01]  /*14350*/  LDL.LU.64 R82, [R1+0xb50] ;  /* 0x000b500001527983 */ /* 0x000ee20000300a00 */
[----:B------:R-:W-:-:S03]  /*14360*/  ISETP.GT.U32.AND P5, PT, R216, R246, PT ;  /* 0x000000f6d800720c */ /* 0x000fc60003fa4070 */
[----:B------:R-:W3:Y:S01]  /*14370*/  LDL.LU.64 R80, [R1+0xb48] ;  /* 0x000b480001507983 */ /* 0x000ee20000300a00 */
[----:B------:R-:W-:-:S03]  /*14380*/  FMUL R165, R172, R252 ;  /* 0x000000fcaca57220 */ /* 0x000fc60000400000 */
[----:B------:R-:W3:Y:S01]  /*14390*/  LDL.LU.64 R78, [R1+0xb40] ;  /* 0x000b4000014e7983 */ /* 0x000ee20000300a00 */
[----:B------:R-:W-:-:S03]  /*143a0*/  FMUL R200, R168, R252 ;  /* 0x000000fca8c87220 */ /* 0x000fc60000400000 */
[----:B------:R-:W3:Y:S01]  /*143b0*/  LDL.LU.64 R76, [R1+0xb38] ;  /* 0x000b3800014c7983 */ /* 0x000ee20000300a00 */
[----:B------:R-:W-:-:S03]  /*143c0*/  FMUL R168, R169, R252 ;  /* 0x000000fca9a87220 */ /* 0x000fc60000400000 */
[----:B------:R-:W3:Y:S01]  /*143d0*/  LDL.LU.64 R74, [R1+0xb30] ;  /* 0x000b3000014a7983 */ /* 0x000ee20000300a00 */
[----:B------:R-:W-:-:S03]  /*143e0*/  ISETP.GT.U32.AND.EX P5, PT, R251, RZ, PT, P5 ;  /* 0x000000fffb00720c */ /* 0x000fc60003fa4150 */
[----:B------:R-:W3:Y:S04]  /*143f0*/  LDL.LU.64 R72, [R1+0xb28] ;  /* 0x000b280001487983 */ /* 0x000ee80000300a00 */
[----:B------:R-:W3:Y:S04]  /*14400*/  LDL.LU.64 R70, [R1+0xb20] ;  /* 0x000b200001467983 */ /* 0x000ee80000300a00 */
[----:B------:R-:W3:Y:S01]  /*14410*/  LDL.LU.64 R68, [R1+0xb18] ;  /* 0x000b180001447983 */ /* 0x000ee20000300a00 */
[----:B------:R-:W-:-:S03]  /*14420*/  ISETP.GE.U32.AND P4, PT, R8, R246, PT ;  /* 0x000000f60800720c */ /* 0x000fc60003f86070 */
[----:B------:R-:W3:Y:S01]  /*14430*/  LDL.LU.64 R66, [R1+0xb10] ;  /* 0x000b100001427983 */ /* 0x000ee20000300a00 */
[----:B------:R-:W-:-:S03]  /*14440*/  ISETP.GT.U32.AND.EX P1, PT, R249, RZ, PT, P1 ;  /* 0x000000fff900720c */ /* 0x000fc60003f24110 */
[----:B------:R-:W3:Y:S01]  /*14450*/  LDL.LU.64 R64, [R1+0xb08] ;  /* 0x000b080001407983 */ /* 0x000ee20000300a00 */
[----:B------:R-:W-:-:S03]  /*14460*/  FSEL R168, R168, -INF , !P5 ;  /* 0xff800000a8a87808 */ /* 0x000fc60006800000 */
[----:B------:R-:W3:Y:S01]  /*14470*/  LDL.LU.64 R62, [R1+0xb00] ;  /* 0x000b0000013e7983 */ /* 0x000ee20000300a00 */
[----:B------:R-:W-:-:S03]  /*14480*/  ISETP.GT.U32.AND P5, PT, R192, R246, PT ;  /* 0x000000f6c000720c */ /* 0x000fc60003fa4070 */
[----:B------:R-:W3:Y:S01]  /*14490*/  LDL.LU.64 R60, [R1+0xaf8] ;  /* 0x000af800013c7983 */ /* 0x000ee20000300a00 */
[-C--:B------:R-:W-:Y:S01]  /*144a0*/  FMUL R156, R156, R252.reuse ;  /* 0x000000fc9c9c7220 */ /* 0x080fe20000400000 */
[----:B------:R-:W-:Y:S02]  /*144b0*/  FMUL R157, R153, R252 ;  /* 0x000000fc999d7220 */ /* 0x000fe40000400000 */
[----:B------:R-:W3:Y:S01]  /*144c0*/  LDL.LU.64 R58, [R1+0xaf0] ;  /* 0x000af000013a7983 */ /* 0x000ee20000300a00 */
[----:B------:R-:W-:-:S03]  /*144d0*/  ISETP.GE.U32.AND.EX P4, PT, R9, RZ, PT, P4 ;  /* 0x000000ff0900720c */ /* 0x000fc60003f86140 */
[----:B------:R-:W3:Y:S01]  /*144e0*/  LDL.LU.64 R56, [R1+0xae8] ;  /* 0x000ae80001387983 */ /* 0x000ee20000300a00 */
[----:B------:R-:W-:Y:S01]  /*144f0*/  FSEL R200, R200, -INF , !P1 ;  /* 0xff800000c8c87808 */ /* 0x000fe20004800000 */
[----:B------:R-:W-:Y:S02]  /*14500*/  FMUL R167, R173, R252 ;  /* 0x000000fcada77220 */ /* 0x000fe40000400000 */
[----:B------:R-:W3:Y:S01]  /*14510*/  LDL.LU.64 R54, [R1+0xae0] ;  /* 0x000ae00001367983 */ /* 0x000ee20000300a00 */
[----:B------:R-:W-:-:S03]  /*14520*/  ISETP.GT.U32.AND P1, PT, R216, R245, PT ;  /* 0x000000f5d800720c */ /* 0x000fc60003f24070 */
[----:B------:R-:W3:Y:S01]  /*14530*/  LDL.LU.64 R52, [R1+0xad8] ;  /* 0x000ad80001347983 */ /* 0x000ee20000300a00 */
[----:B------:R-:W-:-:S03]  /*14540*/  ISETP.GT.U32.AND P3, PT, R8, R246, PT ;  /* 0x000000f60800720c */ /* 0x000fc60003f64070 */
[----:B------:R-:W3:Y:S01]  /*14550*/  LDL.LU.64 R50, [R1+0xad0] ;  /* 0x000ad00001327983 */ /* 0x000ee20000300a00 */
[----:B------:R-:W-:-:S03]  /*14560*/  FSEL R157, R157, -INF , !P4 ;  /* 0xff8000009d9d7808 */ /* 0x000fc60006000000 */
[----:B------:R-:W3:Y:S01]  /*14570*/  LDL.LU.64 R48, [R1+0xac8] ;  /* 0x000ac80001307983 */ /* 0x000ee20000300a00 */
[----:B------:R-:W-:Y:S01]  /*14580*/  FMUL R169, R171, R252 ;  /* 0x000000fcaba97220 */ /* 0x000fe20000400000 */
[----:B------:R-:W-:Y:S02]  /*14590*/  ISETP.GT.U32.AND P4, PT, R222, R245, PT ;  /* 0x000000f5de00720c */ /* 0x000fe40003f84070 */
[----:B------:R-:W3:Y:S01]  /*145a0*/  LDL.LU.64 R46, [R1+0xac0] ;  /* 0x000ac000012e7983 */ /* 0x000ee20000300a00 */
[----:B------:R-:W-:-:S03]  /*145b0*/  ISETP.GT.U32.AND.EX P1, PT, R251, RZ, PT, P1 ;  /* 0x000000fffb00720c */ /* 0x000fc60003f24110 */
[----:B------:R-:W3:Y:S01]  /*145c0*/  LDL.LU.64 R44, [R1+0xab8] ;  /* 0x000ab800012c7983 */ /* 0x000ee20000300a00 */
[----:B------:R-:W-:-:S03]  /*145d0*/  FMUL R159, R152, R252 ;  /* 0x000000fc989f7220 */ /* 0x000fc60000400000 */
[----:B------:R-:W3:Y:S01]  /*145e0*/  LDL.LU.64 R42, [R1+0xab0] ;  /* 0x000ab000012a7983 */ /* 0x000ee20000300a00 */
[----:B------:R-:W-:Y:S01]  /*145f0*/  ISETP.GT.U32.AND.EX P3, PT, R9, RZ, PT, P3 ;  /* 0x000000ff0900720c */ /* 0x000fe20003f64130 */
[----:B------:R-:W-:Y:S02]  /*14600*/  FMUL R153, R158, R252 ;  /* 0x000000fc9e997220 */ /* 0x000fe40000400000 */
        /* <DEDUP_REMOVED lines=8> */
[----:B------:R-:W3:Y:S04]  /*14690*/  LDL.LU.64 R32, [R1+0xa88] ;  /* 0x000a880001207983 */ /* 0x000ee80000300a00 */
[----:B------:R-:W3:Y:S04]  /*146a0*/  LDL.LU.64 R30, [R1+0xa80] ;  /* 0x000a8000011e7983 */ /* 0x000ee80000300a00 */
[----:B------:R-:W3:Y:S04]  /*146b0*/  LDL.LU.64 R28, [R1+0xa78] ;  /* 0x000a7800011c7983 */ /* 0x000ee80000300a00 */
[----:B------:R-:W3:Y:S04]  /*146c0*/  LDL.LU.64 R26, [R1+0xa70] ;  /* 0x000a7000011a7983 */ /* 0x000ee80000300a00 */
[----:B------:R-:W3:Y:S01]  /*146d0*/  LDL.LU.64 R24, [R1+0xa68] ;  /* 0x000a680001187983 */ /* 0x000ee20000300a00 */
[----:B------:R-:W-:-:S04]  /*146e0*/  ISETP.GT.U32.AND P2, PT, R8, R245, PT ;  /* 0x000000f50800720c */ /* 0x000fc80003f44070 */
[----:B------:R-:W-:Y:S02]  /*146f0*/  ISETP.GT.U32.AND.EX P2, PT, R9, RZ, PT, P2 ;  /* 0x000000ff0900720c */ /* 0x000fe40003f44120 */
[----:B--2---:R-:W-:-:S04]  /*14700*/  ISETP.GT.U32.AND.EX P6, PT, R142, RZ, PT, P6 ;  /* 0x000000ff8e00720c */ /* 0x004fc80003fc4160 */
[----:B------:R-:W-:Y:S02]  /*14710*/  FSEL R165, R165, -INF , !P6 ;  /* 0xff800000a5a57808 */ /* 0x000fe40007000000 */
[----:B------:R-:W-:Y:S02]  /*14720*/  ISETP.GT.U32.AND P6, PT, R222, R246, PT ;  /* 0x000000f6de00720c */ /* 0x000fe40003fc4070 */
[----:B------:R-:W-:Y:S02]  /*14730*/  ISETP.GT.U32.AND.EX P5, PT, R143, RZ, PT, P5 ;  /* 0x000000ff8f00720c */ /* 0x000fe40003fa4150 */
[----:B----4-:R-:W-:Y:S02]  /*14740*/  ISETP.GT.U32.AND.EX P6, PT, R139, RZ, PT, P6 ;  /* 0x000000ff8b00720c */ /* 0x010fe40003fc4160 */
[----:B------:R-:W-:Y:S02]  /*14750*/  FSEL R167, R167, -INF , !P5 ;  /* 0xff800000a7a77808 */ /* 0x000fe40006800000 */
[----:B------:R-:W-:-:S02]  /*14760*/  FSEL R156, R156, -INF , !P6 ;  /* 0xff8000009c9c7808 */ /* 0x000fc40007000000 */
[----:B------:R-:W-:Y:S02]  /*14770*/  ISETP.GT.U32.AND P6, PT, R12, R246, PT ;  /* 0x000000f60c00720c */ /* 0x000fe40003fc4070 */
[----:B------:R-:W-:Y:S01]  /*14780*/  ISETP.GT.U32.AND P5, PT, R192, R245, PT ;  /* 0x000000f5c000720c */ /* 0x000fe20003fa4070 */
[----:B------:R-:W-:Y:S01]  /*14790*/  FMUL R192, R176, R252 ;  /* 0x000000fcb0c07220 */ /* 0x000fe20000400000 */
[----:B------:R-:W-:Y:S02]  /*147a0*/  ISETP.GT.U32.AND.EX P6, PT, R146, RZ, PT, P6 ;  /* 0x000000ff9200720c */ /* 0x000fe40003fc4160 */
[----:B------:R-:W-:Y:S02]  /*147b0*/  ISETP.GT.U32.AND.EX P4, PT, R139, RZ, PT, P4 ;  /* 0x000000ff8b00720c */ /* 0x000fe40003f84140 */
[----:B------:R-:W-:Y:S01]  /*147c0*/  FSEL R192, R192, -INF , !P6 ;  /* 0xff800000c0c07808 */ /* 0x000fe20007000000 */
[----:B------:R-:W2:Y:S01]  /*147d0*/  LDL.LU R139, [R1+0xa64] ;  /* 0x000a6400018b7983 */ /* 0x000ea20000300800 */
[----:B------:R-:W-:-:S02]  /*147e0*/  FSEL R153, R153, -INF , !P4 ;  /* 0xff80000099997808 */ /* 0x000fc40006000000 */
[C---:B------:R-:W-:Y:S02]  /*147f0*/  ISETP.GT.U32.AND P6, PT, R13.reuse, R246, PT ;  /* 0x000000f60d00720c */ /* 0x040fe40003fc4070 */
[----:B------:R-:W-:Y:S02]  /*14800*/  ISETP.GT.U32.AND P4, PT, R13, R245, PT ;  /* 0x000000f50d00720c */ /* 0x000fe40003f84070 */
[----:B------:R-:W-:Y:S02]  /*14810*/  ISETP.GT.U32.AND.EX P1, PT, R142, RZ, PT, P1 ;  /* 0x000000ff8e00720c */ /* 0x000fe40003f24110 */
[----:B------:R-:W4:Y:S01]  /*14820*/  LDL.LU R142, [R1+0xa60] ;  /* 0x000a6000018e7983 */ /* 0x000f220000300800 */
[----:B------:R-:W-:Y:S02]  /*14830*/  ISETP.GT.U32.AND.EX P5, PT, R143, RZ, PT, P5 ;  /* 0x000000ff8f00720c */ /* 0x000fe40003fa4150 */
[----:B------:R-:W-:Y:S01]  /*14840*/  ISETP.GT.U32.AND.EX P3, PT, R146, RZ, PT, P3 ;  /* 0x000000ff9200720c */ /* 0x000fe20003f64130 */
[----:B------:R-:W4:Y:S01]  /*14850*/  LDL.LU R143, [R1+0xa5c] ;  /* 0x000a5c00018f7983 */ /* 0x000f220000300800 */
[----:B------:R-:W-:-:S02]  /*14860*/  ISETP.GT.U32.AND.EX P6, PT, R147, RZ, PT, P6 ;  /* 0x000000ff9300720c */ /* 0x000fc40003fc4160 */
[----:B------:R-:W-:Y:S01]  /*14870*/  ISETP.GT.U32.AND.EX P4, PT, R147, RZ, PT, P4 ;  /* 0x000000ff9300720c */ /* 0x000fe20003f84140 */
[----:B------:R-:W4:Y:S04]  /*14880*/  LDL.LU R146, [R1+0xa58] ;  /* 0x000a580001927983 */ /* 0x000f280000300800 */
[----:B------:R-:W4:Y:S04]  /*14890*/  LDL.LU R147, [R1+0xa54] ;  /* 0x000a540001937983 */ /* 0x000f280000300800 */
[----:B------:R-:W3:Y:S04]  /*148a0*/  LDL.LU R171, [R1+0x220] ;  /* 0x0002200001ab7983 */ /* 0x000ee80000300800 */
[----:B------:R-:W2:Y:S01]  /*148b0*/  LDL.LU R170, [R1+0x224] ;  /* 0x0002240001aa7983 */ /* 0x000ea20000300800 */
[-C--:B------:R-:W-:Y:S01]  /*148c0*/  FMUL R13, R154, R252.reuse ;  /* 0x000000fc9a0d7220 */ /* 0x080fe20000400000 */
[----:B------:R-:W-:Y:S01]  /*148d0*/  ISETP.GE.U32.AND P0, PT, R8, R245, PT ;  /* 0x000000f50800720c */ /* 0x000fe20003f06070 */
[----:B------:R-:W-:-:S03]  /*148e0*/  FMUL R152, R155, R252 ;  /* 0x000000fc9b987220 */ /* 0x000fc60000400000 */
[----:B------:R-:W-:Y:S02]  /*148f0*/  FSEL R13, R13, -INF , !P2 ;  /* 0xff8000000d0d7808 */ /* 0x000fe40005000000 */
[----:B------:R-:W-:Y:S01]  /*14900*/  ISETP.GT.U32.AND P2, PT, R188, R246, PT ;  /* 0x000000f6bc00720c */ /* 0x000fe20003f44070 */
[-C--:B------:R-:W-:Y:S01]  /*14910*/  FMUL R190, R177, R252.reuse ;  /* 0x000000fcb1be7220 */ /* 0x080fe20000400000 */
[----:B------:R-:W-:Y:S01]  /*14920*/  ISETP.GE.U32.AND.EX P0, PT, R9, RZ, PT, P0 ;  /* 0x000000ff0900720c */ /* 0x000fe20003f06100 */
[----:B------:R-:W-:Y:S01]  /*14930*/  FMUL R191, R180, R252 ;  /* 0x000000fcb4bf7220 */ /* 0x000fe20000400000 */
[----:B------:R-:W-:Y:S02]  /*14940*/  ISETP.GT.U32.AND.EX P2, PT, R150, RZ, PT, P2 ;  /* 0x000000ff9600720c */ /* 0x000fe40003f44120 */
[----:B------:R-:W-:Y:S02]  /*14950*/  FSEL R152, R152, -INF , !P0 ;  /* 0xff80000098987808 */ /* 0x000fe40004000000 */
[----:B------:R-:W-:-:S02]  /*14960*/  ISETP.GT.U32.AND P0, PT, R188, R245, PT ;  /* 0x000000f5bc00720c */ /* 0x000fc40003f04070 */
[----:B------:R-:W-:Y:S02]  /*14970*/  FSEL R190, R190, -INF , !P6 ;  /* 0xff800000bebe7808 */ /* 0x000fe40007000000 */
[----:B------:R-:W-:Y:S02]  /*14980*/  FSEL R191, R191, -INF , !P2 ;  /* 0xff800000bfbf7808 */ /* 0x000fe40005000000 */
[C---:B------:R-:W-:Y:S02]  /*14990*/  ISETP.GT.U32.AND P6, PT, R189.reuse, R246, PT ;  /* 0x000000f6bd00720c */ /* 0x040fe40003fc4070 */
[----:B------:R-:W-:Y:S02]  /*149a0*/  ISETP.GT.U32.AND P2, PT, R189, R245, PT ;  /* 0x000000f5bd00720c */ /* 0x000fe40003f44070 */
[----:B------:R-:W-:Y:S02]  /*149b0*/  ISETP.GT.U32.AND.EX P0, PT, R150, RZ, PT, P0 ;  /* 0x000000ff9600720c */ /* 0x000fe40003f04100 */
[C---:B------:R-:W-:Y:S01]  /*149c0*/  ISETP.GT.U32.AND.EX P6, PT, R151.reuse, RZ, PT, P6 ;  /* 0x000000ff9700720c */ /* 0x040fe20003fc4160 */
[----:B------:R-:W4:Y:S01]  /*149d0*/  LDL.LU R150, [R1+0xa50] ;  /* 0x000a500001967983 */ /* 0x000f220000300800 */
[----:B------:R-:W-:-:S03]  /*149e0*/  ISETP.GT.U32.AND.EX P2, PT, R151, RZ, PT, P2 ;  /* 0x000000ff9700720c */ /* 0x000fc60003f44120 */
[----:B------:R-:W4:Y:S01]  /*149f0*/  LDL.LU R151, [R1+0xa4c] ;  /* 0x000a4c0001977983 */ /* 0x000f220000300800 */
[----:B------:R-:W-:Y:S02]  /*14a00*/  FMNMX R8, R159, R157, !PT ;  /* 0x0000009d9f087209 */ /* 0x000fe40007800000 */
[----:B------:R-:W-:Y:S01]  /*14a10*/  FMNMX R9, R13, R152, !PT ;  /* 0x000000980d097209 */ /* 0x000fe20007800000 */
[----:B------:R-:W-:Y:S01]  /*14a20*/  FMUL R160, R174, R252 ;  /* 0x000000fcaea07220 */ /* 0x000fe20000400000 */
[----:B------:R-:W-:Y:S01]  /*14a30*/  FMNMX R8, R156, R8, !PT ;  /* 0x000000089c087209 */ /* 0x000fe20007800000 */
[-C--:B------:R-:W-:Y:S01]  /*14a40*/  FMUL R158, R175, R252.reuse ;  /* 0x000000fcaf9e7220 */ /* 0x080fe20000400000 */
[-C--:B------:R-:W-:Y:S01]  /*14a50*/  FMUL R162, R178, R252.reuse ;  /* 0x000000fcb2a27220 */ /* 0x080fe20000400000 */
[----:B------:R-:W-:Y:S01]  /*14a60*/  FMUL R163, R179, R252 ;  /* 0x000000fcb3a37220 */ /* 0x000fe20000400000 */
[----:B------:R-:W-:Y:S01]  /*14a70*/  FMNMX R8, R184, R8, !PT ;  /* 0x00000008b8087209 */ /* 0x000fe20007800000 */
[-C--:B------:R-:W-:Y:S01]  /*14a80*/  FMUL R189, R181, R252.reuse ;  /* 0x000000fcb5bd7220 */ /* 0x080fe20000400000 */
[-C--:B------:R-:W-:Y:S01]  /*14a90*/  FMUL R161, R182, R252.reuse ;  /* 0x000000fcb6a17220 */ /* 0x080fe20000400000 */
[----:B------:R-:W-:Y:S01]  /*14aa0*/  FMUL R187, R183, R252 ;  /* 0x000000fcb7bb7220 */ /* 0x000fe20000400000 */
[----:B------:R-:W-:Y:S01]  /*14ab0*/  FMNMX R8, R199, R8, !PT ;  /* 0x00000008c7087209 */ /* 0x000fe20007800000 */
[----:B------:R-:W4:Y:S03]  /*14ac0*/  LDL.LU R219, [R1+0x228] ;  /* 0x0002280001db7983 */ /* 0x000f260000300800 */
[----:B------:R-:W-:Y:S01]  /*14ad0*/  FMNMX R8, R198, R8, !PT ;  /* 0x00000008c6087209 */ /* 0x000fe20007800000 */
[----:B------:R-:W4:Y:S03]  /*14ae0*/  LDL.LU R217, [R1+0x22c] ;  /* 0x00022c0001d97983 */ /* 0x000f260000300800 */
[----:B------:R-:W-:Y:S01]  /*14af0*/  FMNMX R8, R194, R8, !PT ;  /* 0x00000008c2087209 */ /* 0x000fe20007800000 */
[----:B------:R-:W4:Y:S01]  /*14b00*/  LDL.LU R218, [R1+0x234] ;  /* 0x0002340001da7983 */ /* 0x000f220000300800 */
[----:B------:R-:W-:-:S02]  /*14b10*/  FMNMX R9, R153, R9, !PT ;  /* 0x0000000999097209 */ /* 0x000fc40007800000 */
[----:B------:R-:W-:Y:S01]  /*14b20*/  FMNMX R8, R164, R8, !PT ;  /* 0x00000008a4087209 */ /* 0x000fe20007800000 */
[----:B------:R-:W4:Y:S01]  /*14b30*/  LDL.LU R216, [R1+0x230] ;  /* 0x0002300001d87983 */ /* 0x000f220000300800 */
[----:B------:R-:W-:Y:S02]  /*14b40*/  FMNMX R9, R195, R9, !PT ;  /* 0x00000009c3097209 */ /* 0x000fe40007800000 */
[----:B------:R-:W-:Y:S02]  /*14b50*/  FMNMX R8, R200, R8, !PT ;  /* 0x00000008c8087209 */ /* 0x000fe40007800000 */
[----:B------:R-:W-:Y:S02]  /*14b60*/  FMNMX R9, R201, R9, !PT ;  /* 0x00000009c9097209 */ /* 0x000fe40007800000 */
[----:B------:R-:W-:-:S04]  /*14b70*/  FMNMX R8, R168, R8, !PT ;  /* 0x00000008a8087209 */ /* 0x000fc80007800000 */
[----:B------:R-:W-:Y:S02]  /*14b80*/  FMNMX R12, R165, R8, !PT ;  /* 0x00000008a50c7209 */ /* 0x000fe40007800000 */
[----:B------:R-:W-:-:S04]  /*14b90*/  FMNMX R8, R197, R9, !PT ;  /* 0x00000009c5087209 */ /* 0x000fc80007800000 */
[----:B------:R-:W-:-:S04]  /*14ba0*/  FMNMX R8, R193, R8, !PT ;  /* 0x00000008c1087209 */ /* 0x000fc80007800000 */
[----:B------:R-:W-:-:S04]  /*14bb0*/  FMNMX R8, R166, R8, !PT ;  /* 0x00000008a6087209 */ /* 0x000fc80007800000 */
[----:B------:R-:W-:Y:S02]  /*14bc0*/  FMNMX R8, R196, R8, !PT ;  /* 0x00000008c4087209 */ /* 0x000fe40007800000 */
[----:B------:R-:W-:Y:S02]  /*14bd0*/  FSEL R160, R160, -INF , !P1 ;  /* 0xff800000a0a07808 */ /* 0x000fe40004800000 */
[----:B------:R-:W-:Y:S02]  /*14be0*/  FMNMX R8, R169, R8, !PT ;  /* 0x00000008a9087209 */ /* 0x000fe40007800000 */
[----:B------:R-:W-:Y:S02]  /*14bf0*/  FMNMX R12, R167, R12, !PT ;  /* 0x0000000ca70c7209 */ /* 0x000fe40007800000 */
[----:B------:R-:W-:Y:S02]  /*14c00*/  FSEL R158, R158, -INF , !P5 ;  /* 0xff8000009e9e7808 */ /* 0x000fe40006800000 */
[----:B------:R-:W-:-:S02]  /*14c10*/  FMNMX R8, R160, R8, !PT ;  /* 0x00000008a0087209 */ /* 0x000fc40007800000 */
[----:B------:R-:W-:Y:S02]  /*14c20*/  FMNMX R12, R192, R12, !PT ;  /* 0x0000000cc00c7209 */ /* 0x000fe40007800000 */
[----:B------:R-:W-:Y:S02]  /*14c30*/  FSEL R162, R162, -INF , !P3 ;  /* 0xff800000a2a27808 */ /* 0x000fe40005800000 */
[----:B------:R-:W-:Y:S02]  /*14c40*/  FMNMX R8, R158, R8, !PT ;  /* 0x000000089e087209 */ /* 0x000fe40007800000 */
[----:B------:R-:W-:Y:S02]  /*14c50*/  FMNMX R12, R190, R12, !PT ;  /* 0x0000000cbe0c7209 */ /* 0x000fe40007800000 */
[----:B------:R-:W-:Y:S02]  /*14c60*/  FSEL R163, R163, -INF , !P4 ;  /* 0xff800000a3a37808 */ /* 0x000fe40006000000 */
[----:B------:R-:W-:-:S02]  /*14c70*/  FMNMX R8, R162, R8, !PT ;  /* 0x00000008a2087209 */ /* 0x000fc40007800000 */
[----:B------:R-:W-:Y:S02]  /*14c80*/  FSEL R189, R189, -INF , !P6 ;  /* 0xff800000bdbd7808 */ /* 0x000fe40007000000 */
[----:B------:R-:W-:Y:S02]  /*14c90*/  FMNMX R12, R191, R12, !PT ;  /* 0x0000000cbf0c7209 */ /* 0x000fe40007800000 */
[----:B------:R-:W-:Y:S02]  /*14ca0*/  FSEL R161, R161, -INF , !P0 ;  /* 0xff800000a1a17808 */ /* 0x000fe40004000000 */
[----:B------:R-:W-:Y:S02]  /*14cb0*/  FMNMX R8, R163, R8, !PT ;  /* 0x00000008a3087209 */ /* 0x000fe40007800000 */
[----:B------:R-:W-:Y:S02]  /*14cc0*/  FMNMX R12, R189, R12, !PT ;  /* 0x0000000cbd0c7209 */ /* 0x000fe40007800000 */
[----:B------:R-:W-:-:S02]  /*14cd0*/  FSEL R187, R187, -INF , !P2 ;  /* 0xff800000bbbb7808 */ /* 0x000fc40005000000 */
[----:B------:R-:W-:Y:S01]  /*14ce0*/  FMNMX R8, R161, R8, !PT ;  /* 0x00000008a1087209 */ /* 0x000fe20007800000 */
[----:B------:R-:W1:Y:S03]  /*14cf0*/  SHFL.BFLY PT, R154, R12, 0x2, 0x1f ;  /* 0x0c401f000c9a7f89 */ /* 0x000e6600000e0000 */
[----:B------:R-:W-:-:S05]  /*14d00*/  FMNMX R8, R187, R8, !PT ;  /* 0x00000008bb087209 */ /* 0x000fca0007800000 */
[----:B------:R-:W0:Y:S01]  /*14d10*/  SHFL.BFLY PT, R9, R8, 0x2, 0x1f ;  /* 0x0c401f0008097f89 */ /* 0x000e2200000e0000 */
[----:B-1----:R-:W-:-:S05]  /*14d20*/  FMNMX R12, R12, R154, !PT ;  /* 0x0000009a0c0c7209 */ /* 0x002fca0007800000 */
[----:B------:R-:W1:Y:S01]  /*14d30*/  SHFL.BFLY PT, R154, R12, 0x1, 0x1f ;  /* 0x0c201f000c9a7f89 */ /* 0x000e6200000e0000 */
[----:B0-----:R-:W-:-:S05]  /*14d40*/  FMNMX R9, R8, R9, !PT ;  /* 0x0000000908097209 */ /* 0x001fca0007800000 */
[----:B------:R-:W0:Y:S01]  /*14d50*/  SHFL.BFLY PT, R155, R9, 0x1, 0x1f ;  /* 0x0c201f00099b7f89 */ /* 0x000e2200000e0000 */
[----:B-1----:R-:W-:Y:S02]  /*14d60*/  FMNMX R8, R12, R154, !PT ;  /* 0x0000009a0c087209 */ /* 0x002fe40007800000 */
[----:B0-----:R-:W-:Y:S02]  /*14d70*/  FMNMX R9, R9, R155, !PT ;  /* 0x0000009b09097209 */ /* 0x001fe40007800000 */
[----:B---3--:R-:W-:-:S05]  /*14d80*/  FMNMX R8, R8, R171, !PT ;  /* 0x000000ab08087209 */ /* 0x008fca0007800000 */
[----:B------:R-:W-:Y:S01]  /*14d90*/  FADD R12, -R8, R171 ;  /* 0x000000ab080c7221 */ /* 0x000fe20000000100 */
[----:B--2---:R-:W-:-:S03]  /*14da0*/  FMNMX R9, R9, R170, !PT ;  /* 0x000000aa09097209 */ /* 0x004fc60007800000 */
[----:B------:R-:W-:Y:S02]  /*14db0*/  FMUL R12, R12, 1.4426950216293334961 ;  /* 0x3fb8aa3b0c0c7820 */ /* 0x000fe40000400000 */
[--C-:B------:R-:W-:Y:S02]  /*14dc0*/  FADD R183, R13, -R9.reuse ;  /* 0x800000090db77221 */ /* 0x100fe40000000000 */
[----:B------:R0:W1:Y:S01]  /*14dd0*/  MUFU.EX2 R13, R12 ;  /* 0x0000000c000d7308 */ /* 0x0000620000000800 */
[--C-:B------:R-:W-:Y:S01]  /*14de0*/  FADD R188, R159, -R8.reuse ;  /* 0x800000089fbc7221 */ /* 0x100fe20000000000 */
[--C-:B------:R-:W-:Y:S01]  /*14df0*/  FADD R186, R157, -R8.reuse ;  /* 0x800000089dba7221 */ /* 0x100fe20000000000 */
[--C-:B------:R-:W-:Y:S01]  /*14e00*/  FADD R185, R156, -R8.reuse ;  /* 0x800000089cb97221 */ /* 0x100fe20000000000 */
[----:B------:R-:W-:Y:S01]  /*14e10*/  FADD R184, R184, -R8 ;  /* 0x80000008b8b87221 */ /* 0x000fe20000000000 */
[--C-:B------:R-:W-:Y:S01]  /*14e20*/  FADD R182, R152, -R9.reuse ;  /* 0x8000000998b67221 */ /* 0x100fe20000000000 */
[--C-:B------:R-:W-:Y:S01]  /*14e30*/  FADD R181, R153, -R9.reuse ;  /* 0x8000000999b57221 */ /* 0x100fe20000000000 */
[--C-:B------:R-:W-:Y:S01]  /*14e40*/  FADD R180, R195, -R9.reuse ;  /* 0x80000009c3b47221 */ /* 0x100fe20000000000 */
[----:B0-----:R-:W-:Y:S01]  /*14e50*/  FADD R12, -R9, R170 ;  /* 0x000000aa090c7221 */ /* 0x001fe20000000100 */
[----:B------:R-:W-:Y:S01]  /*14e60*/  FMUL R188, R188, 1.4426950216293334961 ;  /* 0x3fb8aa3bbcbc7820 */ /* 0x000fe20000400000 */
        /* <DEDUP_REMOVED lines=8> */
[----:B------:R-:W0:Y:S01]  /*14ef0*/  MUFU.EX2 R12, R12 ;  /* 0x0000000c000c7308 */ /* 0x000e220000000800 */
[-C--:B-1----:R-:W-:Y:S01]  /*14f00*/  FMUL R24, R24, R13.reuse ;  /* 0x0000000d18187220 */ /* 0x082fe20000400000 */
[-C--:B------:R-:W-:Y:S01]  /*14f10*/  FMUL R25, R25, R13.reuse ;  /* 0x0000000d19197220 */ /* 0x080fe20000400000 */
[-C--:B------:R-:W-:Y:S01]  /*14f20*/  FMUL R28, R28, R13.reuse ;  /* 0x0000000d1c1c7220 */ /* 0x080fe20000400000 */
[-C--:B------:R-:W-:Y:S01]  /*14f30*/  FMUL R29, R29, R13.reuse ;  /* 0x0000000d1d1d7220 */ /* 0x080fe20000400000 */
[-C--:B------:R-:W-:Y:S01]  /*14f40*/  FMUL R32, R32, R13.reuse ;  /* 0x0000000d20207220 */ /* 0x080fe20000400000 */
[-C--:B------:R-:W-:Y:S01]  /*14f50*/  FMUL R33, R33, R13.reuse ;  /* 0x0000000d21217220 */ /* 0x080fe20000400000 */
[-C--:B------:R-:W-:Y:S01]  /*14f60*/  FMUL R36, R36, R13.reuse ;  /* 0x0000000d24247220 */ /* 0x080fe20000400000 */
[----:B------:R-:W-:Y:S01]  /*14f70*/  MUFU.EX2 R188, R188 ;  /* 0x000000bc00bc7308 */ /* 0x000fe20000000800 */
[-C--:B------:R-:W-:Y:S01]  /*14f80*/  FMUL R37, R37, R13.reuse ;  /* 0x0000000d25257220 */ /* 0x080fe20000400000 */
[-C--:B------:R-:W-:Y:S01]  /*14f90*/  FMUL R40, R40, R13.reuse ;  /* 0x0000000d28287220 */ /* 0x080fe20000400000 */
[-C--:B------:R-:W-:Y:S01]  /*14fa0*/  FMUL R41, R41, R13.reuse ;  /* 0x0000000d29297220 */ /* 0x080fe20000400000 */
[-C--:B------:R-:W-:Y:S01]  /*14fb0*/  FMUL R44, R44, R13.reuse ;  /* 0x0000000d2c2c7220 */ /* 0x080fe20000400000 */
[-C--:B------:R-:W-:Y:S01]  /*14fc0*/  FMUL R45, R45, R13.reuse ;  /* 0x0000000d2d2d7220 */ /* 0x080fe20000400000 */
[-C--:B------:R-:W-:Y:S01]  /*14fd0*/  FMUL R48, R48, R13.reuse ;  /* 0x0000000d30307220 */ /* 0x080fe20000400000 */
[-C--:B------:R-:W-:Y:S01]  /*14fe0*/  FMUL R49, R49, R13.reuse ;  /* 0x0000000d31317220 */ /* 0x080fe20000400000 */
[----:B------:R-:W1:Y:S01]  /*14ff0*/  MUFU.EX2 R186, R186 ;  /* 0x000000ba00ba7308 */ /* 0x000e620000000800 */
[-C--:B------:R-:W-:Y:S01]  /*15000*/  FMUL R52, R52, R13.reuse ;  /* 0x0000000d34347220 */ /* 0x080fe20000400000 */
        /* <DEDUP_REMOVED lines=14> */
[----:B------:R-:W2:Y:S01]  /*150f0*/  MUFU.EX2 R184, R184 ;  /* 0x000000b800b87308 */ /* 0x000ea20000000800 */
        /* <DEDUP_REMOVED lines=15> */
[----:B------:R-:W3:Y:S01]  /*151f0*/  MUFU.EX2 R182, R182 ;  /* 0x000000b600b67308 */ /* 0x000ee20000000800 */
        /* <DEDUP_REMOVED lines=82> */
[-C--:B----4-:R-:W-:Y:S01]  /*15720*/  FMUL R142, R142, R12.reuse ;  /* 0x0000000c8e8e7220 */ /* 0x090fe20000400000 */
[-C--:B------:R-:W-:Y:S01]  /*15730*/  FMUL R143, R143, R12.reuse ;  /* 0x0000000c8f8f7220 */ /* 0x080fe20000400000 */
[-C--:B------:R-:W-:Y:S01]  /*15740*/  FMUL R146, R146, R12.reuse ;  /* 0x0000000c92927220 */ /* 0x080fe20000400000 */
[-C--:B------:R-:W-:Y:S01]  /*15750*/  FMUL R147, R147, R12.reuse ;  /* 0x0000000c93937220 */ /* 0x080fe20000400000 */
[-C--:B------:R-:W-:Y:S01]  /*15760*/  FMUL R150, R150, R12.reuse ;  /* 0x0000000c96967220 */ /* 0x080fe20000400000 */
[----:B------:R-:W-:Y:S01]  /*15770*/  FMUL R151, R151, R12 ;  /* 0x0000000c97977220 */ /* 0x000fe20000400000 */
[----:B-1----:R-:W-:Y:S01]  /*15780*/  F2FP.F16.F32.PACK_AB R152, R186, R188 ;  /* 0x000000bcba98723e */ /* 0x002fe200000000ff */
[--C-:B------:R-:W-:Y:S01]  /*15790*/  FADD R179, R199, -R8.reuse ;  /* 0x80000008c7b37221 */ /* 0x100fe20000000000 */
[----:B--2---:R-:W-:Y:S01]  /*157a0*/  F2FP.F16.F32.PACK_AB R154, R184, R185 ;  /* 0x000000b9b89a723e */ /* 0x004fe200000000ff */
[--C-:B------:R-:W-:Y:S01]  /*157b0*/  FADD R178, R198, -R8.reuse ;  /* 0x80000008c6b27221 */ /* 0x100fe20000000000 */
[----:B---3--:R-:W-:Y:S01]  /*157c0*/  F2FP.F16.F32.PACK_AB R153, R182, R183 ;  /* 0x000000b7b699723e */ /* 0x008fe200000000ff */
[--C-:B------:R-:W-:Y:S01]  /*157d0*/  FADD R175, R194, -R8.reuse ;  /* 0x80000008c2af7221 */ /* 0x100fe20000000000 */
[----:B------:R-:W-:Y:S01]  /*157e0*/  F2FP.F16.F32.PACK_AB R155, R180, R181 ;  /* 0x000000b5b49b723e */ /* 0x000fe200000000ff */
[--C-:B------:R-:W-:Y:S01]  /*157f0*/  FADD R174, R164, -R8.reuse ;  /* 0x80000008a4ae7221 */ /* 0x100fe20000000000 */
[--C-:B------:R-:W-:Y:S01]  /*15800*/  FADD R177, R201, -R9.reuse ;  /* 0x80000009c9b17221 */ /* 0x100fe20000000000 */
[--C-:B------:R-:W-:Y:S01]  /*15810*/  FADD R176, R197, -R9.reuse ;  /* 0x80000009c5b07221 */ /* 0x100fe20000000000 */
[----:B------:R-:W-:Y:S01]  /*15820*/  WARPGROUP.ARRIVE ;  /* 0x00000000000079c5 */ /* 0x000fe20000000000 */
[--C-:B------:R-:W-:Y:S01]  /*15830*/  FADD R173, R193, -R9.reuse ;  /* 0x80000009c1ad7221 */ /* 0x100fe20000000000 */
[--C-:B------:R-:W-:Y:S01]  /*15840*/  FADD R172, R166, -R9.reuse ;  /* 0x80000009a6ac7221 */ /* 0x100fe20000000000 */
[--C-:B------:R-:W-:Y:S01]  /*15850*/  FADD R171, R200, -R8.reuse ;  /* 0x80000008c8ab7221 */ /* 0x100fe20000000000 */
[--C-:B------:R-:W-:Y:S01]  /*15860*/  FADD R157, R190, -R8.reuse ;  /* 0x80000008be9d7221 */ /* 0x100fe20000000000 */
[--C-:B------:R-:W-:Y:S01]  /*15870*/  FADD R159, R191, -R8.reuse ;  /* 0x80000008bf9f7221 */ /* 0x100fe20000000000 */
[----:B------:R-:W-:Y:S01]  /*15880*/  HGMMA.64x256x16.F32 R24, R152, gdesc[UR52], R24, gsb0 ;  /* 0x03e0003498187df0 */ /* 0x000fe20008000818 */
        /* <DEDUP_REMOVED lines=8> */
[----:B------:R-:W-:Y:S01]  /*15910*/  MUFU.EX2 R179, R179 ;  /* 0x000000b300b37308 */ /* 0x000fe20000000800 */
[--C-:B------:R-:W-:Y:S01]  /*15920*/  FADD R156, R162, -R9.reuse ;  /* 0x80000009a29c7221 */ /* 0x100fe20000000000 */
[--C-:B------:R-:W-:Y:S01]  /*15930*/  FADD R161, R161, -R9.reuse ;  /* 0x80000009a1a17221 */ /* 0x100fe20000000000 */
[----:B------:R-:W2:Y:S05]  /*15940*/  LDL R195, [R1+0xa2c] ;  /* 0x000a2c0001c37983 */ /* 0x000eaa0000100800 */
[----:B------:R-:W0:Y:S08]  /*15950*/  MUFU.EX2 R178, R178 ;  /* 0x000000b200b27308 */ /* 0x000e300000000800 */
[----:B------:R-:W-:Y:S08]  /*15960*/  MUFU.EX2 R175, R175 ;  /* 0x000000af00af7308 */ /* 0x000ff00000000800 */
[----:B------:R-:W-:Y:S08]  /*15970*/  MUFU.EX2 R174, R174 ;  /* 0x000000ae00ae7308 */ /* 0x000ff00000000800 */
[----:B------:R-:W-:Y:S08]  /*15980*/  MUFU.EX2 R177, R177 ;  /* 0x000000b100b17308 */ /* 0x000ff00000000800 */
[----:B------:R-:W1:Y:S08]  /*15990*/  MUFU.EX2 R176, R176 ;  /* 0x000000b000b07308 */ /* 0x000e700000000800 */
[----:B------:R-:W-:Y:S08]  /*159a0*/  MUFU.EX2 R173, R173 ;  /* 0x000000ad00ad7308 */ /* 0x000ff00000000800 */
[----:B------:R-:W3:Y:S01]  /*159b0*/  MUFU.EX2 R172, R172 ;  /* 0x000000ac00ac7308 */ /* 0x000ee20000000800 */
[--C-:B------:R-:W-:Y:S01]  /*159c0*/  FADD R170, R168, -R8.reuse ;  /* 0x80000008a8aa7221 */ /* 0x100fe20000000000 */
[----:B------:R-:W-:Y:S01]  /*159d0*/  FADD R166, R167, -R8 ;  /* 0x80000008a7a67221 */ /* 0x000fe20000000000 */
[--C-:B------:R-:W-:Y:S01]  /*159e0*/  FADD R168, R169, -R9.reuse ;  /* 0x80000009a9a87221 */ /* 0x100fe20000000000 */
[----:B------:R-:W-:Y:S01]  /*159f0*/  FADD R164, R158, -R9 ;  /* 0x800000099ea47221 */ /* 0x000fe20000000000 */
[----:B------:R-:W-:Y:S01]  /*15a00*/  FMUL R171, R171, 1.4426950216293334961 ;  /* 0x3fb8aa3babab7820 */ /* 0x000fe20000400000 */
[----:B------:R-:W-:Y:S01]  /*15a10*/  FMUL R170, R170, 1.4426950216293334961 ;  /* 0x3fb8aa3baaaa7820 */ /* 0x000fe20000400000 */
[----:B------:R-:W-:Y:S01]  /*15a20*/  FMUL R166, R166, 1.4426950216293334961 ;  /* 0x3fb8aa3ba6a67820 */ /* 0x000fe20000400000 */
[----:B------:R-:W-:Y:S01]  /*15a30*/  FMUL R168, R168, 1.4426950216293334961 ;  /* 0x3fb8aa3ba8a87820 */ /* 0x000fe20000400000 */
[----:B------:R-:W-:-:S02]  /*15a40*/  FMUL R164, R164, 1.4426950216293334961 ;  /* 0x3fb8aa3ba4a47820 */ /* 0x000fc40000400000 */
[----:B------:R-:W-:Y:S01]  /*15a50*/  MUFU.EX2 R171, R171 ;  /* 0x000000ab00ab7308 */ /* 0x000fe20000000800 */
[----:B------:R-:W-:Y:S02]  /*15a60*/  WARPGROUP.DEPBAR.LE gsb0, 0x0 ;  /* 0x00008000000079c5 */ /* 0x000fe40000010000 */
[----:B0-----:R-:W-:Y:S02]  /*15a70*/  F2FP.F16.F32.PACK_AB R152, R178, R179 ;  /* 0x000000b3b298723e */ /* 0x001fe400000000ff */
[----:B-1----:R-:W-:Y:S02]  /*15a80*/  F2FP.F16.F32.PACK_AB R153, R176, R177 ;  /* 0x000000b1b099723e */ /* 0x002fe400000000ff */
[----:B------:R-:W-:Y:S02]  /*15a90*/  F2FP.F16.F32.PACK_AB R154, R174, R175 ;  /* 0x000000afae9a723e */ /* 0x000fe400000000ff */
[----:B---3--:R-:W-:-:S04]  /*15aa0*/  F2FP.F16.F32.PACK_AB R155, R172, R173 ;  /* 0x000000adac9b723e */ /* 0x008fc800000000ff */
[----:B------:R-:W-:-:S06]  /*15ab0*/  WARPGROUP.ARRIVE ;  /* 0x00000000000079c5 */ /* 0x000fcc0000000000 */
[----:B------:R-:W-:Y:S01]  /*15ac0*/  HGMMA.64x256x16.F32 R24, R152, gdesc[UR4], R24, gsb0 ;  /* 0x03e0000498187df0 */ /* 0x000fe20008000818 */
[----:B------:R-:W-:Y:S08]  /*15ad0*/  MUFU.EX2 R170, R170 ;  /* 0x000000aa00aa7308 */ /* 0x000ff00000000800 */
[----:B------:R-:W-:Y:S08]  /*15ae0*/  MUFU.EX2 R166, R166 ;  /* 0x000000a600a67308 */ /* 0x000ff00000000800 */
[----:B------:R-:W-:Y:S08]  /*15af0*/  MUFU.EX2 R168, R168 ;  /* 0x000000a800a87308 */ /* 0x000ff00000000800 */
[----:B------:R-:W-:Y:S01]  /*15b00*/  MUFU.EX2 R164, R164 ;  /* 0x000000a400a47308 */ /* 0x000fe20000000800 */
[----:B------:R-:W-:Y:S01]  /*15b10*/  FADD R158, R192, -R8 ;  /* 0x80000008c09e7221 */ /* 0x000fe20000000000 */
[----:B------:R-:W-:Y:S01]  /*15b20*/  FMUL R157, R157, 1.4426950216293334961 ;  /* 0x3fb8aa3b9d9d7820 */ /* 0x000fe20000400000 */
[----:B------:R-:W-:Y:S01]  /*15b30*/  FMUL R159, R159, 1.4426950216293334961 ;  /* 0x3fb8aa3b9f9f7820 */ /* 0x000fe20000400000 */
[----:B------:R-:W-:Y:S01]  /*15b40*/  FMUL R156, R156, 1.4426950216293334961 ;  /* 0x3fb8aa3b9c9c7820 */ /* 0x000fe20000400000 */
[----:B------:R-:W-:Y:S01]  /*15b50*/  FMUL R158, R158, 1.4426950216293334961 ;  /* 0x3fb8aa3b9e9e7820 */ /* 0x000fe20000400000 */
[----:B------:R-:W-:-:S02]  /*15b60*/  FMUL R161, R161, 1.4426950216293334961 ;  /* 0x3fb8aa3ba1a17820 */ /* 0x000fc40000400000 */
[----:B------:R-:W-:Y:S08]  /*15b70*/  MUFU.EX2 R157, R157 ;  /* 0x0000009d009d7308 */ /* 0x000ff00000000800 */
[----:B------:R-:W-:Y:S08]  /*15b80*/  MUFU.EX2 R158, R158 ;  /* 0x0000009e009e7308 */ /* 0x000ff00000000800 */
[----:B------:R-:W-:Y:S01]  /*15b90*/  MUFU.EX2 R159, R159 ;  /* 0x0000009f009f7308 */ /* 0x000fe20000000800 */
[----:B------:R-:W-:-:S02]  /*15ba0*/  WARPGROUP.DEPBAR.LE gsb0, 0x0 ;  /* 0x00008000000079c5 */ /* 0x000fc40000010000 */
[----:B------:R-:W-:Y:S01]  /*15bb0*/  FADD R152, R165, -R8 ;  /* 0x80000008a5987221 */ /* 0x000fe20000000000 */
[----:B------:R-:W-:-:S03]  /*15bc0*/  FADD R165, R160, -R9 ;  /* 0x80000009a0a57221 */ /* 0x000fc60000000000 */
[----:B------:R-:W-:Y:S01]  /*15bd0*/  FMUL R152, R152, 1.4426950216293334961 ;  /* 0x3fb8aa3b98987820 */ /* 0x000fe20000400000 */
[----:B------:R-:W-:-:S03]  /*15be0*/  FMUL R165, R165, 1.4426950216293334961 ;  /* 0x3fb8aa3ba5a57820 */ /* 0x000fc60000400000 */
[----:B------:R0:W1:Y:S02]  /*15bf0*/  MUFU.EX2 R167, R152 ;  /* 0x0000009800a77308 */ /* 0x0000640000000800 */
[----:B0-----:R-:W-:-:S04]  /*15c00*/  FADD R152, R196, -R9 ;  /* 0x80000009c4987221 */ /* 0x001fc80000000000 */
[----:B------:R-:W-:Y:S02]  /*15c10*/  FMUL R152, R152, 1.4426950216293334961 ;  /* 0x3fb8aa3b98987820 */ /* 0x000fe40000400000 */
[----:B------:R-:W0:Y:S08]  /*15c20*/  MUFU.EX2 R165, R165 ;  /* 0x000000a500a57308 */ /* 0x000e300000000800 */
[----:B------:R3:W4:Y:S01]  /*15c30*/  MUFU.EX2 R169, R152 ;  /* 0x0000009800a97308 */ /* 0x0007220000000800 */
[----:B-1----:R-:W-:-:S02]  /*15c40*/  F2FP.F16.F32.PACK_AB R154, R166, R167 ;  /* 0x000000a7a69a723e */ /* 0x002fc400000000ff */
[----:B---3--:R-:W-:Y:S02]  /*15c50*/  F2FP.F16.F32.PACK_AB R152, R170, R171 ;  /* 0x000000abaa98723e */ /* 0x008fe400000000ff */
[----:B0-----:R-:W-:Y:S02]  /*15c60*/  F2FP.F16.F32.PACK_AB R155, R164, R165 ;  /* 0x000000a5a49b723e */ /* 0x001fe400000000ff */
[----:B----4-:R-:W-:-:S04]  /*15c70*/  F2FP.F16.F32.PACK_AB R153, R168, R169 ;  /* 0x000000a9a899723e */ /* 0x010fc800000000ff */
[----:B------:R-:W-:-:S06]  /*15c80*/  WARPGROUP.ARRIVE ;  /* 0x00000000000079c5 */ /* 0x000fcc0000000000 */
[----:B------:R-:W-:Y:S01]  /*15c90*/  HGMMA.64x256x16.F32 R24, R152, gdesc[UR8], R24, gsb0 ;  /* 0x03e0000898187df0 */ /* 0x000fe20008000818 */
[--C-:B------:R-:W-:Y:S01]  /*15ca0*/  FADD R160, R163, -R9.reuse ;  /* 0x80000009a3a07221 */ /* 0x100fe20000000000 */
[----:B------:R-:W-:-:S03]  /*15cb0*/  FADD R163, R187, -R9 ;  /* 0x80000009bba37221 */ /* 0x000fc60000000000 */
[----:B------:R-:W-:Y:S01]  /*15cc0*/  FMUL R160, R160, 1.4426950216293334961 ;  /* 0x3fb8aa3ba0a07820 */ /* 0x000fe20000400000 */
[----:B------:R-:W-:Y:S01]  /*15cd0*/  FMUL R163, R163, 1.4426950216293334961 ;  /* 0x3fb8aa3ba3a37820 */ /* 0x000fe20000400000 */
[----:B------:R-:W-:Y:S08]  /*15ce0*/  MUFU.EX2 R156, R156 ;  /* 0x0000009c009c7308 */ /* 0x000ff00000000800 */
[----:B------:R-:W0:Y:S08]  /*15cf0*/  MUFU.EX2 R160, R160 ;  /* 0x000000a000a07308 */ /* 0x000e300000000800 */
[----:B------:R-:W-:Y:S08]  /*15d00*/  MUFU.EX2 R161, R161 ;  /* 0x000000a100a17308 */ /* 0x000ff00000000800 */
[----:B------:R-:W1:Y:S01]  /*15d10*/  MUFU.EX2 R163, R163 ;  /* 0x000000a300a37308 */ /* 0x000e620000000800 */
[----:B------:R-:W-:-:S04]  /*15d20*/  FADD R182, R183, R182 ;  /* 0x000000b6b7b67221 */ /* 0x000fc80000000000 */
[----:B------:R-:W-:-:S04]  /*15d30*/  FADD R181, R181, R182 ;  /* 0x000000b6b5b57221 */ /* 0x000fc80000000000 */
[----:B------:R-:W-:-:S04]  /*15d40*/  FADD R180, R180, R181 ;  /* 0x000000b5b4b47221 */ /* 0x000fc80000000000 */
[----:B------:R-:W-:Y:S01]  /*15d50*/  FADD R177, R177, R180 ;  /* 0x000000b4b1b17221 */ /* 0x000fe20000000000 */
[----:B------:R-:W-:Y:S02]  /*15d60*/  WARPGROUP.DEPBAR.LE gsb0, 0x0 ;  /* 0x00008000000079c5 */ /* 0x000fe40000010000 */
[----:B------:R-:W-:-:S04]  /*15d70*/  FADD R152, R189, -R8 ;  /* 0x80000008bd987221 */ /* 0x000fc80000000000 */
[----:B------:R-:W-:-:S04]  /*15d80*/  FMUL R152, R152, 1.4426950216293334961 ;  /* 0x3fb8aa3b98987820 */ /* 0x000fc80000400000 */
[----:B------:R3:W4:Y:S01]  /*15d90*/  MUFU.EX2 R162, R152 ;  /* 0x0000009800a27308 */ /* 0x0007220000000800 */
[----:B0-----:R-:W-:Y:S02]  /*15da0*/  F2FP.F16.F32.PACK_AB R153, R160, R156 ;  /* 0x0000009ca099723e */ /* 0x001fe400000000ff */
[----:B-1----:R-:W-:Y:S02]  /*15db0*/  F2FP.F16.F32.PACK_AB R155, R163, R161 ;  /* 0x000000a1a39b723e */ /* 0x002fe400000000ff */
[----:B---3--:R-:W-:Y:S02]  /*15dc0*/  F2FP.F16.F32.PACK_AB R152, R157, R158 ;  /* 0x0000009e9d98723e */ /* 0x008fe400000000ff */
[----:B----4-:R-:W-:-:S04]  /*15dd0*/  F2FP.F16.F32.PACK_AB R154, R162, R159 ;  /* 0x0000009fa29a723e */ /* 0x010fc800000000ff */
[----:B------:R-:W-:-:S06]  /*15de0*/  WARPGROUP.ARRIVE ;  /* 0x00000000000079c5 */ /* 0x000fcc0000000000 */
[----:B------:R-:W-:Y:S01]  /*15df0*/  HGMMA.64x256x16.F32 R24, R152, gdesc[UR12], R24, gsb0 ;  /* 0x03e0000c98187df0 */ /* 0x000fe20008000818 */
[----:B------:R-:W-:-:S04]  /*15e00*/  FADD R176, R176, R177 ;  /* 0x000000b1b0b07221 */ /* 0x000fc80000000000 */
[----:B------:R-:W-:-:S04]  /*15e10*/  FADD R173, R173, R176 ;  /* 0x000000b0adad7221 */ /* 0x000fc80000000000 */
[----:B------:R-:W-:-:S04]  /*15e20*/  FADD R172, R172, R173 ;  /* 0x000000adacac7221 */ /* 0x000fc80000000000 */
[----:B------:R-:W-:-:S04]  /*15e30*/  FADD R169, R169, R172 ;  /* 0x000000aca9a97221 */ /* 0x000fc80000000000 */
[----:B------:R-:W-:-:S04]  /*15e40*/  FADD R168, R168, R169 ;  /* 0x000000a9a8a87221 */ /* 0x000fc80000000000 */
[----:B------:R-:W-:-:S04]  /*15e50*/  FADD R165, R165, R168 ;  /* 0x000000a8a5a57221 */ /* 0x000fc80000000000 */
[----:B------:R-:W-:-:S04]  /*15e60*/  FADD R164, R164, R165 ;  /* 0x000000a5a4a47221 */ /* 0x000fc80000000000 */
[----:B------:R-:W-:Y:S01]  /*15e70*/  FADD R156, R156, R164 ;  /* 0x000000a49c9c7221 */ /* 0x000fe20000000000 */
[----:B------:R-:W-:-:S04]  /*15e80*/  IADD3 R238, P0, R238, 0x40, RZ ;  /* 0x00000040eeee7810 */ /* 0x000fc80007f1e0ff */
[----:B------:R-:W-:Y:S01]  /*15e90*/  IADD3.X R239, RZ, R239, RZ, P0, !PT ;  /* 0x000000efffef7210 */ /* 0x000fe200007fe4ff */
[----:B--2---:R-:W-:Y:S01]  /*15ea0*/  IMAD R0, R195, 0x40, R0 ;  /* 0x00000040c3007824 */ /* 0x004fe200078e0200 */
[----:B------:R-:W-:Y:S02]  /*15eb0*/  WARPGROUP.DEPBAR.LE gsb0, 0x0 ;  /* 0x00008000000079c5 */ /* 0x000fe40000010000 */
[----:B------:R-:W-:Y:S01]  /*15ec0*/  FADD R152, R244, R243 ;  /* 0x000000f3f4987221 */ /* 0x000fe20000000000 */
[----:B------:R-:W-:Y:S01]  /*15ed0*/  FADD R154, R240, R224 ;  /* 0x000000e0f09a7221 */ /* 0x000fe20000000000 */
[----:B------:R-:W-:Y:S02]  /*15ee0*/  FADD R155, R188, R186 ;  /* 0x000000babc9b7221 */ /* 0x000fe40000000000 */
[----:B------:R-:W-:Y:S01]  /*15ef0*/  FADD R153, R242, R152 ;  /* 0x00000098f2997221 */ /* 0x000fe20000000000 */
[----:B------:R-:W-:Y:S01]  /*15f00*/  FADD R152, R223, R154 ;  /* 0x0000009adf987221 */ /* 0x000fe20000000000 */
[----:B------:R-:W-:-:S02]  /*15f10*/  FADD R155, R185, R155 ;  /* 0x0000009bb99b7221 */ /* 0x000fc40000000000 */
[----:B------:R-:W-:Y:S01]  /*15f20*/  FADD R153, R241, R153 ;  /* 0x00000099f1997221 */ /* 0x000fe20000000000 */
[----:B------:R-:W-:Y:S01]  /*15f30*/  FADD R152, R226, R152 ;  /* 0x00000098e2987221 */ /* 0x000fe20000000000 */
[----:B------:R-:W-:Y:S02]  /*15f40*/  FADD R155, R184, R155 ;  /* 0x0000009bb89b7221 */ /* 0x000fe40000000000 */
        /* <DEDUP_REMOVED lines=35> */
[----:B------:R-:W-:Y:S01]  /*16180*/  FADD R157, R160, R156 ;  /* 0x0000009ca09d7221 */ /* 0x000fe20000000000 */
[----:B------:R-:W-:Y:S01]  /*16190*/  FADD R155, R162, R155 ;  /* 0x0000009ba29b7221 */ /* 0x000fe20000000000 */
[----:B------:R-:W0:Y:S01]  /*161a0*/  LDC R160, c[0x0][0x254] ;  /* 0x00009500ffa07b82 */ /* 0x000e220000000800 */
[----:B------:R-:W1:Y:S04]  /*161b0*/  SHFL.BFLY PT, R156, R153, 0x2, 0x1f ;  /* 0x0c401f00999c7f89 */ /* 0x000e6800000e0000 */
[----:B------:R-:W2:Y:S04]  /*161c0*/  SHFL.BFLY PT, R154, R152, 0x2, 0x1f ;  /* 0x0c401f00989a7f89 */ /* 0x000ea800000e0000 */
[----:B------:R-:W3:Y:S01]  /*161d0*/  SHFL.BFLY PT, R158, R155, 0x2, 0x1f ;  /* 0x0c401f009b9e7f89 */ /* 0x000ee200000e0000 */
[----:B------:R-:W-:Y:S01]  /*161e0*/  FADD R157, R161, R157 ;  /* 0x0000009da19d7221 */ /* 0x000fe20000000000 */
[----:B-1----:R-:W-:Y:S01]  /*161f0*/  FADD R156, R153, R156 ;  /* 0x0000009c999c7221 */ /* 0x002fe20000000000 */
[----:B--2---:R-:W-:Y:S01]  /*16200*/  FADD R154, R152, R154 ;  /* 0x0000009a989a7221 */ /* 0x004fe20000000000 */
[----:B---3--:R-:W-:-:S03]  /*16210*/  FADD R153, R155, R158 ;  /* 0x0000009e9b997221 */ /* 0x008fc60000000000 */
[----:B------:R-:W1:Y:S04]  /*16220*/  SHFL.BFLY PT, R158, R156, 0x1, 0x1f ;  /* 0x0c201f009c9e7f89 */ /* 0x000e6800000e0000 */
[----:B------:R-:W2:Y:S01]  /*16230*/  SHFL.BFLY PT, R155, R154, 0x1, 0x1f ;  /* 0x0c201f009a9b7f89 */ /* 0x000ea200000e0000 */
[----:B------:R-:W-:-:S05]  /*16240*/  FADD R157, R163, R157 ;  /* 0x0000009da39d7221 */ /* 0x000fca0000000000 */
[----:B------:R-:W3:Y:S01]  /*16250*/  SHFL.BFLY PT, R159, R157, 0x2, 0x1f ;  /* 0x0c401f009d9f7f89 */ /* 0x000ee200000e0000 */
[----:B-1----:R-:W-:Y:S01]  /*16260*/  FADD R156, R156, R158 ;  /* 0x0000009e9c9c7221 */ /* 0x002fe20000000000 */
[----:B--2---:R-:W-:-:S03]  /*16270*/  FADD R154, R154, R155 ;  /* 0x0000009b9a9a7221 */ /* 0x004fc60000000000 */
[----:B------:R-:W-:Y:S01]  /*16280*/  FFMA R219, R23, R219, R156 ;  /* 0x000000db17db7223 */ /* 0x000fe2000000009c */
[----:B------:R-:W-:-:S04]  /*16290*/  FFMA R217, R22, R217, R154 ;  /* 0x000000d916d97223 */ /* 0x000fc8000000009a */
[----:B------:R-:W-:Y:S04]  /*162a0*/  STL [R1+0x228], R219 ;  /* 0x000228db01007387 */ /* 0x000fe80000100800 */
[----:B------:R1:W-:Y:S01]  /*162b0*/  STL [R1+0x22c], R217 ;  /* 0x00022cd901007387 */ /* 0x0003e20000100800 */
[----:B---3--:R-:W-:Y:S01]  /*162c0*/  FADD R152, R157, R159 ;  /* 0x0000009f9d987221 */ /* 0x008fe20000000000 */
[----:B-1----:R-:W1:Y:S02]  /*162d0*/  S2R R217, SR_CTAID.X ;  /* 0x0000000000d97919 */ /* 0x002e640000002500 */
[----:B------:R-:W2:Y:S04]  /*162e0*/  SHFL.BFLY PT, R157, R153, 0x1, 0x1f ;  /* 0x0c201f00999d7f89 */ /* 0x000ea800000e0000 */
[----:B------:R-:W3:Y:S04]  /*162f0*/  SHFL.BFLY PT, R159, R152, 0x1, 0x1f ;  /* 0x0c201f00989f7f89 */ /* 0x000ee800000e0000 */
[----:B------:R4:W-:Y:S01]  /*16300*/  STL [R1+0x210], R238 ;  /* 0x000210ee01007387 */ /* 0x0009e20000100800 */
[----:B--2---:R-:W-:Y:S01]  /*16310*/  FADD R153, R153, R157 ;  /* 0x0000009d99997221 */ /* 0x004fe20000000000 */
[----:B-1----:R-:W-:-:S02]  /*16320*/  IMAD.SHL.U32 R217, R217, 0x80, RZ ;  /* 0x00000080d9d97824 */ /* 0x002fc400078e00ff */
[----:B---3--:R-:W-:Y:S01]  /*16330*/  FADD R152, R152, R159 ;  /* 0x0000009f98987221 */ /* 0x008fe20000000000 */
[----:B------:R-:W-:Y:S02]  /*16340*/  FFMA R218, R13, R218, R153 ;  /* 0x000000da0dda7223 */ /* 0x000fe40000000099 */
[----:B------:R-:W-:Y:S01]  /*16350*/  IADD3 R217, R217, 0x80, RZ ;  /* 0x00000080d9d97810 */ /* 0x000fe20007ffe0ff */
[----:B------:R-:W-:Y:S02]  /*16360*/  FFMA R216, R12, R216, R152 ;  /* 0x000000d80cd87223 */ /* 0x000fe40000000098 */
[----:B------:R-:W-:Y:S01]  /*16370*/  STL [R1+0x234], R218 ;  /* 0x000234da01007387 */ /* 0x000fe20000100800 */
[----:B------:R-:W-:-:S03]  /*16380*/  ISETP.GE.U32.AND P0, PT, R238, R217, PT ;  /* 0x000000d9ee00720c */ /* 0x000fc60003f06070 */
[----:B----4-:R2:W5:Y:S01]  /*16390*/  LDL.LU R238, [R1+0xa48] ;  /* 0x000a480001ee7983 */ /* 0x0105620000300800 */
[----:B------:R-:W-:-:S03]  /*163a0*/  ISETP.GE.U32.AND.EX P0, PT, R239, RZ, PT, P0 ;  /* 0x000000ffef00720c */ /* 0x000fc60003f06100 */
[----:B------:R1:W-:Y:S04]  /*163b0*/  STL [R1+0x214], R239 ;  /* 0x000214ef01007387 */ /* 0x0003e80000100800 */
[----:B------:R2:W-:Y:S04]  /*163c0*/  STL [R1+0x230], R216 ;  /* 0x000230d801007387 */ /* 0x0005e80000100800 */
[----:B-1----:R2:W5:Y:S04]  /*163d0*/  LDL.LU R239, [R1+0xa44] ;  /* 0x000a440001ef7983 */ /* 0x0025680000300800 */
[----:B------:R2:W-:Y:S04]  /*163e0*/  STL [R1+0x218], R10 ;  /* 0x0002180a01007387 */ /* 0x0005e80000100800 */
[----:B------:R2:W-:Y:S04]  /*163f0*/  STL [R1+0x21c], R11 ;  /* 0x00021c0b01007387 */ /* 0x0005e80000100800 */
[----:B------:R2:W-:Y:S04]  /*16400*/  STL [R1+0x220], R8 ;  /* 0x0002200801007387 */ /* 0x0005e80000100800 */
[----:B------:R2:W-:Y:S01]  /*16410*/  STL [R1+0x224], R9 ;  /* 0x0002240901007387 */ /* 0x0005e20000100800 */
[----:B0-----:R-:W-:Y:S01]  /*16420*/  LEA R2, R160, R2, 0x6 ;  /* 0x00000002a0027211 */ /* 0x001fe200078e30ff */
[----:B------:R-:W-:Y:S06]  /*16430*/  @!P0 BRA `(.L_x_1) ;  /* 0xffffff5000f48947 */ /* 0x000fec000383ffff */
.L_x_0:
[----:B------:R-:W-:Y:S04]  /*16440*/  STL [R1+0xa48], R8 ;  /* 0x000a480801007387 */ /* 0x000fe80000100800 */
[----:B------:R-:W-:Y:S04]  /*16450*/  STL [R1+0xa44], R9 ;  /* 0x000a440901007387 */ /* 0x000fe80000100800 */
[----:B------:R-:W3:Y:S04]  /*16460*/  LDL.LU R5, [R1+0x228] ;  /* 0x0002280001057983 */ /* 0x000ee80000300800 */
[----:B------:R-:W4:Y:S04]  /*16470*/  LDL.LU R169, [R1+0x22c] ;  /* 0x00022c0001a97983 */ /* 0x000f280000300800 */
[----:B------:R-:W2:Y:S04]  /*16480*/  LDL.LU R23, [R1+0x1ec] ;  /* 0x0001ec0001177983 */ /* 0x000ea80000300800 */
        /* <DEDUP_REMOVED lines=19> */
[----:B------:R-:W2:Y:S01]  /*165c0*/  LDL.LU R168, [R1+0x230] ;  /* 0x0002300001a87983 */ /* 0x000ea20000300800 */
[----:B-----5:R-:W-:Y:S01]  /*165d0*/  MOV R14, 0x3dc6b27f ;  /* 0x3dc6b27f000e7802 */ /* 0x020fe20000000f00 */
[----:B------:R-:W-:Y:S01]  /*165e0*/  FMUL R194, R123, 0.25 ;  /* 0x3e8000007bc27820 */ /* 0x000fe20000400000 */
        /* <DEDUP_REMOVED lines=9> */
[C---:B---3--:R-:W-:Y:S01]  /*16680*/  FMUL R2, R5.reuse, 8388608 ;  /* 0x4b00000005027820 */ /* 0x048fe20000400000 */
[----:B------:R-:W-:-:S04]  /*16690*/  FSETP.GEU.AND P0, PT, R5, 1.175494350822287508e-38, PT ;  /* 0x008000000500780b */ /* 0x000fc80003f0e000 */
[----:B------:R-:W-:-:S04]  /*166a0*/  FSEL R2, R2, R5, !P0 ;  /* 0x0000000502027208 */ /* 0x000fc80004000000 */
[C---:B------:R-:W-:Y:S02]  /*166b0*/  IADD3 R3, R2.reuse, -0x3f3504f3, RZ ;  /* 0xc0cafb0d02037810 */ /* 0x040fe40007ffe0ff */
[----:B------:R-:W-:Y:S02]  /*166c0*/  ISETP.GE.U32.AND P1, PT, R2, 0x7f800000, PT ;  /* 0x7f8000000200780c */ /* 0x000fe40003f26070 */
[----:B------:R-:W-:-:S04]  /*166d0*/  LOP3.LUT R3, R3, 0xff800000, RZ, 0xc0, !PT ;  /* 0xff80000003037812 */ /* 0x000fc800078ec0ff */
[----:B------:R-:W-:-:S05]  /*166e0*/  IADD3 R0, R2, -R3, RZ ;  /* 0x8000000302007210 */ /* 0x000fca0007ffe0ff */
[----:B------:R-:W-:-:S04]  /*166f0*/  FADD R0, R0, -1 ;  /* 0xbf80000000007421 */ /* 0x000fc80000000000 */
[----:B------:R-:W-:-:S04]  /*16700*/  FFMA.FTZ R4, R0, R14, -0.16845393180847167969 ;  /* 0xbe2c7f3000047423 */ /* 0x000fc8000001000e */
[----:B------:R-:W-:-:S04]  /*16710*/  FFMA.FTZ R4, R0, R4, 0.1716887056827545166 ;  /* 0x3e2fcf2a00047423 */ /* 0x000fc80000010004 */
[----:B------:R-:W-:-:S04]  /*16720*/  FFMA.FTZ R4, R0, R4, -0.17900948226451873779 ;  /* 0xbe374e4300047423 */ /* 0x000fc80000010004 */
[----:B------:R-:W-:-:S04]  /*16730*/  FFMA.FTZ R4, R0, R4, 0.20512372255325317383 ;  /* 0x3e520bf400047423 */ /* 0x000fc80000010004 */
[----:B------:R-:W-:-:S04]  /*16740*/  FFMA.FTZ R4, R0, R4, -0.24046532809734344482 ;  /* 0xbe763c8b00047423 */ /* 0x000fc80000010004 */
[----:B------:R-:W-:-:S04]  /*16750*/  FFMA.FTZ R4, R0, R4, 0.28857114911079406738 ;  /* 0x3e93bf9900047423 */ /* 0x000fc80000010004 */
[----:B------:R-:W-:-:S04]  /*16760*/  FFMA.FTZ R4, R0, R4, -0.36067417263984680176 ;  /* 0xbeb8aa4900047423 */ /* 0x000fc80000010004 */
[----:B------:R-:W-:-:S04]  /*16770*/  FFMA.FTZ R4, R0, R4, 0.48089820146560668945 ;  /* 0x3ef6384a00047423 */ /* 0x000fc80000010004 */
[----:B------:R-:W-:-:S04]  /*16780*/  FFMA.FTZ R4, R0, R4, -0.72134751081466674805 ;  /* 0xbf38aa3b00047423 */ /* 0x000fc80000010004 */
[----:B------:R-:W-:-:S04]  /*16790*/  FMUL R4, R0, R4 ;  /* 0x0000000400047220 */ /* 0x000fc80000400000 */
[----:B------:R-:W-:-:S04]  /*167a0*/  FMUL R4, R0, R4 ;  /* 0x0000000400047220 */ /* 0x000fc80000400000 */
[----:B------:R-:W-:Y:S01]  /*167b0*/  FFMA.FTZ R4, R0, 1.4426950216293334961, R4 ;  /* 0x3fb8aa3b00047823 */ /* 0x000fe20000010004 */
[----:B------:R-:W-:Y:S02]  /*167c0*/  I2FP.F32.S32 R0, R3 ;  /* 0x0000000300007245 */ /* 0x000fe40000201400 */
[----:B------:R-:W-:Y:S02]  /*167d0*/  FSEL R3, RZ, -23, P0 ;  /* 0xc1b80000ff037808 */ /* 0x000fe40000000000 */
[----:B------:R-:W-:-:S03]  /*167e0*/  FSETP.NEU.AND P0, PT, R2, RZ, PT ;  /* 0x000000ff0200720b */ /* 0x000fc60003f0d000 */
[----:B------:R-:W-:Y:S01]  /*167f0*/  FFMA.FTZ R0, R0, 1.1920928955078125e-07, R3 ;  /* 0x3400000000007823 */ /* 0x000fe20000010003 */
[----:B----4-:R-:W-:-:S03]  /*16800*/  MOV R3, R169 ;  /* 0x000000a900037202 */ /* 0x010fc60000000f00 */
[----:B------:R-:W-:Y:S01]  /*16810*/  FADD R6, R0, R4 ;  /* 0x0000000400067221 */ /* 0x000fe20000000000 */
[----:B------:R-:W-:Y:S02]  /*16820*/  @P1 IMAD.MOV.U32 R0, RZ, RZ, 0x7f800000 ;  /* 0x7f800000ff001424 */ /* 0x000fe400078e00ff */
[C---:B------:R-:W-:Y:S02]  /*16830*/  FMUL R7, R3.reuse, 8388608 ;  /* 0x4b00000003077820 */ /* 0x040fe40000400000 */
[----:B------:R-:W-:Y:S01]  /*16840*/  @P1 FFMA.FTZ R6, R2, R0, +INF ;  /* 0x7f80000002061423 */ /* 0x000fe20000010000 */
[----:B------:R-:W-:Y:S01]  /*16850*/  FSETP.GEU.AND P1, PT, R3, 1.175494350822287508e-38, PT ;  /* 0x008000000300780b */ /* 0x000fe20003f2e000 */
[----:B------:R-:W-:Y:S01]  /*16860*/  FMUL R2, R26, 0.25 ;  /* 0x3e8000001a027820 */ /* 0x000fe20000400000 */
[----:B--2---:R-:W-:Y:S02]  /*16870*/  MOV R4, R168 ;  /* 0x000000a800047202 */ /* 0x004fe40000000f00 */
[----:B------:R-:W-:Y:S01]  /*16880*/  FSEL R7, R7, R3, !P1 ;  /* 0x0000000307077208 */ /* 0x000fe20004800000 */
[----:B------:R0:W-:Y:S01]  /*16890*/  STL [R1+0x20c], R6 ;  /* 0x00020c0601007387 */ /* 0x0001e20000100800 */
[----:B------:R-:W-:-:S02]  /*168a0*/  FSETP.GT.AND P4, PT, |R4|, 8.50705917302346158658e+37, PT ;  /* 0x7e8000000400780b */ /* 0x000fc40003f84200 */
[C---:B------:R-:W-:Y:S02]  /*168b0*/  IADD3 R0, R7.reuse, -0x3f3504f3, RZ ;  /* 0xc0cafb0d07007810 */ /* 0x040fe40007ffe0ff */
[----:B------:R-:W-:Y:S01]  /*168c0*/  MOV R168, R167 ;  /* 0x000000a700a87202 */ /* 0x000fe20000000f00 */
[----:B------:R-:W-:Y:S01]  /*168d0*/  IMAD.MOV.U32 R167, RZ, RZ, R12 ;  /* 0x000000ffffa77224 */ /* 0x000fe200078e000c */
[----:B------:R-:W-:Y:S02]  /*168e0*/  LOP3.LUT R0, R0, 0xff800000, RZ, 0xc0, !PT ;  /* 0xff80000000007812 */ /* 0x000fe400078ec0ff */
[----:B------:R-:W-:Y:S02]  /*168f0*/  FSEL R209, R2, R26, P4 ;  /* 0x0000001a02d17208 */ /* 0x000fe40002000000 */
[-C--:B0-----:R-:W-:Y:S02]  /*16900*/  IADD3 R6, R7, -R0.reuse, RZ ;  /* 0x8000000007067210 */ /* 0x081fe40007ffe0ff */
[----:B------:R-:W-:-:S02]  /*16910*/  I2FP.F32.S32 R2, R0 ;  /* 0x0000000000027245 */ /* 0x000fc40000201400 */
[----:B------:R-:W-:Y:S01]  /*16920*/  FSEL R12, RZ, -23, P1 ;  /* 0xc1b80000ff0c7808 */ /* 0x000fe20000800000 */
[----:B------:R-:W-:Y:S01]  /*16930*/  FADD R0, R6, -1 ;  /* 0xbf80000006007421 */ /* 0x000fe20000000000 */
[C---:B------:R-:W-:Y:S02]  /*16940*/  ISETP.GE.U32.AND P1, PT, R7.reuse, 0x7f800000, PT ;  /* 0x7f8000000700780c */ /* 0x040fe40003f26070 */
[----:B------:R-:W-:Y:S01]  /*16950*/  FSETP.NEU.AND P2, PT, R7, RZ, PT ;  /* 0x000000ff0700720b */ /* 0x000fe20003f4d000 */
[----:B------:R-:W-:Y:S01]  /*16960*/  FFMA.FTZ R12, R2, 1.1920928955078125e-07, R12 ;  /* 0x34000000020c7823 */ /* 0x000fe2000001000c */
        /* <DEDUP_REMOVED lines=12> */
[----:B------:R-:W-:Y:S02]  /*16a30*/  MOV R2, R168 ;  /* 0x000000a800027202 */ /* 0x000fe40000000f00 */
[----:B------:R-:W-:Y:S01]  /*16a40*/  MOV R168, R167 ;  /* 0x000000a700a87202 */ /* 0x000fe20000000f00 */
[----:B------:R-:W-:Y:S01]  /*16a50*/  FADD R8, R12, R0 ;  /* 0x000000000c087221 */ /* 0x000fe20000000000 */
[C---:B------:R-:W-:Y:S01]  /*16a60*/  FSETP.GEU.AND P3, PT, R2.reuse, 1.175494350822287508e-38, PT ;  /* 0x008000000200780b */ /* 0x040fe20003f6e000 */
[----:B------:R-:W-:Y:S01]  /*16a70*/  FMUL R6, R2, 8388608 ;  /* 0x4b00000002067820 */ /* 0x000fe20000400000 */
[----:B------:R-:W-:Y:S01]  /*16a80*/  @P1 IMAD.MOV.U32 R0, RZ, RZ, 0x7f800000 ;  /* 0x7f800000ff001424 */ /* 0x000fe200078e00ff */
[----:B------:R-:W-:Y:S02]  /*16a90*/  MOV R167, R166 ;  /* 0x000000a600a77202 */ /* 0x000fe40000000f00 */
[----:B------:R-:W-:Y:S01]  /*16aa0*/  MOV R166, R165 ;  /* 0x000000a500a67202 */ /* 0x000fe20000000f00 */
[----:B------:R-:W-:Y:S01]  /*16ab0*/  @P1 FFMA.FTZ R8, R7, R0, +INF ;  /* 0x7f80000007081423 */ /* 0x000fe20000010000 */
[----:B------:R-:W-:Y:S01]  /*16ac0*/  FSEL R6, R6, R2, !P3 ;  /* 0x0000000206067208 */ /* 0x000fe20005800000 */
[----:B------:R-:W-:Y:S01]  /*16ad0*/  IMAD.MOV.U32 R165, RZ, RZ, R164 ;  /* 0x000000ffffa57224 */ /* 0x000fe200078e00a4 */
[----:B------:R-:W-:-:S02]  /*16ae0*/  MOV R164, R163 ;  /* 0x000000a300a47202 */ /* 0x000fc40000000f00 */
[----:B------:R-:W-:Y:S01]  /*16af0*/  IADD3 R0, R6, -0x3f3504f3, RZ ;  /* 0xc0cafb0d06007810 */ /* 0x000fe20007ffe0ff */
[----:B------:R0:W-:Y:S01]  /*16b00*/  STL [R1+0x208], R8 ;  /* 0x0002080801007387 */ /* 0x0001e20000100800 */
[----:B------:R-:W-:Y:S01]  /*16b10*/  MOV R163, R162 ;  /* 0x000000a200a37202 */ /* 0x000fe20000000f00 */
[----:B------:R-:W-:Y:S01]  /*16b20*/  IMAD.MOV.U32 R250, RZ, RZ, R165 ;  /* 0x000000fffffa7224 */ /* 0x000fe200078e00a5 */
[----:B------:R-:W-:Y:S01]  /*16b30*/  MOV R162, R161 ;  /* 0x000000a100a27202 */ /* 0x000fe20000000f00 */
[----:B------:R-:W-:Y:S01]  /*16b40*/  IMAD.MOV.U32 R161, RZ, RZ, R160 ;  /* 0x000000ffffa17224 */ /* 0x000fe200078e00a0 */
[----:B------:R-:W-:Y:S02]  /*16b50*/  LOP3.LUT R0, R0, 0xff800000, RZ, 0xc0, !PT ;  /* 0xff80000000007812 */ /* 0x000fe400078ec0ff */
[----:B------:R-:W-:Y:S01]  /*16b60*/  MOV R160, R159 ;  /* 0x0000009f00a07202 */ /* 0x000fe20000000f00 */
[----:B------:R-:W-:Y:S01]  /*16b70*/  IMAD.MOV.U32 R246, RZ, RZ, R161 ;  /* 0x000000fffff67224 */ /* 0x000fe200078e00a1 */
[----:B------:R-:W-:-:S02]  /*16b80*/  MOV R159, R158 ;  /* 0x0000009e009f7202 */ /* 0x000fc40000000f00 */
[----:B------:R-:W-:Y:S01]  /*16b90*/  MOV R158, R157 ;  /* 0x0000009d009e7202 */ /* 0x000fe20000000f00 */
[----:B------:R-:W-:Y:S01]  /*16ba0*/  IMAD.MOV.U32 R157, RZ, RZ, R156 ;  /* 0x000000ffff9d7224 */ /* 0x000fe200078e009c */
[-C--:B------:R-:W-:Y:S02]  /*16bb0*/  IADD3 R12, R6, -R0.reuse, RZ ;  /* 0x80000000060c7210 */ /* 0x080fe40007ffe0ff */
[----:B------:R-:W-:Y:S01]  /*16bc0*/  MOV R156, R155 ;  /* 0x0000009b009c7202 */ /* 0x000fe20000000f00 */
[----:B------:R-:W-:Y:S01]  /*16bd0*/  IMAD.MOV.U32 R242, RZ, RZ, R157 ;  /* 0x000000fffff27224 */ /* 0x000fe200078e009d */
[----:B------:R-:W-:Y:S02]  /*16be0*/  I2FP.F32.S32 R0, R0 ;  /* 0x0000000000007245 */ /* 0x000fe40000201400 */
[----:B------:R-:W-:Y:S02]  /*16bf0*/  FSEL R7, RZ, -23, P3 ;  /* 0xc1b80000ff077808 */ /* 0x000fe40001800000 */
[----:B------:R-:W-:-:S02]  /*16c00*/  MOV R155, R154 ;  /* 0x0000009a009b7202 */ /* 0x000fc40000000f00 */
[----:B------:R-:W-:Y:S01]  /*16c10*/  MOV R154, R153 ;  /* 0x00000099009a7202 */ /* 0x000fe20000000f00 */
[----:B------:R-:W-:Y:S01]  /*16c20*/  IMAD.MOV.U32 R153, RZ, RZ, R152 ;  /* 0x000000ffff997224 */ /* 0x000fe200078e0098 */
[----:B------:R-:W-:Y:S01]  /*16c30*/  MOV R152, R13 ;  /* 0x0000000d00987202 */ /* 0x000fe20000000f00 */
[----:B------:R-:W-:Y:S01]  /*16c40*/  FFMA.FTZ R13, R0, 1.1920928955078125e-07, R7 ;  /* 0x34000000000d7823 */ /* 0x000fe20000010007 */
[----:B------:R-:W-:Y:S01]  /*16c50*/  FADD R0, R12, -1 ;  /* 0xbf8000000c007421 */ /* 0x000fe20000000000 */
[----:B------:R-:W-:Y:S01]  /*16c60*/  ISETP.GE.U32.AND P1, PT, R6, 0x7f800000, PT ;  /* 0x7f8000000600780c */ /* 0x000fe20003f26070 */
[----:B------:R-:W-:Y:S01]  /*16c70*/  IMAD.MOV.U32 R234, RZ, RZ, R153 ;  /* 0x000000ffffea7224 */ /* 0x000fe200078e0099 */
[----:B------:R-:W-:Y:S01]  /*16c80*/  FSETP.GEU.AND P3, PT, R4, 1.175494350822287508e-38, PT ;  /* 0x008000000400780b */ /* 0x000fe20003f6e000 */
[----:B------:R-:W-:Y:S01]  /*16c90*/  FFMA.FTZ R7, R0, R14, -0.16845393180847167969 ;  /* 0xbe2c7f3000077423 */ /* 0x000fe2000001000e */
[----:B------:R-:W-:Y:S02]  /*16ca0*/  FSETP.GT.AND P6, PT, |R2|, 8.50705917302346158658e+37, PT ;  /* 0x7e8000000200780b */ /* 0x000fe40003fc4200 */
[----:B------:R-:W-:Y:S01]  /*16cb0*/  MOV R16, R152 ;  /* 0x0000009800107202 */ /* 0x000fe20000000f00 */
[----:B------:R-:W-:Y:S01]  /*16cc0*/  FFMA.FTZ R7, R0, R7, 0.1716887056827545166 ;  /* 0x3e2fcf2a00077423 */ /* 0x000fe20000010007 */
[----:B------:R-:W-:-:S02]  /*16cd0*/  MOV R235, R154 ;  /* 0x0000009a00eb7202 */ /* 0x000fc40000000f00 */
[----:B------:R-:W-:Y:S01]  /*16ce0*/  MOV R240, R155 ;  /* 0x0000009b00f07202 */ /* 0x000fe20000000f00 */
[C---:B------:R-:W-:Y:S01]  /*16cf0*/  FFMA.FTZ R7, R0.reuse, R7, -0.17900948226451873779 ;  /* 0xbe374e4300077423 */ /* 0x040fe20000010007 */
[----:B------:R-:W-:Y:S02]  /*16d00*/  MOV R241, R156 ;  /* 0x0000009c00f17202 */ /* 0x000fe40000000f00 */
[----:B------:R-:W-:Y:S01]  /*16d10*/  MOV R243, R158 ;  /* 0x0000009e00f37202 */ /* 0x000fe20000000f00 */
[C---:B------:R-:W-:Y:S01]  /*16d20*/  FFMA.FTZ R7, R0.reuse, R7, 0.20512372255325317383 ;  /* 0x3e520bf400077423 */ /* 0x040fe20000010007 */
[----:B------:R-:W-:Y:S02]  /*16d30*/  MOV R244, R159 ;  /* 0x0000009f00f47202 */ /* 0x000fe40000000f00 */
[----:B------:R-:W-:Y:S01]  /*16d40*/  MOV R245, R160 ;  /* 0x000000a000f57202 */ /* 0x000fe20000000f00 */
[----:B------:R-:W-:Y:S01]  /*16d50*/  FFMA.FTZ R7, R0, R7, -0.24046532809734344482 ;  /* 0xbe763c8b00077423 */ /* 0x000fe20000010007 */
[----:B------:R-:W-:-:S02]  /*16d60*/  MOV R247, R162 ;  /* 0x000000a200f77202 */ /* 0x000fc40000000f00 */
[----:B------:R-:W-:Y:S01]  /*16d70*/  MOV R248, R163 ;  /* 0x000000a300f87202 */ /* 0x000fe20000000f00 */
[C---:B------:R-:W-:Y:S01]  /*16d80*/  FFMA.FTZ R7, R0.reuse, R7, 0.28857114911079406738 ;  /* 0x3e93bf9900077423 */ /* 0x040fe20000010007 */
[----:B------:R-:W-:Y:S02]  /*16d90*/  MOV R249, R164 ;  /* 0x000000a400f97202 */ /* 0x000fe40000000f00 */
[----:B------:R-:W-:Y:S01]  /*16da0*/  MOV R251, R166 ;  /* 0x000000a600fb7202 */ /* 0x000fe20000000f00 */
[C---:B------:R-:W-:Y:S01]  /*16db0*/  FFMA.FTZ R7, R0.reuse, R7, -0.36067417263984680176 ;  /* 0xbeb8aa4900077423 */ /* 0x040fe20000010007 */
[----:B------:R-:W-:Y:S02]  /*16dc0*/  MOV R252, R167 ;  /* 0x000000a700fc7202 */ /* 0x000fe40000000f00 */
[----:B------:R-:W-:Y:S01]  /*16dd0*/  MOV R15, R168 ;  /* 0x000000a8000f7202 */ /* 0x000fe20000000f00 */
[----:B------:R-:W-:-:S04]  /*16de0*/  FFMA.FTZ R7, R0, R7, 0.48089820146560668945 ;  /* 0x3ef6384a00077423 */ /* 0x000fc80000010007 */
[----:B------:R-:W-:-:S04]  /*16df0*/  FFMA.FTZ R7, R0, R7, -0.72134751081466674805 ;  /* 0xbf38aa3b00077423 */ /* 0x000fc80000010007 */
[----:B------:R-:W-:-:S04]  /*16e00*/  FMUL R7, R0, R7 ;  /* 0x0000000700077220 */ /* 0x000fc80000400000 */
[----:B------:R-:W-:-:S04]  /*16e10*/  FMUL R7, R0, R7 ;  /* 0x0000000700077220 */ /* 0x000fc80000400000 */
[----:B------:R-:W-:-:S04]  /*16e20*/  FFMA.FTZ R0, R0, 1.4426950216293334961, R7 ;  /* 0x3fb8aa3b00007823 */ /* 0x000fc80000010007 */
[----:B0-----:R-:W-:Y:S01]  /*16e30*/  FADD R8, R13, R0 ;  /* 0x000000000d087221 */ /* 0x001fe20000000000 */
[----:B------:R-:W-:-:S04]  /*16e40*/  @P1 IMAD.MOV.U32 R0, RZ, RZ, 0x7f800000 ;  /* 0x7f800000ff001424 */ /* 0x000fc800078e00ff */
[----:B------:R-:W-:Y:S01]  /*16e50*/  @P1 FFMA.FTZ R8, R6, R0, +INF ;  /* 0x7f80000006081423 */ /* 0x000fe20000010000 */
[----:B------:R-:W-:Y:S01]  /*16e60*/  FMUL R0, R4, 8388608 ;  /* 0x4b00000004007820 */ /* 0x000fe20000400000 */
[----:B------:R-:W-:Y:S02]  /*16e70*/  FSETP.NEU.AND P1, PT, R6, RZ, PT ;  /* 0x000000ff0600720b */ /* 0x000fe40003f2d000 */
[----:B------:R-:W-:Y:S01]  /*16e80*/  FSEL R7, RZ, -23, P3 ;  /* 0xc1b80000ff077808 */ /* 0x000fe20001800000 */
[----:B------:R0:W-:Y:S01]  /*16e90*/  STL [R1+0x204], R8 ;  /* 0x0002040801007387 */ /* 0x0001e20000100800 */
[----:B------:R-:W-:-:S03]  /*16ea0*/  FSEL R0, R0, R4, !P3 ;  /* 0x0000000400007208 */ /* 0x000fc60005800000 */
[----:B------:R-:W2:Y:S01]  /*16eb0*/  LDL.LU R233, [R1+0x16c] ;  /* 0x00016c0001e97983 */ /* 0x000ea20000300800 */
[----:B------:R-:W-:-:S03]  /*16ec0*/  IADD3 R6, R0, -0x3f3504f3, RZ ;  /* 0xc0cafb0d00067810 */ /* 0x000fc60007ffe0ff */
[----:B------:R-:W3:Y:S01]  /*16ed0*/  LDL.LU R232, [R1+0x168] ;  /* 0x0001680001e87983 */ /* 0x000ee20000300800 */
[----:B------:R-:W-:-:S03]  /*16ee0*/  LOP3.LUT R6, R6, 0xff800000, RZ, 0xc0, !PT ;  /* 0xff80000006067812 */ /* 0x000fc600078ec0ff */
[----:B------:R-:W4:Y:S01]  /*16ef0*/  LDL.LU R231, [R1+0x15c] ;  /* 0x00015c0001e77983 */ /* 0x000f220000300800 */
[-C--:B------:R-:W-:Y:S02]  /*16f00*/  IADD3 R12, R0, -R6.reuse, RZ ;  /* 0x80000006000c7210 */ /* 0x080fe40007ffe0ff */
[----:B------:R-:W-:Y:S01]  /*16f10*/  I2FP.F32.S32 R6, R6 ;  /* 0x0000000600067245 */ /* 0x000fe20000201400 */
[----:B------:R-:W4:Y:S04]  /*16f20*/  LDL.LU R230, [R1+0x158] ;  /* 0x0001580001e67983 */ /* 0x000f280000300800 */
[----:B------:R-:W-:Y:S01]  /*16f30*/  FFMA.FTZ R13, R6, 1.1920928955078125e-07, R7 ;  /* 0x34000000060d7823 */ /* 0x000fe20000010007 */
[----:B------:R-:W-:Y:S01]  /*16f40*/  FADD R6, R12, -1 ;  /* 0xbf8000000c067421 */ /* 0x000fe20000000000 */
[----:B------:R-:W4:Y:S03]  /*16f50*/  LDL.LU R229, [R1+0x14c] ;  /* 0x00014c0001e57983 */ /* 0x000f260000300800 */
[C---:B------:R-:W-:Y:S01]  /*16f60*/  FFMA.FTZ R7, R6.reuse, R14, -0.16845393180847167969 ;  /* 0xbe2c7f3006077423 */ /* 0x040fe2000001000e */
[----:B------:R-:W4:Y:S03]  /*16f70*/  LDL.LU R228, [R1+0x148] ;  /* 0x0001480001e47983 */ /* 0x000f260000300800 */
[C---:B------:R-:W-:Y:S01]  /*16f80*/  FFMA.FTZ R7, R6.reuse, R7, 0.1716887056827545166 ;  /* 0x3e2fcf2a06077423 */ /* 0x040fe20000010007 */
[----:B------:R-:W4:Y:S03]  /*16f90*/  LDL.LU R227, [R1+0x13c] ;  /* 0x00013c0001e37983 */ /* 0x000f260000300800 */
[C---:B------:R-:W-:Y:S01]  /*16fa0*/  FFMA.FTZ R7, R6.reuse, R7, -0.17900948226451873779 ;  /* 0xbe374e4306077423 */ /* 0x040fe20000010007 */
[----:B------:R-:W4:Y:S03]  /*16fb0*/  LDL.LU R226, [R1+0x138] ;  /* 0x0001380001e27983 */ /* 0x000f260000300800 */
[C---:B------:R-:W-:Y:S01]  /*16fc0*/  FFMA.FTZ R7, R6.reuse, R7, 0.20512372255325317383 ;  /* 0x3e520bf406077423 */ /* 0x040fe20000010007 */
[----:B------:R-:W2:Y:S03]  /*16fd0*/  LDL.LU R225, [R1+0x12c] ;  /* 0x00012c0001e17983 */ /* 0x000ea60000300800 */
[C---:B------:R-:W-:Y:S01]  /*16fe0*/  FFMA.FTZ R7, R6.reuse, R7, -0.24046532809734344482 ;  /* 0xbe763c8b06077423 */ /* 0x040fe20000010007 */
[----:B------:R-:W3:Y:S03]  /*16ff0*/  LDL.LU R224, [R1+0x128] ;  /* 0x0001280001e07983 */ /* 0x000ee60000300800 */
[C---:B------:R-:W-:Y:S01]  /*17000*/  FFMA.FTZ R7, R6.reuse, R7, 0.28857114911079406738 ;  /* 0x3e93bf9906077423 */ /* 0x040fe20000010007 */
[----:B------:R-:W4:Y:S03]  /*17010*/  LDL.LU R223, [R1+0x11c] ;  /* 0x00011c0001df7983 */ /* 0x000f260000300800 */
[C---:B------:R-:W-:Y:S01]  /*17020*/  FFMA.FTZ R7, R6.reuse, R7, -0.36067417263984680176 ;  /* 0xbeb8aa4906077423 */ /* 0x040fe20000010007 */
[----:B------:R-:W4:Y:S03]  /*17030*/  LDL.LU R222, [R1+0x118] ;  /* 0x0001180001de7983 */ /* 0x000f260000300800 */
[C---:B------:R-:W-:Y:S01]  /*17040*/  FFMA.FTZ R7, R6.reuse, R7, 0.48089820146560668945 ;  /* 0x3ef6384a06077423 */ /* 0x040fe20000010007 */
[----:B------:R-:W4:Y:S03]  /*17050*/  LDL.LU R221, [R1+0x10c] ;  /* 0x00010c0001dd7983 */ /* 0x000f260000300800 */
[C---:B------:R-:W-:Y:S01]  /*17060*/  FFMA.FTZ R7, R6.reuse, R7, -0.72134751081466674805 ;  /* 0xbf38aa3b06077423 */ /* 0x040fe20000010007 */
[----:B------:R-:W4:Y:S03]  /*17070*/  LDL.LU R220, [R1+0x108] ;  /* 0x0001080001dc7983 */ /* 0x000f260000300800 */
[C---:B------:R-:W-:Y:S01]  /*17080*/  FMUL R7, R6.reuse, R7 ;  /* 0x0000000706077220 */ /* 0x040fe20000400000 */
[----:B------:R-:W4:Y:S03]  /*17090*/  LDL.LU R219, [R1+0xfc] ;  /* 0x0000fc0001db7983 */ /* 0x000f260000300800 */
[C---:B------:R-:W-:Y:S01]  /*170a0*/  FMUL R7, R6.reuse, R7 ;  /* 0x0000000706077220 */ /* 0x040fe20000400000 */
[----:B------:R-:W4:Y:S03]  /*170b0*/  LDL.LU R218, [R1+0xf8] ;  /* 0x0000f80001da7983 */ /* 0x000f260000300800 */
[----:B------:R-:W-:Y:S01]  /*170c0*/  FFMA.FTZ R6, R6, 1.4426950216293334961, R7 ;  /* 0x3fb8aa3b06067823 */ /* 0x000fe20000010007 */
[----:B------:R-:W4:Y:S03]  /*170d0*/  LDL.LU R217, [R1+0xec] ;  /* 0x0000ec0001d97983 */ /* 0x000f260000300800 */
[----:B0-----:R-:W-:Y:S01]  /*170e0*/  FADD R8, R13, R6 ;  /* 0x000000060d087221 */ /* 0x001fe20000000000 */
[----:B------:R-:W-:Y:S01]  /*170f0*/  FMUL R6, R151, 0.25 ;  /* 0x3e80000097067820 */ /* 0x000fe20000400000 */
[----:B------:R-:W4:Y:S04]  /*17100*/  LDL.LU R216, [R1+0xe8] ;  /* 0x0000e80001d87983 */ /* 0x000f280000300800 */
[----:B------:R-:W-:Y:S01]  /*17110*/  FSEL R208, R6, R151, P4 ;  /* 0x0000009706d07208 */ /* 0x000fe20002000000 */
        /* <DEDUP_REMOVED lines=91> */
[----:B------:R-:W-:Y:S01]  /*176d0*/  FMUL R13, R29, 0.25 ;  /* 0x3e8000001d0d7820 */ /* 0x000fe20000400000 */
[----:B------:R-:W-:Y:S01]  /*176e0*/  FMUL R14, R28, 0.25 ;  /* 0x3e8000001c0e7820 */ /* 0x000fe20000400000 */
[----:B------:R-:W-:Y:S01]  /*176f0*/  FSETP.GEU.AND P5, PT, |R2|, 1.175494350822287508e-38, PT ;  /* 0x008000000200780b */ /* 0x000fe20003fae200 */
[----:B------:R-:W4:Y:S01]  /*17700*/  LDL.LU R178, [R1+0x4] ;  /* 0x0000040001b27983 */ /* 0x000f220000300800 */
[----:B------:R-:W-:Y:S01]  /*17710*/  FSEL R54, R6, R54, P4 ;  /* 0x0000003606367208 */ /* 0x000fe20002000000 */
[----:B------:R-:W-:Y:S01]  /*17720*/  FMUL R6, R51, 0.25 ;  /* 0x3e80000033067820 */ /* 0x000fe20000400000 */
[----:B------:R-:W-:Y:S01]  /*17730*/  FSEL R13, R13, R29, P6 ;  /* 0x0000001d0d0d7208 */ /* 0x000fe20003000000 */
[----:B------:R-:W-:Y:S01]  /*17740*/  @P6 FMUL R2, R2, 0.25 ;  /* 0x3e80000002026820 */ /* 0x000fe20000400000 */
[----:B------:R-:W-:Y:S01]  /*17750*/  FSEL R14, R14, R28, P6 ;  /* 0x0000001c0e0e7208 */ /* 0x000fe20003000000 */
[----:B------:R-:W-:Y:S01]  /*17760*/  FMUL R177, R103, 0.25 ;  /* 0x3e80000067b17820 */ /* 0x000fe20000400000 */
[----:B------:R-:W-:Y:S01]  /*17770*/  FSEL R51, R6, R51, P4 ;  /* 0x0000003306337208 */ /* 0x000fe20002000000 */
[----:B------:R-:W-:Y:S01]  /*17780*/  FMUL R6, R50, 0.25 ;  /* 0x3e80000032067820 */ /* 0x000fe20000400000 */
[----:B------:R-:W-:Y:S01]  /*17790*/  FSETP.GEU.AND P3, PT, |R4|, 1.175494350822287508e-38, PT ;  /* 0x008000000400780b */ /* 0x000fe20003f6e200 */
[----:B------:R-:W-:Y:S01]  /*177a0*/  FMUL R176, R102, 0.25 ;  /* 0x3e80000066b07820 */ /* 0x000fe20000400000 */
[----:B------:R-:W-:Y:S01]  /*177b0*/  FMUL R175, R99, 0.25 ;  /* 0x3e80000063af7820 */ /* 0x000fe20000400000 */
[----:B------:R-:W-:Y:S01]  /*177c0*/  FMUL R174, R98, 0.25 ;  /* 0x3e80000062ae7820 */ /* 0x000fe20000400000 */
[----:B------:R-:W-:Y:S01]  /*177d0*/  FSEL R50, R6, R50, P4 ;  /* 0x0000003206327208 */ /* 0x000fe20002000000 */
[----:B------:R-:W-:Y:S01]  /*177e0*/  FMUL R6, R47, 0.25 ;  /* 0x3e8000002f067820 */ /* 0x000fe20000400000 */
[----:B------:R-:W-:Y:S01]  /*177f0*/  FMUL R173, R95, 0.25 ;  /* 0x3e8000005fad7820 */ /* 0x000fe20000400000 */
[----:B------:R-:W-:Y:S01]  /*17800*/  FMUL R172, R94, 0.25 ;  /* 0x3e8000005eac7820 */ /* 0x000fe20000400000 */
[----:B------:R-:W-:Y:S01]  /*17810*/  FMUL R171, R91, 0.25 ;  /* 0x3e8000005bab7820 */ /* 0x000fe20000400000 */
[----:B------:R-:W-:Y:S01]  /*17820*/  FMUL R170, R90, 0.25 ;  /* 0x3e8000005aaa7820 */ /* 0x000fe20000400000 */
        /* <DEDUP_REMOVED lines=16> */
[----:B------:R-:W-:-:S02]  /*17930*/  FSEL R187, R187, R114, P4 ;  /* 0x00000072bbbb7208 */ /* 0x000fc40002000000 */
[----:B------:R-:W-:Y:S02]  /*17940*/  FSEL R184, R184, R111, P4 ;  /* 0x0000006fb8b87208 */ /* 0x000fe40002000000 */
[----:B------:R-:W-:Y:S02]  /*17950*/  FSEL R183, R183, R110, P4 ;  /* 0x0000006eb7b77208 */ /* 0x000fe40002000000 */
[----:B------:R-:W-:Y:S02]  /*17960*/  FSEL R182, R182, R107, P4 ;  /* 0x0000006bb6b67208 */ /* 0x000fe40002000000 */
[----:B------:R-:W-:Y:S02]  /*17970*/  FSEL R181, R181, R106, P4 ;  /* 0x0000006ab5b57208 */ /* 0x000fe40002000000 */
[----:B------:R-:W-:Y:S01]  /*17980*/  MOV R9, 0x400 ;  /* 0x0000040000097802 */ /* 0x000fe20000000f00 */
[----:B--2---:R-:W-:Y:S01]  /*17990*/  FMUL R126, R225, 0.25 ;  /* 0x3e800000e17e7820 */ /* 0x004fe20000400000 */
[----:B------:R-:W-:Y:S01]  /*179a0*/  FSEL R42, R6, R42, P4 ;  /* 0x0000002a062a7208 */ /* 0x000fe20002000000 */
[----:B------:R-:W-:Y:S01]  /*179b0*/  FMUL R6, R39, 0.25 ;  /* 0x3e80000027067820 */ /* 0x000fe20000400000 */
[----:B------:R-:W-:Y:S01]  /*179c0*/  FSEL R177, R177, R103, P4 ;  /* 0x00000067b1b17208 */ /* 0x000fe20002000000 */
[----:B---3--:R-:W-:Y:S01]  /*179d0*/  FMUL R127, R224, 0.25 ;  /* 0x3e800000e07f7820 */ /* 0x008fe20000400000 */
[----:B------:R-:W-:Y:S01]  /*179e0*/  FSEL R176, R176, R102, P4 ;  /* 0x00000066b0b07208 */ /* 0x000fe20002000000 */
[----:B----4-:R-:W-:Y:S01]  /*179f0*/  FMUL R130, R223, 0.25 ;  /* 0x3e800000df827820 */ /* 0x010fe20000400000 */
        /* <DEDUP_REMOVED lines=17> */
[----:B------:R-:W-:Y:S01]  /*17b10*/  @!P3 FMUL R209, R209, 16777216 ;  /* 0x4b800000d1d1b820 */ /* 0x000fe20000400000 */
[----:B------:R-:W-:Y:S01]  /*17b20*/  FSEL R34, R6, R34, P4 ;  /* 0x0000002206227208 */ /* 0x000fe20002000000 */
[----:B------:R-:W-:Y:S01]  /*17b30*/  FMUL R6, R31, 0.25 ;  /* 0x3e8000001f067820 */ /* 0x000fe20000400000 */
[----:B------:R-:W-:Y:S01]  /*17b40*/  @!P3 FMUL R208, R208, 16777216 ;  /* 0x4b800000d0d0b820 */ /* 0x000fe20000400000 */
[----:B------:R-:W-:Y:S01]  /*17b50*/  @!P3 FMUL R207, R207, 16777216 ;  /* 0x4b800000cfcfb820 */ /* 0x000fe20000400000 */
[----:B------:R-:W-:Y:S01]  /*17b60*/  @!P3 FMUL R206, R206, 16777216 ;  /* 0x4b800000ceceb820 */ /* 0x000fe20000400000 */
        /* <DEDUP_REMOVED lines=99> */
[----:B------:R-:W-:Y:S01]  /*181a0*/  FMUL R150, R213, 0.25 ;  /* 0x3e800000d5967820 */ /* 0x000fe20000400000 */
[----:B------:R-:W-:-:S03]  /*181b0*/  FMUL R17, R210, 0.25 ;  /* 0x3e800000d2117820 */ /* 0x000fc60000400000 */
[----:B------:R-:W-:Y:S01]  /*181c0*/  FSEL R124, R6, R124, P6 ;  /* 0x0000007c067c7208 */ /* 0x000fe20003000000 */
[----:B------:R-:W-:Y:S01]  /*181d0*/  FMUL R6, R121, 0.25 ;  /* 0x3e80000079067820 */ /* 0x000fe20000400000 */
[----:B------:R-:W-:-:S04]  /*181e0*/  FMUL R12, R179, 0.25 ;  /* 0x3e800000b30c7820 */ /* 0x000fc80000400000 */
        /* <DEDUP_REMOVED lines=41> */
[----:B------:R-:W-:-:S05]  /*18480*/  FMUL R6, R105, 0.25 ;  /* 0x3e80000069067820 */ /* 0x000fca0000400000 */
        /* <DEDUP_REMOVED lines=77> */
[----:B------:R-:W-:Y:S01]  /*18960*/  @!P3 FMUL R27, R27, 16777216 ;  /* 0x4b8000001b1bb820 */ /* 0x000fe20000400000 */
[----:B------:R-:W-:Y:S01]  /*18970*/  FSETP.GT.AND P6, PT, |R3|, 8.50705917302346158658e+37, PT ;  /* 0x7e8000000300780b */ /* 0x000fe20003fc4200 */
[----:B------:R-:W-:Y:S01]  /*18980*/  @!P5 FMUL R24, R24, 16777216 ;  /* 0x4b8000001818d820 */ /* 0x000fe20000400000 */
[----:B------:R-:W-:Y:S01]  /*18990*/  @!P5 FMUL R149, R149, 16777216 ;  /* 0x4b8000009595d820 */ /* 0x000fe20000400000 */
[----:B------:R-:W-:Y:S01]  /*189a0*/  @!P5 FMUL R148, R148, 16777216 ;  /* 0x4b8000009494d820 */ /* 0x000fe20000400000 */
[----:B------:R-:W-:Y:S01]  /*189b0*/  FSEL R17, R17, R210, P6 ;  /* 0x000000d211117208 */ /* 0x000fe20003000000 */
[----:B------:R-:W-:Y:S01]  /*189c0*/  @!P5 FMUL R145, R145, 16777216 ;  /* 0x4b8000009191d820 */ /* 0x000fe20000400000 */
[----:B------:R-:W2:Y:S01]  /*189d0*/  LDL.LU R210, [R1] ;  /* 0x0000000001d27983 */ /* 0x000ea20000300800 */
[----:B------:R-:W-:Y:S01]  /*189e0*/  FSETP.GT.AND P3, PT, |R5|, 8.50705917302346158658e+37, PT ;  /* 0x7e8000000500780b */ /* 0x000fe20003f64200 */
[----:B------:R-:W-:Y:S01]  /*189f0*/  @!P5 FMUL R144, R144, 16777216 ;  /* 0x4b8000009090d820 */ /* 0x000fe20000400000 */
[----:B------:R-:W-:Y:S01]  /*18a00*/  FSEL R20, R20, R15, P6 ;  /* 0x0000000f14147208 */ /* 0x000fe20003000000 */
[----:B------:R-:W-:Y:S01]  /*18a10*/  FMUL R15, R180, 0.25 ;  /* 0x3e800000b40f7820 */ /* 0x000fe20000400000 */
[----:B------:R-:W-:Y:S01]  /*18a20*/  FSEL R12, R12, R179, P3 ;  /* 0x000000b30c0c7208 */ /* 0x000fe20001800000 */
[----:B------:R-:W-:Y:S01]  /*18a30*/  @!P5 FMUL R141, R141, 16777216 ;  /* 0x4b8000008d8dd820 */ /* 0x000fe20000400000 */
[----:B------:R-:W3:Y:S01]  /*18a40*/  LDL.LU R179, [R1+0x10] ;  /* 0x0000100001b37983 */ /* 0x000ee20000300800 */
        /* <DEDUP_REMOVED lines=60> */
[----:B------:R-:W-:Y:S01]  /*18e10*/  FSEL R185, R185, R188, P6 ;  /* 0x000000bcb9b97208 */ /* 0x000fe20003000000 */
[----:B------:R-:W-:Y:S01]  /*18e20*/  @P6 FMUL R3, R3, 0.25 ;  /* 0x3e80000003036820 */ /* 0x000fe20000400000 */
[----:B------:R-:W-:Y:S01]  /*18e30*/  FSETP.GEU.AND P5, PT, |R5|, 1.175494350822287508e-38, PT ;  /* 0x008000000500780b */ /* 0x000fe20003fae200 */
[----:B------:R-:W0:Y:S01]  /*18e40*/  MUFU.RCP R2, R2 ;  /* 0x0000000200027308 */ /* 0x000e220000001000 */
[----:B------:R-:W-:Y:S01]  /*18e50*/  FSEL R7, R7, R16, P6 ;  /* 0x0000001007077208 */ /* 0x000fe20003000000 */
[----:B------:R-:W-:Y:S01]  /*18e60*/  FMUL R16, R211, 0.25 ;  /* 0x3e800000d3107820 */ /* 0x000fe20000400000 */
[----:B------:R-:W-:Y:S01]  /*18e70*/  @P3 FMUL R5, R5, 0.25 ;  /* 0x3e80000005053820 */ /* 0x000fe20000400000 */
[----:B------:R-:W-:Y:S01]  /*18e80*/  FSEL R18, R18, R193, P3 ;  /* 0x000000c112127208 */ /* 0x000fe20001800000 */
[----:B------:R-:W-:Y:S01]  /*18e90*/  FMUL R193, R178, 0.25 ;  /* 0x3e800000b2c17820 */ /* 0x000fe20000400000 */
[----:B------:R-:W-:Y:S01]  /*18ea0*/  FSEL R151, R151, R152, P6 ;  /* 0x0000009897977208 */ /* 0x000fe20003000000 */
[----:B------:R-:W-:Y:S01]  /*18eb0*/  @!P4 FMUL R3, R3, 16777216 ;  /* 0x4b8000000303c820 */ /* 0x000fe20000400000 */
[----:B------:R-:W-:Y:S01]  /*18ec0*/  FSEL R16, R16, R211, P6 ;  /* 0x000000d310107208 */ /* 0x000fe20003000000 */
[----:B------:R-:W-:Y:S01]  /*18ed0*/  FMUL R25, R251, 0.25 ;  /* 0x3e800000fb197820 */ /* 0x000fe20000400000 */
[----:B------:R-:W1:Y:S01]  /*18ee0*/  S2R R211, SR_CgaCtaId ;  /* 0x0000000000d37919 */ /* 0x000e620000008800 */
[----:B------:R-:W-:Y:S01]  /*18ef0*/  FSEL R21, R21, R22, P6 ;  /* 0x0000001615157208 */ /* 0x000fe20003000000 */
[----:B------:R-:W-:Y:S01]  /*18f00*/  @!P5 FMUL R5, R5, 16777216 ;  /* 0x4b8000000505d820 */ /* 0x000fe20000400000 */
[----:B------:R-:W-:-:S02]  /*18f10*/  FSEL R193, R193, R178, P3 ;  /* 0x000000b2c1c17208 */ /* 0x000fc40001800000 */
[----:B------:R-:W-:Y:S01]  /*18f20*/  FSEL R19, R19, R186, P3 ;  /* 0x000000ba13137208 */ /* 0x000fe20001800000 */
[----:B------:R-:W4:Y:S01]  /*18f30*/  MUFU.RCP R178, R5 ;  /* 0x0000000500b27308 */ /* 0x000f220000001000 */
[----:B------:R-:W-:Y:S01]  /*18f40*/  @!P4 FMUL R185, R185, 16777216 ;  /* 0x4b800000b9b9c820 */ /* 0x000fe20000400000 */
[----:B------:R-:W-:Y:S01]  /*18f50*/  @!P5 FMUL R193, R193, 16777216 ;  /* 0x4b800000c1c1d820 */ /* 0x000fe20000400000 */
[----:B------:R-:W-:Y:S01]  /*18f60*/  @!P4 FMUL R7, R7, 16777216 ;  /* 0x4b8000000707c820 */ /* 0x000fe20000400000 */
[C---:B0-----:R-:W-:Y:S01]  /*18f70*/  FMUL R6, R2.reuse, R6 ;  /* 0x0000000602067220 */ /* 0x041fe20000400000 */
[----:B------:R-:W-:Y:S01]  /*18f80*/  FMUL R24, R2, R24 ;  /* 0x0000001802187220 */ /* 0x000fe20000400000 */
[----:B------:R-:W-:Y:S01]  /*18f90*/  FMUL R152, R153, 0.25 ;  /* 0x3e80000099987820 */ /* 0x000fe20000400000 */
[----:B------:R-:W-:Y:S01]  /*18fa0*/  FSEL R26, R26, R250, P6 ;  /* 0x000000fa1a1a7208 */ /* 0x000fe20003000000 */
[----:B------:R-:W0:Y:S01]  /*18fb0*/  MUFU.RCP R3, R3 ;  /* 0x0000000300037308 */ /* 0x000e220000001000 */
[----:B------:R-:W-:Y:S01]  /*18fc0*/  FMUL R14, R2, R14 ;  /* 0x0000000e020e7220 */ /* 0x000fe20000400000 */
[----:B------:R-:W-:Y:S01]  /*18fd0*/  F2FP.F16.F32.PACK_AB R6, R6, R24 ;  /* 0x000000180606723e */ /* 0x000fe200000000ff */
        /* <DEDUP_REMOVED lines=10> */
[----:B------:R-:W-:Y:S01]  /*19080*/  FMUL R32, R2, R32 ;  /* 0x0000002002207220 */ /* 0x000fe20000400000 */
[----:B------:R-:W-:Y:S01]  /*19090*/  FMUL R22, R23, 0.25 ;  /* 0x3e80000017167820 */ /* 0x000fe20000400000 */
[----:B------:R-:W-:-:S02]  /*190a0*/  FSEL R25, R25, R251, P6 ;  /* 0x000000fb19197208 */ /* 0x000fc40003000000 */
[----:B------:R-:W-:Y:S01]  /*190b0*/  FSEL R154, R154, R155, P6 ;  /* 0x0000009b9a9a7208 */ /* 0x000fe20003000000 */
[----:B------:R-:W-:Y:S01]  /*190c0*/  FMUL R155, R156, 0.25 ;  /* 0x3e8000009c9b7820 */ /* 0x000fe20000400000 */
[----:B-1----:R-:W-:Y:S01]  /*190d0*/  LEA R9, R211, R9, 0x18 ;  /* 0x00000009d3097211 */ /* 0x002fe200078ec0ff */
[----:B----4-:R-:W-:Y:S01]  /*190e0*/  FMUL R12, R178, R12 ;  /* 0x0000000cb20c7220 */ /* 0x010fe20000400000 */
[----:B0-----:R-:W-:Y:S01]  /*190f0*/  FMUL R180, R3, R180 ;  /* 0x000000b403b47220 */ /* 0x001fe20000400000 */
[----:B------:R-:W-:Y:S01]  /*19100*/  @!P5 FMUL R19, R19, 16777216 ;  /* 0x4b8000001313d820 */ /* 0x000fe20000400000 */
[----:B------:R-:W-:Y:S01]  /*19110*/  FSEL R155, R155, R156, P6 ;  /* 0x0000009c9b9b7208 */ /* 0x000fe20003000000 */
[----:B------:R-:W-:Y:S01]  /*19120*/  FMUL R156, R157, 0.25 ;  /* 0x3e8000009d9c7820 */ /* 0x000fe20000400000 */
[----:B------:R-:W-:Y:S01]  /*19130*/  FMUL R17, R3, R17 ;  /* 0x0000001103117220 */ /* 0x000fe20000400000 */
[----:B------:R-:W-:Y:S01]  /*19140*/  FSEL R22, R22, R23, P6 ;  /* 0x0000001716167208 */ /* 0x000fe20003000000 */
[----:B------:R-:W-:Y:S01]  /*19150*/  FMUL R19, R178, R19 ;  /* 0x00000013b2137220 */ /* 0x000fe20000400000 */
[----:B------:R-:W-:Y:S01]  /*19160*/  FMUL R23, R252, 0.25 ;  /* 0x3e800000fc177820 */ /* 0x000fe20000400000 */
[----:B------:R-:W-:Y:S01]  /*19170*/  FSEL R156, R156, R157, P6 ;  /* 0x0000009d9c9c7208 */ /* 0x000fe20003000000 */
[----:B------:R-:W-:Y:S01]  /*19180*/  FMUL R157, R158, 0.25 ;  /* 0x3e8000009e9d7820 */ /* 0x000fe20000400000 */
[----:B------:R-:W-:-:S02]  /*19190*/  FSEL R28, R28, R249, P6 ;  /* 0x000000f91c1c7208 */ /* 0x000fc40003000000 */
[----:B------:R-:W-:Y:S02]  /*191a0*/  FSEL R23, R23, R252, P6 ;  /* 0x000000fc17177208 */ /* 0x000fe40003000000 */
[----:B------:R-:W-:Y:S01]  /*191b0*/  FSEL R157, R157, R158, P6 ;  /* 0x0000009e9d9d7208 */ /* 0x000fe20003000000 */
[----:B------:R-:W-:Y:S01]  /*191c0*/  FMUL R158, R159, 0.25 ;  /* 0x3e8000009f9e7820 */ /* 0x000fe20000400000 */
[----:B------:R-:W-:Y:S02]  /*191d0*/  FSEL R29, R29, R248, P6 ;  /* 0x000000f81d1d7208 */ /* 0x000fe40003000000 */
[----:B------:R-:W-:Y:S02]  /*191e0*/  FSEL R90, R90, R247, P6 ;  /* 0x000000f75a5a7208 */ /* 0x000fe40003000000 */
        /* <DEDUP_REMOVED lines=44> */
[----:B------:R-:W-:Y:S02]  /*194b0*/  FSEL R135, R135, R220, P6 ;  /* 0x000000dc87877208 */ /* 0x000fe40003000000 */
[----:B------:R-:W-:Y:S02]  /*194c0*/  FSEL R138, R138, R219, P6 ;  /* 0x000000db8a8a7208 */ /* 0x000fe40003000000 */
[----:B------:R-:W-:Y:S02]  /*194d0*/  FSEL R139, R139, R218, P6 ;  /* 0x000000da8b8b7208 */ /* 0x000fe40003000000 */
[----:B------:R-:W-:Y:S02]  /*194e0*/  FSEL R142, R142, R217, P6 ;  /* 0x000000d98e8e7208 */ /* 0x000fe40003000000 */
[----:B------:R-:W-:-:S02]  /*194f0*/  FSEL R143, R143, R216, P6 ;  /* 0x000000d88f8f7208 */ /* 0x000fc40003000000 */
[----:B------:R-:W-:Y:S02]  /*19500*/  FSEL R146, R146, R215, P6 ;  /* 0x000000d792927208 */ /* 0x000fe40003000000 */
[----:B------:R-:W-:Y:S02]  /*19510*/  FSEL R147, R147, R214, P6 ;  /* 0x000000d693937208 */ /* 0x000fe40003000000 */
[----:B------:R-:W-:Y:S02]  /*19520*/  FSEL R150, R150, R213, P6 ;  /* 0x000000d596967208 */ /* 0x000fe40003000000 */
[----:B------:R-:W-:Y:S01]  /*19530*/  FSEL R169, R169, R212, P6 ;  /* 0x000000d4a9a97208 */ /* 0x000fe20003000000 */
[----:B--2---:R-:W-:-:S05]  /*19540*/  FMUL R188, R210, 0.25 ;  /* 0x3e800000d2bc7820 */ /* 0x004fca0000400000 */
[----:B------:R-:W-:Y:S02]  /*19550*/  FSEL R188, R188, R210, P3 ;  /* 0x000000d2bcbc7208 */ /* 0x000fe40001800000 */
[----:B------:R-:W0:Y:S01]  /*19560*/  S2R R210, SR_TID.X ;  /* 0x0000000000d27919 */ /* 0x000e220000002100 */
[----:B---3--:R-:W-:Y:S02]  /*19570*/  FMUL R186, R179, 0.25 ;  /* 0x3e800000b3ba7820 */ /* 0x008fe40000400000 */
[----:B------:R-:W-:-:S03]  /*19580*/  @!P5 FMUL R188, R188, 16777216 ;  /* 0x4b800000bcbcd820 */ /* 0x000fc60000400000 */
[----:B------:R-:W-:Y:S01]  /*19590*/  FSEL R186, R186, R179, P3 ;  /* 0x000000b3baba7208 */ /* 0x000fe20001800000 */
[C---:B------:R-:W-:Y:S01]  /*195a0*/  FMUL R188, R178.reuse, R188 ;  /* 0x000000bcb2bc7220 */ /* 0x040fe20000400000 */
[----:B------:R1:W2:Y:S02]  /*195b0*/  MUFU.RCP R179, R4 ;  /* 0x0000000400b37308 */ /* 0x0002a40000001000 */
[----:B-1----:R-:W-:-:S05]  /*195c0*/  FMUL R4, R178, R193 ;  /* 0x000000c1b2047220 */ /* 0x002fca0000400000 */
[----:B------:R-:W-:Y:S01]  /*195d0*/  F2FP.F16.F32.PACK_AB R4, R4, R188 ;  /* 0x000000bc0404723e */ /* 0x000fe200000000ff */
[C---:B0-----:R-:W-:Y:S01]  /*195e0*/  IMAD.SHL.U32 R5, R210.reuse, 0x10, RZ ;  /* 0x00000010d2057824 */ /* 0x041fe200078e00ff */
[----:B------:R-:W-:-:S04]  /*195f0*/  SHF.L.U32 R188, R210, 0x6, RZ ;  /* 0x00000006d2bc7819 */ /* 0x000fc800000006ff */
[----:B------:R-:W-:Y:S02]  /*19600*/  LOP3.LUT R5, R5, 0xf0, RZ, 0xc0, !PT ;  /* 0x000000f005057812 */ /* 0x000fe400078ec0ff */
[----:B------:R-:W-:Y:S01]  /*19610*/  LOP3.LUT R188, R188, 0x400, RZ, 0xc0, !PT ;  /* 0x00000400bcbc7812 */ /* 0x000fe200078ec0ff */
[----:B--2---:R-:W-:-:S03]  /*19620*/  FMUL R27, R179, R27 ;  /* 0x0000001bb31b7220 */ /* 0x004fc60000400000 */
[----:B------:R-:W-:Y:S01]  /*19630*/  IADD3 R188, R188, R9, R5 ;  /* 0x00000009bcbc7210 */ /* 0x000fe20007ffe005 */
[C---:B------:R-:W-:Y:S01]  /*19640*/  FMUL R5, R3.reuse, R185 ;  /* 0x000000b903057220 */ /* 0x040fe20000400000 */
[----:B------:R-:W-:Y:S01]  /*19650*/  FMUL R185, R3, R7 ;  /* 0x0000000703b97220 */ /* 0x000fe20000400000 */
[----:B------:R-:W-:Y:S01]  /*19660*/  FMUL R7, R179, R209 ;  /* 0x000000d1b3077220 */ /* 0x000fe20000400000 */
[----:B------:R-:W-:-:S03]  /*19670*/  LOP3.LUT R24, R210, 0x60, RZ, 0xc0, !PT ;  /* 0x00000060d2187812 */ /* 0x000fc600078ec0ff */
[----:B------:R-:W-:Y:S02]  /*19680*/  F2FP.F16.F32.PACK_AB R5, R5, R185 ;  /* 0x000000b90505723e */ /* 0x000fe400000000ff */
[----:B------:R-:W-:Y:S02]  /*19690*/  F2FP.F16.F32.PACK_AB R7, R27, R7 ;  /* 0x000000071b07723e */ /* 0x000fe400000000ff */
[----:B------:R-:W-:Y:S01]  /*196a0*/  LEA R24, R24, R188, 0x3 ;  /* 0x000000bc18187211 */ /* 0x000fe200078e18ff */
[----:B------:R-:W-:Y:S01]  /*196b0*/  BAR.SYNC.DEFER_BLOCKING 0x0 ;  /* 0x0000000000007b1d */ /* 0x000fe20000010000 */
[----:B------:R-:W-:-:S05]  /*196c0*/  LOP3.LUT R27, R210, 0x7f, RZ, 0xc0, !PT ;  /* 0x0000007fd21b7812 */ /* 0x000fca00078ec0ff */
[----:B------:R0:W-:Y:S01]  /*196d0*/  STSM.16.M88.4 [R24], R4 ;  /* 0x0000000418007844 */ /* 0x0001e20000000200 */
[----:B------:R-:W-:Y:S01]  /*196e0*/  LEA R27, R27, R9, 0x4 ;  /* 0x000000091b1b7211 */ /* 0x000fe200078e20ff */
[----:B0-----:R-:W-:-:S05]  /*196f0*/  FMUL R4, R2, R13 ;  /* 0x0000000d02047220 */ /* 0x001fca0000400000 */
[----:B------:R-:W-:Y:S01]  /*19700*/  F2FP.F16.F32.PACK_AB R14, R4, R14 ;  /* 0x0000000e040e723e */ /* 0x000fe200000000ff */
[----:B------:R-:W-:Y:S01]  /*19710*/  BAR.SYNC.DEFER_BLOCKING 0x0 ;  /* 0x0000000000007b1d */ /* 0x000fe20000010000 */
[----:B------:R-:W-:Y:S01]  /*19720*/  @!P5 FMUL R186, R186, 16777216 ;  /* 0x4b800000babad820 */ /* 0x000fe20000400000 */
[----:B------:R-:W-:Y:S01]  /*19730*/  FMUL R13, R3, R15 ;  /* 0x0000000f030d7220 */ /* 0x000fe20000400000 */
[C---:B------:R-:W-:Y:S01]  /*19740*/  FMUL R31, R179.reuse, R31 ;  /* 0x0000001fb31f7220 */ /* 0x040fe20000400000 */
[----:B------:R-:W-:Y:S01]  /*19750*/  FMUL R15, R179, R30 ;  /* 0x0000001eb30f7220 */ /* 0x000fe20000400000 */
[----:B------:R-:W-:Y:S01]  /*19760*/  FMUL R186, R178, R186 ;  /* 0x000000bab2ba7220 */ /* 0x000fe20000400000 */
[----:B------:R-:W-:Y:S04]  /*19770*/  LDS.128 R4, [R27] ;  /* 0x000000001b047984 */ /* 0x000fe80000000c00 */
[----:B------:R-:W-:-:S02]  /*19780*/  F2FP.F16.F32.PACK_AB R12, R12, R186 ;  /* 0x000000ba0c0c723e */ /* 0x000fc400000000ff */
[----:B------:R-:W-:Y:S02]  /*19790*/  F2FP.F16.F32.PACK_AB R13, R13, R180 ;  /* 0x000000b40d0d723e */ /* 0x000fe400000000ff */
[----:B------:R-:W-:Y:S01]  /*197a0*/  F2FP.F16.F32.PACK_AB R15, R31, R15 ;  /* 0x0000000f1f0f723e */ /* 0x000fe200000000ff */
[----:B------:R-:W-:Y:S06]  /*197b0*/  BAR.SYNC.DEFER_BLOCKING 0x0 ;  /* 0x0000000000007b1d */ /* 0x000fec0000010000 */
[----:B------:R0:W-:Y:S02]  /*197c0*/  STSM.16.M88.4 [R24], R12 ;  /* 0x0000000c18007844 */ /* 0x0001e40000000200 */
[----:B0-----:R-:W-:Y:S01]  /*197d0*/  FMUL R12, R178, R18 ;  /* 0x00000012b20c7220 */ /* 0x001fe20000400000 */
[----:B------:R-:W-:-:S04]  /*197e0*/  FMUL R13, R3, R16 ;  /* 0x00000010030d7220 */ /* 0x000fc80000400000 */
[----:B------:R-:W-:Y:S02]  /*197f0*/  F2FP.F16.F32.PACK_AB R12, R12, R19 ;  /* 0x000000130c0c723e */ /* 0x000fe400000000ff */
[----:B------:R-:W-:Y:S01]  /*19800*/  F2FP.F16.F32.PACK_AB R13, R13, R17 ;  /* 0x000000110d0d723e */ /* 0x000fe200000000ff */
[----:B------:R-:W-:Y:S01]  /*19810*/  BAR.SYNC.DEFER_BLOCKING 0x0 ;  /* 0x0000000000007b1d */ /* 0x000fe20000010000 */
[C---:B------:R-:W-:Y:S01]  /*19820*/  FMUL R15, R179.reuse, R35 ;  /* 0x00000023b30f7220 */ /* 0x040fe20000400000 */
[----:B------:R-:W-:Y:S01]  /*19830*/  FMUL R14, R2, R33 ;  /* 0x00000021020e7220 */ /* 0x000fe20000400000 */
[----:B------:R-:W-:-:S03]  /*19840*/  FMUL R34, R179, R34 ;  /* 0x00000022b3227220 */ /* 0x000fc60000400000 */
[----:B------:R-:W0:Y:S01]  /*19850*/  LDS.128 R16, [R27] ;  /* 0x000000001b107984 */ /* 0x000e220000000c00 */
[----:B------:R-:W-:Y:S02]  /*19860*/  F2FP.F16.F32.PACK_AB R14, R14, R32 ;  /* 0x000000200e0e723e */ /* 0x000fe400000000ff */
[----:B------:R-:W-:Y:S01]  /*19870*/  F2FP.F16.F32.PACK_AB R15, R15, R34 ;  /* 0x000000220f0f723e */ /* 0x000fe200000000ff */
[----:B------:R-:W-:Y:S01]  /*19880*/  BAR.SYNC.DEFER_BLOCKING 0x0 ;  /* 0x0000000000007b1d */ /* 0x000fe20000010000 */
[----:B------:R-:W-:-:S05]  /*19890*/  ISETP.GE.U32.AND P6, PT, R0, 0x7f800000, PT ;  /* 0x7f8000000000780c */ /* 0x000fca0003fc6070 */
[----:B------:R1:W-:Y:S02]  /*198a0*/  STSM.16.M88.4 [R24], R12 ;  /* 0x0000000c18007844 */ /* 0x0003e40000000200 */
[C---:B-1----:R-:W-:Y:S01]  /*198b0*/  IMAD.SHL.U32 R13, R210.reuse, 0x8, RZ ;  /* 0x00000008d20d7824 */ /* 0x042fe200078e00ff */
[----:B------:R-:W-:-:S04]  /*198c0*/  SHF.L.U32 R12, R210, 0x2, RZ ;  /* 0x00000002d20c7819 */ /* 0x000fc800000006ff */
[----:B------:R-:W-:Y:S02]  /*198d0*/  LOP3.LUT R13, R13, 0x38, RZ, 0xc0, !PT ;  /* 0x000000380d0d7812 */ /* 0x000fe400078ec0ff */
[----:B------:R-:W-:Y:S02]  /*198e0*/  LOP3.LUT R12, R12, 0x1c0, RZ, 0xc0, !PT ;  /* 0x000001c00c0c7812 */ /* 0x000fe400078ec0ff */
[----:B------:R-:W-:Y:S02]  /*198f0*/  SHF.R.U32.HI R14, RZ, 0x1, R210 ;  /* 0x00000001ff0e7819 */ /* 0x000fe400000116d2 */
[----:B------:R-:W-:Y:S02]  /*19900*/  IADD3 R12, R12, R9, R13 ;  /* 0x000000090c0c7210 */ /* 0x000fe40007ffe00d */
[----:B------:R-:W-:Y:S02]  /*19910*/  SHF.L.U32 R13, R210, 0x1, RZ ;  /* 0x00000001d20d7819 */ /* 0x000fe400000006ff */
[----:B------:R-:W-:-:S02]  /*19920*/  LOP3.LUT R14, R14, 0x4, RZ, 0xc0, !PT ;  /* 0x000000040e0e7812 */ /* 0x000fc400078ec0ff */
[----:B------:R-:W-:-:S04]  /*19930*/  LOP3.LUT R13, R13, 0xf8, RZ, 0xc0, !PT ;  /* 0x000000f80d0d7812 */ /* 0x000fc800078ec0ff */
[----:B------:R-:W-:Y:S01]  /*19940*/  IADD3 R13, R9, R13, RZ ;  /* 0x0000000d090d7210 */ /* 0x000fe20007ffe0ff */
[----:B------:R-:W-:Y:S01]  /*19950*/  IMAD.IADD R9, R14, 0x1, R12 ;  /* 0x000000010e097824 */ /* 0x000fe200078e020c */
[----:B------:R-:W-:-:S04]  /*19960*/  @P6 MOV R12, 0x7f800000 ;  /* 0x7f800000000c6802 */ /* 0x000fc80000000f00 */
[----:B------:R-:W-:Y:S01]  /*19970*/  STL [R1+0xc], R9 ;  /* 0x00000c0901007387 */ /* 0x000fe20000100800 */
[----:B------:R-:W-:-:S03]  /*19980*/  @P6 FFMA.FTZ R8, R0, R12, +INF ;  /* 0x7f80000000086423 */ /* 0x000fc6000001000c */
[----:B------:R-:W2:Y:S04]  /*19990*/  LDL.LU R12, [R1+0x1f0] ;  /* 0x0001f000010c7983 */ /* 0x000ea80000300800 */
[----:B------:R-:W3:Y:S04]  /*199a0*/  LDL.LU R14, [R1+0x1e4] ;  /* 0x0001e400010e7983 */ /* 0x000ee80000300800 */
[----:B------:R-:W4:Y:S04]  /*199b0*/  LDL.LU R15, [R1+0x1e0] ;  /* 0x0001e000010f7983 */ /* 0x000f280000300800 */
[----:B------:R1:W-:Y:S04]  /*199c0*/  STL [R1+0x200], R8 ;  /* 0x0002000801007387 */ /* 0x0003e80000100800 */
[----:B------:R-:W3:Y:S04]  /*199d0*/  LDL.LU R32, [R1+0xa4] ;  /* 0x0000a40001207983 */ /* 0x000ee80000300800 */
[----:B------:R-:W3:Y:S04]  /*199e0*/  LDL.LU R31, [R1+0xa0] ;  /* 0x0000a000011f7983 */ /* 0x000ee80000300800 */
[----:B------:R-:W3:Y:S04]  /*199f0*/  LDL.LU R34, [R1+0x94] ;  /* 0x0000940001227983 */ /* 0x000ee80000300800 */
[----:B------:R-:W3:Y:S04]  /*19a00*/  LDL.LU R33, [R1+0x90] ;  /* 0x0000900001217983 */ /* 0x000ee80000300800 */
[----:B------:R-:W3:Y:S01]  /*19a10*/  LDL.LU R35, [R1+0x80] ;  /* 0x0000800001237983 */ /* 0x000ee20000300800 */
[----:B-1----:R-:W-:-:S03]  /*19a20*/  FMUL R8, R179, R208 ;  /* 0x000000d0b3087220 */ /* 0x002fc60000400000 */
[----:B------:R-:W3:Y:S01]  /*19a30*/  LDL.LU R210, [R1+0x44] ;  /* 0x0000440001d27983 */ /* 0x000ee20000300800 */
[----:B------:R-:W-:-:S03]  /*19a40*/  FMUL R9, R179, R207 ;  /* 0x000000cfb3097220 */ /* 0x000fc60000400000 */
        /* <DEDUP_REMOVED lines=25> */
[C---:B------:R-:W-:Y:S01]  /*19be0*/  FMUL R241, R179.reuse, R194 ;  /* 0x000000c2b3f17220 */ /* 0x040fe20000400000 */
[C---:B------:R-:W-:Y:S02]  /*19bf0*/  FMUL R217, R179.reuse, R176 ;  /* 0x000000b0b3d97220 */ /* 0x040fe40000400000 */
[----:B------:R-:W3:Y:S01]  /*19c00*/  LDL.LU R198, [R1+0xc4] ;  /* 0x0000c40001c67983 */ /* 0x000ee20000300800 */
[C---:B------:R-:W-:Y:S01]  /*19c10*/  FMUL R181, R179.reuse, R87 ;  /* 0x00000057b3b57220 */ /* 0x040fe20000400000 */
[C---:B------:R-:W-:Y:S02]  /*19c20*/  FMUL R194, R179.reuse, R174 ;  /* 0x000000aeb3c27220 */ /* 0x040fe40000400000 */
[----:B------:R-:W3:Y:S01]  /*19c30*/  LDL.LU R197, [R1+0xd0] ;  /* 0x0000d00001c57983 */ /* 0x000ee20000300800 */
[C---:B------:R-:W-:Y:S01]  /*19c40*/  FMUL R180, R179.reuse, R86 ;  /* 0x00000056b3b47220 */ /* 0x040fe20000400000 */
[----:B------:R-:W-:-:S02]  /*19c50*/  FMUL R176, R179, R83 ;  /* 0x00000053b3b07220 */ /* 0x000fc40000400000 */
[----:B------:R-:W3:Y:S01]  /*19c60*/  LDL.LU R196, [R1+0xd4] ;  /* 0x0000d40001c47983 */ /* 0x000ee20000300800 */
[C---:B------:R-:W-:Y:S01]  /*19c70*/  FMUL R174, R179.reuse, R82 ;  /* 0x00000052b3ae7220 */ /* 0x040fe20000400000 */
[C---:B------:R-:W-:Y:S02]  /*19c80*/  FMUL R83, R179.reuse, R79 ;  /* 0x0000004fb3537220 */ /* 0x040fe40000400000 */
[----:B------:R-:W3:Y:S01]  /*19c90*/  LDL.LU R87, [R1+0x1b0] ;  /* 0x0001b00001577983 */ /* 0x000ee20000300800 */
[----:B------:R-:W-:Y:S01]  /*19ca0*/  FMUL R82, R179, R78 ;  /* 0x0000004eb3527220 */ /* 0x000fe20000400000 */
[C---:B------:R-:W-:Y:S02]  /*19cb0*/  FMUL R229, R2.reuse, R141 ;  /* 0x0000008d02e57220 */ /* 0x040fe40000400000 */
        /* <DEDUP_REMOVED lines=21> */
[----:B------:R-:W-:Y:S01]  /*19e10*/  FMUL R221, R179, R182 ;  /* 0x000000b6b3dd7220 */ /* 0x000fe20000400000 */
[----:B------:R-:W-:-:S02]  /*19e20*/  FMUL R195, R2, R120 ;  /* 0x0000007802c37220 */ /* 0x000fc40000400000 */
[----:B------:R-:W3:Y:S01]  /*19e30*/  LDL.LU R124, [R1+0x124] ;  /* 0x00012400017c7983 */ /* 0x000ee20000300800 */
[C---:B------:R-:W-:Y:S01]  /*19e40*/  FMUL R238, R179.reuse, R190 ;  /* 0x000000beb3ee7220 */ /* 0x040fe20000400000 */
[C---:B------:R-:W-:Y:S01]  /*19e50*/  FMUL R236, R179.reuse, R189 ;  /* 0x000000bdb3ec7220 */ /* 0x040fe20000400000 */
[C---:B------:R-:W-:Y:S01]  /*19e60*/  FMUL R234, R179.reuse, R187 ;  /* 0x000000bbb3ea7220 */ /* 0x040fe20000400000 */
[----:B------:R-:W3:Y:S01]  /*19e70*/  LDL.LU R121, [R1+0x150] ;  /* 0x0001500001797983 */ /* 0x000ee20000300800 */
[C---:B------:R-:W-:Y:S01]  /*19e80*/  FMUL R233, R179.reuse, R184 ;  /* 0x000000b8b3e97220 */ /* 0x040fe20000400000 */
        /* <DEDUP_REMOVED lines=26> */
[----:B------:R-:W-:Y:S01]  /*1a030*/  FMUL R38, R179, R38 ;  /* 0x00000026b3267220 */ /* 0x000fe20000400000 */
[----:B------:R-:W3:Y:S01]  /*1a040*/  LDL.LU R120, [R1+0x154] ;  /* 0x0001540001787983 */ /* 0x000ee20000300800 */
[C---:B------:R-:W-:Y:S01]  /*1a050*/  FMUL R182, R2.reuse, R109 ;  /* 0x0000006d02b67220 */ /* 0x040fe20000400000 */
[C---:B------:R-:W-:Y:S01]  /*1a060*/  FMUL R179, R2.reuse, R108 ;  /* 0x0000006c02b37220 */ /* 0x040fe20000400000 */
[C---:B------:R-:W-:Y:S01]  /*1a070*/  FMUL R177, R2.reuse, R105 ;  /* 0x0000006902b17220 */ /* 0x040fe20000400000 */
[----:B------:R-:W3:Y:S01]  /*1a080*/  LDL.LU R109, [R1+0x160] ;  /* 0x00016000016d7983 */ /* 0x000ee20000300800 */
[C---:B------:R-:W-:Y:S01]  /*1a090*/  FMUL R175, R2.reuse, R104 ;  /* 0x0000006802af7220 */ /* 0x040fe20000400000 */
[----:B------:R-:W-:-:S02]  /*1a0a0*/  FMUL R173, R2, R101 ;  /* 0x0000006502ad7220 */ /* 0x000fc40000400000 */
[----:B------:R-:W3:Y:S01]  /*1a0b0*/  LDL.LU R108, [R1+0x164] ;  /* 0x00016400016c7983 */ /* 0x000ee20000300800 */
[----:B------:R-:W-:Y:S01]  /*1a0c0*/  @!P4 FMUL R20, R20, 16777216 ;  /* 0x4b8000001414c820 */ /* 0x000fe20000400000 */
[C---:B------:R-:W-:Y:S02]  /*1a0d0*/  FMUL R231, R2.reuse, R145 ;  /* 0x0000009102e77220 */ /* 0x040fe40000400000 */
[----:B------:R-:W3:Y:S01]  /*1a0e0*/  LDL.LU R105, [R1+0x170] ;  /* 0x0001700001697983 */ /* 0x000ee20000300800 */
[C---:B------:R-:W-:Y:S01]  /*1a0f0*/  FMUL R172, R2.reuse, R100 ;  /* 0x0000006402ac7220 */ /* 0x040fe20000400000 */
[----:B------:R-:W-:Y:S02]  /*1a100*/  @!P4 FMUL R25, R25, 16777216 ;  /* 0x4b8000001919c820 */ /* 0x000fe40000400000 */
[----:B------:R-:W3:Y:S01]  /*1a110*/  LDL.LU R104, [R1+0x174] ;  /* 0x0001740001687983 */ /* 0x000ee20000300800 */
[C---:B------:R-:W-:Y:S01]  /*1a120*/  FMUL R230, R2.reuse, R144 ;  /* 0x0000009002e67220 */ /* 0x040fe20000400000 */
[----:B------:R-:W-:-:S02]  /*1a130*/  FMUL R145, R2, R97 ;  /* 0x0000006102917220 */ /* 0x000fc40000400000 */
        /* <DEDUP_REMOVED lines=11> */
[----:B------:R-:W-:Y:S02]  /*1a1f0*/  FMUL R137, R3, R25 ;  /* 0x0000001903897220 */ /* 0x000fe40000400000 */
[----:B------:R-:W3:Y:S04]  /*1a200*/  LDL.LU R93, [R1+0x1a0] ;  /* 0x0001a000015d7983 */ /* 0x000ee80000300800 */
[----:B------:R-:W3:Y:S04]  /*1a210*/  LDL.LU R92, [R1+0x1a4] ;  /* 0x0001a400015c7983 */ /* 0x000ee80000300800 */
[----:B------:R-:W3:Y:S04]  /*1a220*/  LDL.LU R20, [R1+0xe0] ;  /* 0x0000e00001147983 */ /* 0x000ee80000300800 */
[----:B------:R-:W3:Y:S01]  /*1a230*/  LDL.LU R25, [R1+0x1d0] ;  /* 0x0001d00001197983 */ /* 0x000ee20000300800 */
[----:B------:R-:W-:Y:S01]  /*1a240*/  @!P4 FMUL R26, R26, 16777216 ;  /* 0x4b8000001a1ac820 */ /* 0x000fe20000400000 */
[----:B------:R-:W-:-:S03]  /*1a250*/  FMUL R225, R2, R136 ;  /* 0x0000008802e17220 */ /* 0x000fc60000400000 */
[----:B------:R-:W-:Y:S02]  /*1a260*/  FMUL R136, R3, R26 ;  /* 0x0000001a03887220 */ /* 0x000fe40000400000 */
[----:B------:R-:W3:Y:S01]  /*1a270*/  LDL.LU R26, [R1+0x1d4] ;  /* 0x0001d400011a7983 */ /* 0x000ee20000300800 */
[----:B------:R-:W-:Y:S01]  /*1a280*/  @!P4 FMUL R28, R28, 16777216 ;  /* 0x4b8000001c1cc820 */ /* 0x000fe20000400000 */
[----:B------:R-:W-:Y:S01]  /*1a290*/  @!P4 FMUL R162, R162, 16777216 ;  /* 0x4b800000a2a2c820 */ /* 0x000fe20000400000 */
[----:B------:R-:W-:Y:S01]  /*1a2a0*/  @!P4 FMUL R163, R163, 16777216 ;  /* 0x4b800000a3a3c820 */ /* 0x000fe20000400000 */
[C---:B------:R-:W-:Y:S01]  /*1a2b0*/  FMUL R189, R2.reuse, R113 ;  /* 0x0000007102bd7220 */ /* 0x040fe20000400000 */
[----:B------:R-:W-:Y:S01]  /*1a2c0*/  FMUL R30, R2, R41 ;  /* 0x00000029021e7220 */ /* 0x000fe20000400000 */
[C---:B------:R-:W-:Y:S01]  /*1a2d0*/  FMUL R113, R3.reuse, R28 ;  /* 0x0000001c03717220 */ /* 0x040fe20000400000 */
[C---:B------:R-:W-:Y:S01]  /*1a2e0*/  FMUL R41, R3.reuse, R162 ;  /* 0x000000a203297220 */ /* 0x040fe20000400000 */
[----:B------:R-:W3:Y:S01]  /*1a2f0*/  LDL.LU R28, [R1+0xe4] ;  /* 0x0000e400011c7983 */ /* 0x000ee20000300800 */
[----:B------:R-:W-:Y:S01]  /*1a300*/  FMUL R183, R3, R163 ;  /* 0x000000a303b77220 */ /* 0x000fe20000400000 */
[----:B------:R-:W-:-:S02]  /*1a310*/  @!P4 FMUL R164, R164, 16777216 ;  /* 0x4b800000a4a4c820 */ /* 0x000fc40000400000 */
[----:B------:R-:W3:Y:S04]  /*1a320*/  LDL.LU R162, [R1+0x100] ;  /* 0x0001000001a27983 */ /* 0x000ee80000300800 */
[----:B------:R-:W3:Y:S01]  /*1a330*/  LDL.LU R163, [R1+0x104] ;  /* 0x0001040001a37983 */ /* 0x000ee20000300800 */
[----:B------:R-:W-:-:S03]  /*1a340*/  FMUL R184, R3, R164 ;  /* 0x000000a403b87220 */ /* 0x000fc60000400000 */
[----:B------:R-:W3:Y:S01]  /*1a350*/  LDL.LU R164, [R1+0xf0] ;  /* 0x0000f00001a47983 */ /* 0x000ee20000300800 */
[----:B------:R-:W-:-:S04]  /*1a360*/  @!P4 FMUL R165, R165, 16777216 ;  /* 0x4b800000a5a5c820 */ /* 0x000fc80000400000 */
[----:B------:R-:W-:Y:S02]  /*1a370*/  FMUL R185, R3, R165 ;  /* 0x000000a503b97220 */ /* 0x000fe40000400000 */
[----:B------:R-:W3:Y:S01]  /*1a380*/  LDL.LU R165, [R1+0xf4] ;  /* 0x0000f40001a57983 */ /* 0x000ee20000300800 */
[----:B------:R-:W-:Y:S01]  /*1a390*/  @!P4 FMUL R29, R29, 16777216 ;  /* 0x4b8000001d1dc820 */ /* 0x000fe20000400000 */
[----:B------:R-:W-:Y:S01]  /*1a3a0*/  @!P4 FMUL R166, R166, 16777216 ;  /* 0x4b800000a6a6c820 */ /* 0x000fe20000400000 */
[C---:B------:R-:W-:Y:S02]  /*1a3b0*/  FMUL R187, R2.reuse, R112 ;  /* 0x0000007002bb7220 */ /* 0x040fe40000400000 */
[C---:B------:R-:W-:Y:S01]  /*1a3c0*/  FMUL R112, R3.reuse, R29 ;  /* 0x0000001d03707220 */ /* 0x040fe20000400000 */
[----:B------:R-:W-:Y:S02]  /*1a3d0*/  FMUL R29, R3, R166 ;  /* 0x000000a6031d7220 */ /* 0x000fe40000400000 */
        /* <DEDUP_REMOVED lines=30> */
[----:B--2---:R-:W-:-:S05]  /*1a5c0*/  FMUL R2, R12, 0.25 ;  /* 0x3e8000000c027820 */ /* 0x004fca0000400000 */
[----:B------:R-:W-:Y:S01]  /*1a5d0*/  FSEL R2, R2, R12, P3 ;  /* 0x0000000c02027208 */ /* 0x000fe20001800000 */
[----:B----4-:R-:W-:Y:S01]  /*1a5e0*/  FMUL R12, R15, 0.25 ;  /* 0x3e8000000f0c7820 */ /* 0x010fe20000400000 */
[----:B------:R-:W-:-:S04]  /*1a5f0*/  @!P4 FMUL R21, R21, 16777216 ;  /* 0x4b8000001515c820 */ /* 0x000fc80000400000 */
[----:B------:R-:W-:Y:S01]  /*1a600*/  FSEL R12, R12, R15, P3 ;  /* 0x0000000f0c0c7208 */ /* 0x000fe20001800000 */
        /* <DEDUP_REMOVED lines=95> */
[----:B---3--:R-:W-:-:S05]  /*1ac00*/  FMUL R3, R14, 0.25 ;  /* 0x3e8000000e037820 */ /* 0x008fca0000400000 */
[----:B------:R-:W-:Y:S01]  /*1ac10*/  FSEL R3, R3, R14, P3 ;  /* 0x0000000e03037208 */ /* 0x000fe20001800000 */
[----:B------:R-:W-:Y:S01]  /*1ac20*/  FMUL R167, R197, 0.25 ;  /* 0x3e800000c5a77820 */ /* 0x000fe20000400000 */
[----:B------:R-:W-:-:S05]  /*1ac30*/  FMUL R15, R25, 0.25 ;  /* 0x3e800000190f7820 */ /* 0x000fca0000400000 */
[----:B------:R-:W-:Y:S01]  /*1ac40*/  FSEL R15, R15, R25, P3 ;  /* 0x000000190f0f7208 */ /* 0x000fe20001800000 */
[----:B------:R-:W-:Y:S01]  /*1ac50*/  FMUL R25, R78, 0.25 ;  /* 0x3e8000004e197820 */ /* 0x000fe20000400000 */
[----:B------:R-:W-:-:S04]  /*1ac60*/  FMUL R14, R26, 0.25 ;  /* 0x3e8000001a0e7820 */ /* 0x000fc80000400000 */
[----:B------:R-:W-:Y:S01]  /*1ac70*/  FSEL R25, R25, R78, P3 ;  /* 0x0000004e19197208 */ /* 0x000fe20001800000 */
[----:B------:R-:W-:Y:S01]  /*1ac80*/  FMUL R78, R86, 0.25 ;  /* 0x3e800000564e7820 */ /* 0x000fe20000400000 */
[----:B------:R-:W-:-:S04]  /*1ac90*/  FSEL R14, R14, R26, P3 ;  /* 0x0000001a0e0e7208 */ /* 0x000fc80001800000 */
[----:B------:R-:W-:Y:S01]  /*1aca0*/  FSEL R78, R78, R86, P3 ;  /* 0x000000564e4e7208 */ /* 0x000fe20001800000 */
[----:B------:R-:W-:Y:S01]  /*1acb0*/  FMUL R86, R92, 0.25 ;  /* 0x3e8000005c567820 */ /* 0x000fe20000400000 */
[----:B------:R-:W-:-:S04]  /*1acc0*/  FMUL R26, R79, 0.25 ;  /* 0x3e8000004f1a7820 */ /* 0x000fc80000400000 */
[----:B------:R-:W-:Y:S01]  /*1acd0*/  FSEL R86, R86, R92, P3 ;  /* 0x0000005c56567208 */ /* 0x000fe20001800000 */
[----:B------:R-:W-:Y:S01]  /*1ace0*/  FMUL R92, R96, 0.25 ;  /* 0x3e800000605c7820 */ /* 0x000fe20000400000 */
[----:B------:R-:W-:Y:S01]  /*1acf0*/  FSEL R26, R26, R79, P3 ;  /* 0x0000004f1a1a7208 */ /* 0x000fe20001800000 */
[----:B------:R-:W-:-:S03]  /*1ad00*/  FMUL R79, R87, 0.25 ;  /* 0x3e800000574f7820 */ /* 0x000fc60000400000 */
        /* <DEDUP_REMOVED lines=79> */
[----:B------:R-:W-:Y:S01]  /*1b200*/  FSEL R206, R206, R210, P3 ;  /* 0x000000d2cece7208 */ /* 0x000fe20001800000 */
[----:B------:R-:W-:Y:S01]  /*1b210*/  FMUL R210, R224, 0.25 ;  /* 0x3e800000e0d27820 */ /* 0x000fe20000400000 */
[----:B------:R-:W-:Y:S01]  /*1b220*/  FSEL R207, R207, R209, P3 ;  /* 0x000000d1cfcf7208 */ /* 0x000fe20001800000 */
[----:B------:R-:W-:Y:S01]  /*1b230*/  FMUL R209, R227, 0.25 ;  /* 0x3e800000e3d17820 */ /* 0x000fe20000400000 */
[----:B------:R-:W-:Y:S01]  /*1b240*/  @!P5 FMUL R32, R32, 16777216 ;  /* 0x4b8000002020d820 */ /* 0x000fe20000400000 */
[----:B------:R-:W-:Y:S01]  /*1b250*/  @!P5 FMUL R33, R33, 16777216 ;  /* 0x4b8000002121d820 */ /* 0x000fe20000400000 */
[----:B------:R-:W-:Y:S01]  /*1b260*/  @!P5 FMUL R34, R34, 16777216 ;  /* 0x4b8000002222d820 */ /* 0x000fe20000400000 */
[----:B------:R-:W-:Y:S01]  /*1b270*/  @!P5 FMUL R35, R35, 16777216 ;  /* 0x4b8000002323d820 */ /* 0x000fe20000400000 */
[----:B------:R-:W-:Y:S01]  /*1b280*/  FSETP.NEU.AND P4, PT, R0, RZ, PT ;  /* 0x000000ff0000720b */ /* 0x000fe20003f8d000 */
[----:B------:R-:W-:Y:S01]  /*1b290*/  FMUL R0, R166, 0.25 ;  /* 0x3e800000a6007820 */ /* 0x000fe20000400000 */
[----:B------:R-:W-:Y:S01]  /*1b2a0*/  FMUL R202, R178, R28 ;  /* 0x0000001cb2ca7220 */ /* 0x000fe20000400000 */
[----:B------:R-:W-:Y:S01]  /*1b2b0*/  FSEL R204, R204, R208, P3 ;  /* 0x000000d0cccc7208 */ /* 0x000fe20001800000 */
[C---:B------:R-:W-:Y:S01]  /*1b2c0*/  FMUL R208, R178.reuse, R32 ;  /* 0x00000020b2d07220 */ /* 0x040fe20000400000 */
[----:B------:R-:W-:Y:S01]  /*1b2d0*/  FSEL R209, R209, R227, P3 ;  /* 0x000000e3d1d17208 */ /* 0x000fe20001800000 */
[----:B------:R-:W-:Y:S01]  /*1b2e0*/  FMUL R227, R178, R35 ;  /* 0x00000023b2e37220 */ /* 0x000fe20000400000 */
[----:B------:R-:W-:Y:S01]  /*1b2f0*/  FSEL R210, R210, R224, P3 ;  /* 0x000000e0d2d27208 */ /* 0x000fe20001800000 */
[C---:B------:R-:W-:Y:S01]  /*1b300*/  FMUL R224, R178.reuse, R34 ;  /* 0x00000022b2e07220 */ /* 0x040fe20000400000 */
[----:B------:R-:W-:Y:S01]  /*1b310*/  MOV R28, R223 ;  /* 0x000000df001c7202 */ /* 0x000fe20000000f00 */
[----:B------:R-:W-:Y:S01]  /*1b320*/  FMUL R223, R178, R33 ;  /* 0x00000021b2df7220 */ /* 0x000fe20000400000 */
[----:B------:R-:W-:Y:S01]  /*1b330*/  BAR.SYNC.DEFER_BLOCKING 0x0 ;  /* 0x0000000000007b1d */ /* 0x000fe20000010000 */
[----:B------:R-:W-:Y:S01]  /*1b340*/  FSEL R0, R0, R166, P3 ;  /* 0x000000a600007208 */ /* 0x000fe20001800000 */
[----:B------:R-:W-:Y:S01]  /*1b350*/  FMUL R166, R196, 0.25 ;  /* 0x3e800000c4a67820 */ /* 0x000fe20000400000 */
[----:B------:R-:W-:-:S04]  /*1b360*/  @!P5 FMUL R20, R20, 16777216 ;  /* 0x4b8000001414d820 */ /* 0x000fc80000400000 */
[----:B------:R-:W-:Y:S01]  /*1b370*/  FSEL R166, R166, R196, P3 ;  /* 0x000000c4a6a67208 */ /* 0x000fe20001800000 */
[----:B------:R-:W-:Y:S01]  /*1b380*/  FMUL R196, R200, 0.25 ;  /* 0x3e800000c8c47820 */ /* 0x000fe20000400000 */
[----:B------:R-:W-:Y:S01]  /*1b390*/  @!P5 FMUL R209, R209, 16777216 ;  /* 0x4b800000d1d1d820 */ /* 0x000fe20000400000 */
[----:B------:R-:W-:Y:S01]  /*1b3a0*/  @!P5 FMUL R210, R210, 16777216 ;  /* 0x4b800000d2d2d820 */ /* 0x000fe20000400000 */
[----:B------:R-:W1:Y:S02]  /*1b3b0*/  LDS.128 R32, [R27] ;  /* 0x000000001b207984 */ /* 0x000e640000000c00 */
[----:B------:R-:W-:Y:S01]  /*1b3c0*/  FSEL R196, R196, R200, P3 ;  /* 0x000000c8c4c47208 */ /* 0x000fe20001800000 */
[C---:B------:R-:W-:Y:S01]  /*1b3d0*/  FMUL R200, R178.reuse, R20 ;  /* 0x00000014b2c87220 */ /* 0x040fe20000400000 */
[C---:B------:R-:W-:Y:S01]  /*1b3e0*/  FMUL R20, R178.reuse, R209 ;  /* 0x000000d1b2147220 */ /* 0x040fe20000400000 */
[----:B------:R-:W-:Y:S01]  /*1b3f0*/  FMUL R210, R178, R210 ;  /* 0x000000d2b2d27220 */ /* 0x000fe20000400000 */
[----:B------:R-:W-:-:S02]  /*1b400*/  F2FP.F16.F32.PACK_AB R21, R21, R23 ;  /* 0x000000171515723e */ /* 0x000fc400000000ff */
[----:B------:R-:W-:Y:S02]  /*1b410*/  F2FP.F16.F32.PACK_AB R29, R29, R22 ;  /* 0x000000161d1d723e */ /* 0x000fe400000000ff */
[----:B------:R-:W-:Y:S02]  /*1b420*/  F2FP.F16.F32.PACK_AB R20, R20, R210 ;  /* 0x000000d21414723e */ /* 0x000fe400000000ff */
[----:B------:R-:W-:Y:S01]  /*1b430*/  F2FP.F16.F32.PACK_AB R22, R37, R36 ;  /* 0x000000242516723e */ /* 0x000fe200000000ff */
[----:B------:R-:W-:Y:S01]  /*1b440*/  FMUL R169, R199, 0.25 ;  /* 0x3e800000c7a97820 */ /* 0x000fe20000400000 */
[----:B------:R-:W-:Y:S01]  /*1b450*/  F2FP.F16.F32.PACK_AB R23, R39, R38 ;  /* 0x000000262717723e */ /* 0x000fe200000000ff */
[----:B------:R-:W-:Y:S01]  /*1b460*/  BAR.SYNC.DEFER_BLOCKING 0x0 ;  /* 0x0000000000007b1d */ /* 0x000fe20000010000 */
[----:B------:R-:W-:Y:S01]  /*1b470*/  @!P5 FMUL R206, R206, 16777216 ;  /* 0x4b800000ceced820 */ /* 0x000fe20000400000 */
[----:B------:R-:W-:Y:S01]  /*1b480*/  @!P5 FMUL R207, R207, 16777216 ;  /* 0x4b800000cfcfd820 */ /* 0x000fe20000400000 */
[----:B------:R-:W-:Y:S01]  /*1b490*/  MOV R209, R28 ;  /* 0x0000001c00d17202 */ /* 0x000fe20000000f00 */
[----:B------:R-:W-:Y:S01]  /*1b4a0*/  @!P5 FMUL R31, R31, 16777216 ;  /* 0x4b8000001f1fd820 */ /* 0x000fe20000400000 */
[----:B------:R-:W-:Y:S01]  /*1b4b0*/  F2FP.F16.F32.PACK_AB R30, R30, R40 ;  /* 0x000000281e1e723e */ /* 0x000fe200000000ff */
        /* <DEDUP_REMOVED lines=18> */
[----:B------:R-:W-:Y:S01]  /*1b5e0*/  STSM.16.M88.4 [R24], R20 ;  /* 0x0000001418007844 */ /* 0x000fe20000000200 */
[----:B------:R-:W-:Y:S01]  /*1b5f0*/  BAR.SYNC.DEFER_BLOCKING 0x0 ;  /* 0x0000000000007b1d */ /* 0x000fe20000010000 */
[----:B------:R-:W-:Y:S01]  /*1b600*/  FSEL R169, R169, R199, P3 ;  /* 0x000000c7a9a97208 */ /* 0x000fe20001800000 */
[----:B------:R-:W-:Y:S01]  /*1b610*/  FMUL R199, R205, 0.25 ;  /* 0x3e800000cdc77820 */ /* 0x000fe20000400000 */
[C---:B------:R-:W-:Y:S01]  /*1b620*/  FMUL R28, R178.reuse, R206 ;  /* 0x000000ceb21c7220 */ /* 0x040fe20000400000 */
[----:B------:R-:W-:Y:S01]  /*1b630*/  FMUL R207, R178, R207 ;  /* 0x000000cfb2cf7220 */ /* 0x000fe20000400000 */
        /* <DEDUP_REMOVED lines=19> */
[----:B------:R-:W2:Y:S01]  /*1b770*/  LDS.128 R20, [R27] ;  /* 0x000000001b147984 */ /* 0x000ea20000000c00 */
[----:B------:R-:W-:Y:S01]  /*1b780*/  FSEL R199, R199, R205, P3 ;  /* 0x000000cdc7c77208 */ /* 0x000fe20001800000 */
[----:B------:R-:W-:Y:S01]  /*1b790*/  FMUL R205, R178, R31 ;  /* 0x0000001fb2cd7220 */ /* 0x000fe20000400000 */
[----:B------:R-:W-:Y:S01]  /*1b7a0*/  F2FP.F16.F32.PACK_AB R28, R28, R207 ;  /* 0x000000cf1c1c723e */ /* 0x000fe200000000ff */
[----:B------:R-:W-:Y:S01]  /*1b7b0*/  @!P5 FMUL R167, R167, 16777216 ;  /* 0x4b800000a7a7d820 */ /* 0x000fe20000400000 */
[----:B------:R-:W-:Y:S01]  /*1b7c0*/  F2FP.F16.F32.PACK_AB R31, R43, R42 ;  /* 0x0000002a2b1f723e */ /* 0x000fe200000000ff */
[----:B------:R-:W-:Y:S01]  /*1b7d0*/  BAR.SYNC.DEFER_BLOCKING 0x0 ;  /* 0x0000000000007b1d */ /* 0x000fe20000010000 */
        /* <DEDUP_REMOVED lines=23> */
[----:B------:R-:W-:Y:S01]  /*1b950*/  STSM.16.M88.4 [R24], R28 ;  /* 0x0000001c18007844 */ /* 0x000fe20000000200 */
[C---:B------:R-:W-:Y:S01]  /*1b960*/  FMUL R96, R178.reuse, R96 ;  /* 0x00000060b2607220 */ /* 0x040fe20000400000 */
[C---:B------:R-:W-:Y:S01]  /*1b970*/  FMUL R97, R178.reuse, R97 ;  /* 0x00000061b2617220 */ /* 0x040fe20000400000 */
[C---:B------:R-:W-:Y:S01]  /*1b980*/  FMUL R100, R178.reuse, R100 ;  /* 0x00000064b2647220 */ /* 0x040fe20000400000 */
[----:B------:R-:W-:Y:S01]  /*1b990*/  BAR.SYNC.DEFER_BLOCKING 0x0 ;  /* 0x0000000000007b1d */ /* 0x000fe20000010000 */
        /* <DEDUP_REMOVED lines=20> */
[----:B------:R-:W-:Y:S01]  /*1bae0*/  F2FP.F16.F32.PACK_AB R37, R184, R185 ;  /* 0x000000b9b825723e */ /* 0x000fe200000000ff */
[----:B------:R-:W3:Y:S01]  /*1baf0*/  LDL.LU R210, [R1+0xa40] ;  /* 0x000a400001d27983 */ /* 0x000ee20000300800 */
[----:B------:R-:W-:Y:S01]  /*1bb00*/  F2FP.F16.F32.PACK_AB R38, R45, R44 ;  /* 0x0000002c2d26723e */ /* 0x000fe200000000ff */
[----:B------:R-:W4:Y:S02]  /*1bb10*/  LDC R207, c[0x0][0x278] ;  /* 0x00009e00ffcf7b82 */ /* 0x000f240000000800 */
[----:B------:R-:W2:Y:S01]  /*1bb20*/  LDS.128 R28, [R27] ;  /* 0x000000001b1c7984 */ /* 0x000ea20000000c00 */
        /* <DEDUP_REMOVED lines=10> */
[----:B------:R-:W-:-:S04]  /*1bbd0*/  F2FP.F16.F32.PACK_AB R39, R47, R46 ;  /* 0x0000002e2f27723e */ /* 0x000fc800000000ff */
[----:B------:R-:W-:Y:S01]  /*1bbe0*/  F2FP.F16.F32.PACK_AB R36, R203, R178 ;  /* 0x000000b2cb24723e */ /* 0x000fe200000000ff */
[----:B------:R-:W-:Y:S06]  /*1bbf0*/  BAR.SYNC.DEFER_BLOCKING 0x0 ;  /* 0x0000000000007b1d */ /* 0x000fec0000010000 */
[----:B------:R-:W-:Y:S02]  /*1bc00*/  STSM.16.M88.4 [R24], R36 ;  /* 0x0000002418007844 */ /* 0x000fe40000000200 */
[----:B------:R-:W-:Y:S01]  /*1bc10*/  BAR.SYNC.DEFER_BLOCKING 0x0 ;  /* 0x0000000000007b1d */ /* 0x000fe20000010000 */
[----:B------:R-:W-:-:S02]  /*1bc20*/  F2FP.F16.F32.PACK_AB R40, R199, R201 ;  /* 0x000000c9c728723e */ /* 0x000fc400000000ff */
[----:B------:R-:W-:Y:S02]  /*1bc30*/  F2FP.F16.F32.PACK_AB R41, R41, R183 ;  /* 0x000000b72929723e */ /* 0x000fe400000000ff */
[----:B------:R-:W-:-:S03]  /*1bc40*/  F2FP.F16.F32.PACK_AB R42, R49, R48 ;  /* 0x00000030312a723e */ /* 0x000fc600000000ff */
[----:B------:R-:W1:Y:S01]  /*1bc50*/  LDC R199, c[0x0][0x278] ;  /* 0x00009e00ffc77b82 */ /* 0x000e620000000800 */
[----:B------:R-:W2:Y:S01]  /*1bc60*/  LDS.128 R36, [R27] ;  /* 0x000000001b247984 */ /* 0x000ea20000000c00 */
[----:B------:R-:W-:-:S06]  /*1bc70*/  F2FP.F16.F32.PACK_AB R43, R51, R50 ;  /* 0x00000032332b723e */ /* 0x000fcc00000000ff */
[----:B------:R-:W4:Y:S08]  /*1bc80*/  LDC R201, c[0x0][0x278] ;  /* 0x00009e00ffc97b82 */ /* 0x000f300000000800 */
[----:B------:R-:W-:Y:S06]  /*1bc90*/  BAR.SYNC.DEFER_BLOCKING 0x0 ;  /* 0x0000000000007b1d */ /* 0x000fec0000010000 */
[----:B------:R-:W-:Y:S02]  /*1bca0*/  STSM.16.M88.4 [R24], R40 ;  /* 0x0000002818007844 */ /* 0x000fe40000000200 */
[----:B------:R-:W-:Y:S01]  /*1bcb0*/  BAR.SYNC.DEFER_BLOCKING 0x0 ;  /* 0x0000000000007b1d */ /* 0x000fe20000010000 */
[----:B------:R-:W-:-:S02]  /*1bcc0*/  F2FP.F16.F32.PACK_AB R44, R227, R198 ;  /* 0x000000c6e32c723e */ /* 0x000fc400000000ff */
[----:B------:R-:W-:Y:S02]  /*1bcd0*/  F2FP.F16.F32.PACK_AB R45, R160, R161 ;  /* 0x000000a1a02d723e */ /* 0x000fe400000000ff */
[----:B------:R-:W-:-:S03]  /*1bce0*/  F2FP.F16.F32.PACK_AB R46, R53, R52 ;  /* 0x00000034352e723e */ /* 0x000fc600000000ff */
[----:B------:R-:W0:Y:S01]  /*1bcf0*/  LDC R161, c[0x0][0x278] ;  /* 0x00009e00ffa17b82 */ /* 0x000e220000000800 */
[----:B------:R-:W2:Y:S01]  /*1bd00*/  LDS.128 R40, [R27] ;  /* 0x000000001b287984 */ /* 0x000ea20000000c00 */
[----:B------:R-:W-:-:S06]  /*1bd10*/  F2FP.F16.F32.PACK_AB R47, R55, R54 ;  /* 0x00000036372f723e */ /* 0x000fcc00000000ff */
[----:B------:R-:W-:Y:S06]  /*1bd20*/  BAR.SYNC.DEFER_BLOCKING 0x0 ;  /* 0x0000000000007b1d */ /* 0x000fec0000010000 */
[----:B------:R-:W-:Y:S02]  /*1bd30*/  STSM.16.M88.4 [R24], R44 ;  /* 0x0000002c18007844 */ /* 0x000fe40000000200 */
[----:B------:R-:W-:Y:S01]  /*1bd40*/  BAR.SYNC.DEFER_BLOCKING 0x0 ;  /* 0x0000000000007b1d */ /* 0x000fe20000010000 */
[----:B------:R-:W-:Y:S02]  /*1bd50*/  F2FP.F16.F32.PACK_AB R48, R223, R224 ;  /* 0x000000e0df30723e */ /* 0x000fe400000000ff */
[----:B------:R-:W-:-:S02]  /*1bd60*/  F2FP.F16.F32.PACK_AB R49, R158, R159 ;  /* 0x0000009f9e31723e */ /* 0x000fc400000000ff */
[----:B------:R-:W-:-:S03]  /*1bd70*/  F2FP.F16.F32.PACK_AB R50, R57, R56 ;  /* 0x000000383932723e */ /* 0x000fc600000000ff */
[----:B------:R-:W2:Y:S01]  /*1bd80*/  LDC R159, c[0x0][0x278] ;  /* 0x00009e00ff9f7b82 */ /* 0x000ea20000000800 */
        /* <DEDUP_REMOVED lines=8> */
[----:B------:R-:W1:Y:S01]  /*1be10*/  LDC R157, c[0x0][0x278] ;  /* 0x00009e00ff9d7b82 */ /* 0x000e620000000800 */
        /* <DEDUP_REMOVED lines=8> */
[----:B------:R-:W4:Y:S01]  /*1bea0*/  LDC R155, c[0x0][0x278] ;  /* 0x00009e00ff9b7b82 */ /* 0x000f220000000800 */
        /* <DEDUP_REMOVED lines=10> */
[----:B------:R-:W-:Y:S02]  /*1bf50*/  F2FP.F16.F32.PACK_AB R63, R71, R70 ;  /* 0x00000046473f723e */ /* 0x000fe400000000ff */
[----:B------:R-:W-:-:S04]  /*1bf60*/  F2FP.F16.F32.PACK_AB R64, R168, R169 ;  /* 0x000000a9a840723e */ /* 0x000fc800000000ff */
[----:B------:R-:W-:Y:S01]  /*1bf70*/  BAR.SYNC.DEFER_BLOCKING 0x0 ;  /* 0x0000000000007b1d */ /* 0x000fe20000010000 */
[----:B------:R-:W-:Y:S02]  /*1bf80*/  F2FP.F16.F32.PACK_AB R65, R150, R151 ;  /* 0x000000979641723e */ /* 0x000fe400000000ff */
[----:B------:R-:W-:Y:S02]  /*1bf90*/  F2FP.F16.F32.PACK_AB R66, R73, R72 ;  /* 0x000000484942723e */ /* 0x000fe400000000ff */
[----:B------:R-:W-:Y:S02]  /*1bfa0*/  F2FP.F16.F32.PACK_AB R67, R75, R74 ;  /* 0x0000004a4b43723e */ /* 0x000fe400000000ff */
[----:B------:R-:W-:Y:S02]  /*1bfb0*/  F2FP.F16.F32.PACK_AB R132, R132, R133 ;  /* 0x000000858484723e */ /* 0x000fe400000000ff */
[----:B------:R-:W-:Y:S02]  /*1bfc0*/  F2FP.F16.F32.PACK_AB R128, R128, R129 ;  /* 0x000000818080723e */ /* 0x000fe400000000ff */
[----:B------:R-:W-:-:S02]  /*1bfd0*/  F2FP.F16.F32.PACK_AB R124, R124, R125 ;  /* 0x0000007d7c7c723e */ /* 0x000fc400000000ff */
[----:B------:R-:W-:Y:S02]  /*1bfe0*/  F2FP.F16.F32.PACK_AB R120, R120, R121 ;  /* 0x000000797878723e */ /* 0x000fe400000000ff */
[----:B------:R-:W-:Y:S02]  /*1bff0*/  F2FP.F16.F32.PACK_AB R108, R108, R109 ;  /* 0x0000006d6c6c723e */ /* 0x000fe400000000ff */
[----:B------:R-:W-:Y:S02]  /*1c000*/  F2FP.F16.F32.PACK_AB R100, R100, R101 ;  /* 0x000000656464723e */ /* 0x000fe400000000ff */
[----:B------:R-:W-:Y:S01]  /*1c010*/  F2FP.F16.F32.PACK_AB R92, R92, R93 ;  /* 0x0000005d5c5c723e */ /* 0x000fe200000000ff */
[----:B------:R-:W2:Y:S01]  /*1c020*/  S2R R227, SR_CTAID.Y ;  /* 0x0000000000e37919 */ /* 0x000ea20000002600 */
[----:B------:R-:W-:Y:S02]  /*1c030*/  F2FP.F16.F32.PACK_AB R68, R166, R167 ;  /* 0x000000a7a644723e */ /* 0x000fe400000000ff */
[----:B------:R-:W-:Y:S01]  /*1c040*/  F2FP.F16.F32.PACK_AB R230, R231, R230 ;  /* 0x000000e6e7e6723e */ /* 0x000fe200000000ff */
[----:B------:R-:W-:Y:S01]  /*1c050*/  STSM.16.M88.4 [R24], R60 ;  /* 0x0000003c18007844 */ /* 0x000fe20000000200 */
[----:B------:R-:W-:Y:S01]  /*1c060*/  F2FP.F16.F32.PACK_AB R69, R146, R147 ;  /* 0x000000939245723e */ /* 0x000fe200000000ff */
[----:B----4-:R-:W-:Y:S01]  /*1c070*/  IMAD R155, R155, 0x14, RZ ;  /* 0x000000149b9b7824 */ /* 0x010fe200078e02ff */
[----:B------:R-:W-:Y:S01]  /*1c080*/  F2FP.F16.F32.PACK_AB R70, R77, R76 ;  /* 0x0000004c4d46723e */ /* 0x000fe200000000ff */
[----:B------:R-:W-:Y:S01]  /*1c090*/  BAR.SYNC.DEFER_BLOCKING 0x0 ;  /* 0x0000000000007b1d */ /* 0x000fe20000010000 */
[----:B------:R-:W-:Y:S01]  /*1c0a0*/  F2FP.F16.F32.PACK_AB R71, R83, R82 ;  /* 0x000000525347723e */ /* 0x000fe200000000ff */
[----:B-1----:R-:W-:-:S02]  /*1c0b0*/  IMAD R157, R157, 0x16, RZ ;  /* 0x000000169d9d7824 */ /* 0x002fc400078e02ff */
[----:B0-----:R-:W-:-:S04]  /*1c0c0*/  IMAD R161, R161, 0x1a, RZ ;  /* 0x0000001aa1a17824 */ /* 0x001fc800078e02ff */
[----:B------:R-:W0:Y:S08]  /*1c0d0*/  LDC R169, c[0x0][0x278] ;  /* 0x00009e00ffa97b82 */ /* 0x000e300000000800 */
[----:B------:R-:W1:Y:S01]  /*1c0e0*/  LDC R197, c[0x0][0x278] ;  /* 0x00009e00ffc57b82 */ /* 0x000e620000000800 */
[----:B------:R-:W4:Y:S07]  /*1c0f0*/  LDS.128 R60, [R27] ;  /* 0x000000001b3c7984 */ /* 0x000f2e0000000c00 */
[----:B------:R-:W-:Y:S06]  /*1c100*/  BAR.SYNC.DEFER_BLOCKING 0x0 ;  /* 0x0000000000007b1d */ /* 0x000fec0000010000 */
[----:B------:R-:W-:Y:S02]  /*1c110*/  STSM.16.M88.4 [R24], R64 ;  /* 0x0000004018007844 */ /* 0x000fe40000000200 */
[----:B------:R-:W-:Y:S06]  /*1c120*/  BAR.SYNC.DEFER_BLOCKING 0x0 ;  /* 0x0000000000007b1d */ /* 0x000fec0000010000 */
[----:B------:R-:W4:Y:S02]  /*1c130*/  LDS.128 R64, [R27] ;  /* 0x000000001b407984 */ /* 0x000f240000000c00 */
[----:B------:R-:W-:Y:S06]  /*1c140*/  BAR.SYNC.DEFER_BLOCKING 0x0 ;  /* 0x0000000000007b1d */ /* 0x000fec0000010000 */
[----:B------:R-:W-:Y:S02]  /*1c150*/  STSM.16.M88.4 [R24], R68 ;  /* 0x0000004418007844 */ /* 0x000fe40000000200 */
[----:B------:R-:W-:Y:S01]  /*1c160*/  BAR.SYNC.DEFER_BLOCKING 0x0 ;  /* 0x0000000000007b1d */ /* 0x000fe20000010000 */
[----:B------:R-:W-:-:S02]  /*1c170*/  F2FP.F16.F32.PACK_AB R72, R164, R165 ;  /* 0x000000a5a448723e */ /* 0x000fc400000000ff */
[----:B------:R-:W-:-:S03]  /*1c180*/  F2FP.F16.F32.PACK_AB R73, R142, R143 ;  /* 0x0000008f8e49723e */ /* 0x000fc600000000ff */
[----:B------:R-:W-:Y:S01]  /*1c190*/  LDS.128 R68, [R27] ;  /* 0x000000001b447984 */ /* 0x000fe20000000c00 */
[----:B------:R-:W-:Y:S01]  /*1c1a0*/  F2FP.F16.F32.PACK_AB R74, R81, R80 ;  /* 0x00000050514a723e */ /* 0x000fe200000000ff */
[----:B------:R-:W2:Y:S01]  /*1c1b0*/  LDC R165, c[0x0][0x278] ;  /* 0x00009e00ffa57b82 */ /* 0x000ea20000000800 */
[----:B------:R-:W-:-:S07]  /*1c1c0*/  F2FP.F16.F32.PACK_AB R75, R176, R174 ;  /* 0x000000aeb04b723e */ /* 0x000fce00000000ff */
[----:B------:R-:W-:Y:S06]  /*1c1d0*/  BAR.SYNC.DEFER_BLOCKING 0x0 ;  /* 0x0000000000007b1d */ /* 0x000fec0000010000 */
[----:B------:R-:W-:Y:S02]  /*1c1e0*/  STSM.16.M88.4 [R24], R72 ;  /* 0x0000004818007844 */ /* 0x000fe40000000200 */
[----:B------:R-:W-:Y:S01]  /*1c1f0*/  BAR.SYNC.DEFER_BLOCKING 0x0 ;  /* 0x0000000000007b1d */ /* 0x000fe20000010000 */
[----:B------:R-:W-:Y:S02]  /*1c200*/  F2FP.F16.F32.PACK_AB R80, R162, R163 ;  /* 0x000000a3a250723e */ /* 0x000fe400000000ff */
[----:B------:R-:W-:-:S02]  /*1c210*/  F2FP.F16.F32.PACK_AB R81, R138, R139 ;  /* 0x0000008b8a51723e */ /* 0x000fc400000000ff */
[----:B------:R-:W-:-:S03]  /*1c220*/  F2FP.F16.F32.PACK_AB R82, R85, R84 ;  /* 0x000000545552723e */ /* 0x000fc600000000ff */
[----:B------:R-:W4:Y:S01]  /*1c230*/  LDC R163, c[0x0][0x278] ;  /* 0x00009e00ffa37b82 */ /* 0x000f220000000800 */
[----:B------:R-:W-:Y:S01]  /*1c240*/  LDS.128 R72, [R27] ;  /* 0x000000001b487984 */ /* 0x000fe20000000c00 */
[----:B------:R-:W-:Y:S02]  /*1c250*/  F2FP.F16.F32.PACK_AB R83, R181, R180 ;  /* 0x000000b4b553723e */ /* 0x000fe400000000ff */
[----:B------:R-:W-:-:S04]  /*1c260*/  F2FP.F16.F32.PACK_AB R133, R134, R135 ;  /* 0x000000878685723e */ /* 0x000fc800000000ff */
[----:B------:R-:W-:Y:S01]  /*1c270*/  BAR.SYNC.DEFER_BLOCKING 0x0 ;  /* 0x0000000000007b1d */ /* 0x000fe20000010000 */
[----:B------:R-:W-:Y:S02]  /*1c280*/  F2FP.F16.F32.PACK_AB R129, R126, R127 ;  /* 0x0000007f7e81723e */ /* 0x000fe400000000ff */
[----:B------:R-:W-:Y:S02]  /*1c290*/  F2FP.F16.F32.PACK_AB R125, R130, R131 ;  /* 0x00000083827d723e */ /* 0x000fe400000000ff */
[----:B------:R-:W-:Y:S02]  /*1c2a0*/  F2FP.F16.F32.PACK_AB R121, R118, R119 ;  /* 0x000000777679723e */ /* 0x000fe400000000ff */
[----:B------:R-:W-:Y:S02]  /*1c2b0*/  F2FP.F16.F32.PACK_AB R109, R114, R115 ;  /* 0x00000073726d723e */ /* 0x000fe400000000ff */
[----:B------:R-:W-:Y:S01]  /*1c2c0*/  F2FP.F16.F32.PACK_AB R142, R189, R187 ;  /* 0x000000bbbd8e723e */ /* 0x000fe200000000ff */
[----:B------:R-:W4:Y:S01]  /*1c2d0*/  LDC.64 R114, c[0x0][0x270] ;  /* 0x00009c00ff727b82 */ /* 0x000f220000000a00 */
[----:B------:R-:W-:-:S02]  /*1c2e0*/  F2FP.F16.F32.PACK_AB R143, R236, R234 ;  /* 0x000000eaec8f723e */ /* 0x000fc400000000ff */
[----:B------:R-:W-:Y:S02]  /*1c2f0*/  F2FP.F16.F32.PACK_AB R101, R106, R107 ;  /* 0x0000006b6a65723e */ /* 0x000fe400000000ff */
[----:B------:R-:W-:Y:S02]  /*1c300*/  F2FP.F16.F32.PACK_AB R93, R98, R99 ;  /* 0x00000063625d723e */ /* 0x000fe400000000ff */
[----:B------:R-:W-:Y:S02]  /*1c310*/  F2FP.F16.F32.PACK_AB R85, R94, R95 ;  /* 0x0000005f5e55723e */ /* 0x000fe400000000ff */
[----:B------:R-:W-:Y:S02]  /*1c320*/  F2FP.F16.F32.PACK_AB R76, R78, R79 ;  /* 0x0000004f4e4c723e */ /* 0x000fe400000000ff */
[----:B------:R-:W-:Y:S02]  /*1c330*/  F2FP.F16.F32.PACK_AB R77, R90, R91 ;  /* 0x0000005b5a4d723e */ /* 0x000fe400000000ff */
[----:B------:R-:W-:Y:S01]  /*1c340*/  F2FP.F16.F32.PACK_AB R231, R209, R252 ;  /* 0x000000fcd1e7723e */ /* 0x000fe200000000ff */
[----:B------:R-:W-:Y:S01]  /*1c350*/  STSM.16.M88.4 [R24], R80 ;  /* 0x0000005018007844 */ /* 0x000fe20000000200 */
[----:B------:R-:W-:-:S02]  /*1c360*/  F2FP.F16.F32.PACK_AB R134, R89, R88 ;  /* 0x000000585986723e */ /* 0x000fc400000000ff */
[----:B------:R-:W-:Y:S01]  /*1c370*/  F2FP.F16.F32.PACK_AB R150, R237, R235 ;  /* 0x000000ebed96723e */ /* 0x000fe200000000ff */
[----:B------:R-:W-:Y:S01]  /*1c380*/  BAR.SYNC.DEFER_BLOCKING 0x0 ;  /* 0x0000000000007b1d */ /* 0x000fe20000010000 */
[----:B------:R-:W-:Y:S02]  /*1c390*/  F2FP.F16.F32.PACK_AB R135, R188, R186 ;  /* 0x000000babc87723e */ /* 0x000fe400000000ff */
[----:B------:R-:W-:Y:S02]  /*1c3a0*/  F2FP.F16.F32.PACK_AB R126, R117, R116 ;  /* 0x00000074757e723e */ /* 0x000fe400000000ff */
[----:B------:R-:W-:Y:S02]  /*1c3b0*/  F2FP.F16.F32.PACK_AB R127, R192, R191 ;  /* 0x000000bfc07f723e */ /* 0x000fe400000000ff */
[----:B------:R-:W-:Y:S01]  /*1c3c0*/  F2FP.F16.F32.PACK_AB R151, R8, R9 ;  /* 0x000000090897723e */ /* 0x000fe200000000ff */
[----:B--2---:R-:W-:Y:S01]  /*1c3d0*/  IMAD R165, R165, 0x1c, RZ ;  /* 0x0000001ca5a57824 */ /* 0x004fe200078e02ff */
[----:B------:R-:W-:-:S02]  /*1c3e0*/  F2FP.F16.F32.PACK_AB R130, R145, R144 ;  /* 0x000000909182723e */ /* 0x000fc400000000ff */
[----:B------:R-:W-:Y:S01]  /*1c3f0*/  PRMT R146, R18, 0x7632, R146 ;  /* 0x0000763212927816 */ /* 0x000fe20000000092 */
[----:B------:R-:W2:Y:S01]  /*1c400*/  LDC R144, c[0x0][0x278] ;  /* 0x00009e00ff907b82 */ /* 0x000ea20000000800 */
[----:B------:R-:W-:Y:S01]  /*1c410*/  F2FP.F16.F32.PACK_AB R131, R211, R194 ;  /* 0x000000c2d383723e */ /* 0x000fe200000000ff */
[----:B0-----:R-:W-:Y:S01]  /*1c420*/  IMAD R169, R169, 0x3e, RZ ;  /* 0x0000003ea9a97824 */ /* 0x001fe200078e02ff */
[----:B------:R-:W-:Y:S01]  /*1c430*/  F2FP.F16.F32.PACK_AB R118, R173, R172 ;  /* 0x000000acad76723e */ /* 0x000fe200000000ff */
[----:B-1----:R-:W-:Y:S01]  /*1c440*/  IMAD R197, R197, 0x63, RZ ;  /* 0x00000063c5c57824 */ /* 0x002fe200078e02ff */
[----:B------:R-:W-:Y:S01]  /*1c450*/  F2FP.F16.F32.PACK_AB R119, R218, R217 ;  /* 0x000000d9da77723e */ /* 0x000fe200000000ff */
[----:B------:R-:W-:Y:S01]  /*1c460*/  IMAD R199, R199, 0x67, RZ ;  /* 0x00000067c7c77824 */ /* 0x000fe200078e02ff */
[----:B------:R-:W-:Y:S01]  /*1c470*/  F2FP.F16.F32.PACK_AB R106, R212, R195 ;  /* 0x000000c3d46a723e */ /* 0x000fe200000000ff */
[----:B------:R-:W0:Y:S01]  /*1c480*/  LDC R173, c[0x0][0x278] ;  /* 0x00009e00ffad7b82 */ /* 0x000e220000000800 */
[----:B------:R-:W1:Y:S07]  /*1c490*/  LDS.128 R80, [R27] ;  /* 0x000000001b507984 */ /* 0x000e6e0000000c00 */
[----:B------:R-:W-:Y:S01]  /*1c4a0*/  BAR.SYNC.DEFER_BLOCKING 0x0 ;  /* 0x0000000000007b1d */ /* 0x000fe20000010000 */
[----:B------:R-:W-:-:S02]  /*1c4b0*/  F2FP.F16.F32.PACK_AB R116, R140, R141 ;  /* 0x0000008d8c74723e */ /* 0x000fc400000000ff */
[----:B------:R-:W-:Y:S02]  /*1c4c0*/  F2FP.F16.F32.PACK_AB R117, R122, R123 ;  /* 0x0000007b7a75723e */ /* 0x000fe400000000ff */
[----:B------:R-:W-:-:S03]  /*1c4d0*/  F2FP.F16.F32.PACK_AB R107, R241, R240 ;  /* 0x000000f0f16b723e */ /* 0x000fc600000000ff */
[----:B------:R-:W1:Y:S01]  /*1c4e0*/  LDC R181, c[0x0][0x278] ;  /* 0x00009e00ffb57b82 */ /* 0x000e620000000800 */
[----:B------:R-:W-:Y:S02]  /*1c4f0*/  F2FP.F16.F32.PACK_AB R94, R214, R213 ;  /* 0x000000d5d65e723e */ /* 0x000fe400000000ff */
[----:B------:R-:W-:Y:S02]  /*1c500*/  F2FP.F16.F32.PACK_AB R95, R243, R242 ;  /* 0x000000f2f35f723e */ /* 0x000fe400000000ff */
[----:B------:R-:W-:Y:S02]  /*1c510*/  F2FP.F16.F32.PACK_AB R84, R86, R87 ;  /* 0x000000575654723e */ /* 0x000fe400000000ff */
[----:B------:R-:W-:Y:S01]  /*1c520*/  F2FP.F16.F32.PACK_AB R78, R222, R220 ;  /* 0x000000dcde4e723e */ /* 0x000fe200000000ff */
[----:B------:R-:W1:Y:S01]  /*1c530*/  LDC R189, c[0x0][0x278] ;  /* 0x00009e00ffbd7b82 */ /* 0x000e620000000800 */
[----:B------:R-:W-:Y:S02]  /*1c540*/  F2FP.F16.F32.PACK_AB R79, R247, R246 ;  /* 0x000000f6f74f723e */ /* 0x000fe400000000ff */
[----:B------:R-:W-:-:S02]  /*1c550*/  F2FP.F16.F32.PACK_AB R88, R25, R26 ;  /* 0x0000001a1958723e */ /* 0x000fc400000000ff */
[----:B------:R-:W-:Y:S02]  /*1c560*/  F2FP.F16.F32.PACK_AB R89, R113, R112 ;  /* 0x000000707159723e */ /* 0x000fe400000000ff */
[----:B------:R-:W-:Y:S01]  /*1c570*/  F2FP.F16.F32.PACK_AB R90, R226, R225 ;  /* 0x000000e1e25a723e */ /* 0x000fe200000000ff */
[----:B------:R-:W1:Y:S01]  /*1c580*/  LDC.64 R112, c[0x0][0x228] ;  /* 0x00008a00ff707b82 */ /* 0x000e620000000a00 */
[----:B------:R-:W-:Y:S01]  /*1c590*/  F2FP.F16.F32.PACK_AB R91, R249, R248 ;  /* 0x000000f8f95b723e */ /* 0x000fe200000000ff */
[----:B------:R-:W-:Y:S06]  /*1c5a0*/  STSM.16.M88.4 [R24], R132 ;  /* 0x0000008418007844 */ /* 0x000fec0000000200 */
[----:B------:R-:W-:Y:S01]  /*1c5b0*/  BAR.SYNC.DEFER_BLOCKING 0x0 ;  /* 0x0000000000007b1d */ /* 0x000fe20000010000 */
[C---:B--2---:R-:W-:Y:S01]  /*1c5c0*/  IMAD R147, R144.reuse, 0x6, RZ ;  /* 0x0000000690937824 */ /* 0x044fe200078e02ff */
[C---:B------:R-:W-:Y:S01]  /*1c5d0*/  SHF.L.U32 R145, R144.reuse, 0x2, RZ ;  /* 0x0000000290917819 */ /* 0x040fe200000006ff */
[----:B------:R-:W-:-:S02]  /*1c5e0*/  IMAD R139, R144, 0x3, RZ ;  /* 0x00000003908b7824 */ /* 0x000fc400078e02ff */
[----:B------:R-:W-:-:S03]  /*1c5f0*/  IMAD R201, R201, 0x69, RZ ;  /* 0x00000069c9c97824 */ /* 0x000fc600078e02ff */
[----:B------:R-:W2:Y:S01]  /*1c600*/  LDC R209, c[0x0][0x278] ;  /* 0x00009e00ffd17b82 */ /* 0x000ea20000000800 */
[----:B------:R-:W-:Y:S01]  /*1c610*/  IMAD R207, R207, 0x77, RZ ;  /* 0x00000077cfcf7824 */ /* 0x000fe200078e02ff */
[----:B------:R-:W2:Y:S01]  /*1c620*/  LDL.LU R8, [R1+0xa48] ;  /* 0x000a480001087983 */ /* 0x000ea20000300800 */
[----:B------:R-:W-:Y:S02]  /*1c630*/  F2FP.F16.F32.PACK_AB R122, R177, R175 ;  /* 0x000000afb17a723e */ /* 0x000fe400000000ff */
[----:B------:R-:W-:Y:S02]  /*1c640*/  F2FP.F16.F32.PACK_AB R123, R221, R219 ;  /* 0x000000dbdd7b723e */ /* 0x000fe400000000ff */
[----:B------:R-:W-:Y:S01]  /*1c650*/  F2FP.F16.F32.PACK_AB R141, R110, R111 ;  /* 0x0000006f6e8d723e */ /* 0x000fe200000000ff */
[----:B------:R-:W2:Y:S01]  /*1c660*/  LDC R211, c[0x0][0x278] ;  /* 0x00009e00ffd37b82 */ /* 0x000ea20000000800 */
[----:B------:R-:W2:Y:S07]  /*1c670*/  LDS.128 R132, [R27] ;  /* 0x000000001b847984 */ /* 0x000eae0000000c00 */
[----:B------:R-:W-:Y:S01]  /*1c680*/  BAR.SYNC.DEFER_BLOCKING 0x0 ;  /* 0x0000000000007b1d */ /* 0x000fe20000010000 */
[----:B------:R-:W-:-:S02]  /*1c690*/  F2FP.F16.F32.PACK_AB R140, R104, R105 ;  /* 0x00000069688c723e */ /* 0x000fc400000000ff */
[----:B------:R-:W-:Y:S02]  /*1c6a0*/  F2FP.F16.F32.PACK_AB R86, R216, R215 ;  /* 0x000000d7d856723e */ /* 0x000fe400000000ff */
[----:B------:R-:W-:Y:S01]  /*1c6b0*/  F2FP.F16.F32.PACK_AB R87, R245, R244 ;  /* 0x000000f4f557723e */ /* 0x000fe200000000ff */
[----:B----4-:R-:W-:Y:S02]  /*1c6c0*/  IMAD R25, R227, R114, RZ ;  /* 0x00000072e3197224 */ /* 0x010fe400078e02ff */
[----:B---3--:R-:W-:Y:S01]  /*1c6d0*/  IMAD R26, R210, R115, RZ ;  /* 0x00000073d21a7224 */ /* 0x008fe200078e02ff */
[----:B------:R-:W3:Y:S04]  /*1c6e0*/  LDL.LU R9, [R1+0xa44] ;  /* 0x000a440001097983 */ /* 0x000ee80000300800 */
[----:B------:R-:W-:Y:S01]  /*1c6f0*/  STSM.16.M88.4 [R24], R124 ;  /* 0x0000007c18007844 */ /* 0x000fe20000000200 */
[----:B------:R-:W-:Y:S01]  /*1c700*/  BAR.SYNC.DEFER_BLOCKING 0x0 ;  /* 0x0000000000007b1d */ /* 0x000fe20000010000 */
[----:B------:R-:W-:-:S02]  /*1c710*/  F2FP.F16.F32.PACK_AB R110, R182, R179 ;  /* 0x000000b3b66e723e */ /* 0x000fc400000000ff */
[----:B------:R-:W-:Y:S02]  /*1c720*/  F2FP.F16.F32.PACK_AB R111, R233, R232 ;  /* 0x000000e8e96f723e */ /* 0x000fe400000000ff */
[----:B------:R-:W-:Y:S01]  /*1c730*/  F2FP.F16.F32.PACK_AB R105, R102, R103 ;  /* 0x000000676669723e */ /* 0x000fe200000000ff */
[----:B0-----:R-:W-:Y:S01]  /*1c740*/  IMAD R173, R173, 0x44, RZ ;  /* 0x00000044adad7824 */ /* 0x001fe200078e02ff */
[----:B------:R-:W-:Y:S01]  /*1c750*/  F2FP.F16.F32.PACK_AB R104, R96, R97 ;  /* 0x000000616068723e */ /* 0x000fe200000000ff */
[----:B------:R-:W0:Y:S01]  /*1c760*/  LDC R179, c[0x0][0x278] ;  /* 0x00009e00ffb37b82 */ /* 0x000e220000000800 */
[----:B-1----:R-:W-:Y:S01]  /*1c770*/  IMAD R189, R189, 0x51, RZ ;  /* 0x00000051bdbd7824 */ /* 0x002fe200078e02ff */
[----:B------:R-:W4:Y:S04]  /*1c780*/  LDL.LU R168, [R1+0x20c] ;  /* 0x00020c0001a87983 */ /* 0x000f280000300800 */
[----:B------:R-:W1:Y:S02]  /*1c790*/  LDS.128 R124, [R27] ;  /* 0x000000001b7c7984 */ /* 0x000e640000000c00 */
[----:B------:R-:W-:Y:S01]  /*1c7a0*/  BAR.SYNC.DEFER_BLOCKING 0x0 ;  /* 0x0000000000007b1d */ /* 0x000fe20000010000 */
[----:B------:R-:W-:-:S02]  /*1c7b0*/  F2FP.F16.F32.PACK_AB R102, R193, R190 ;  /* 0x000000bec166723e */ /* 0x000fc400000000ff */
[----:B------:R-:W-:Y:S01]  /*1c7c0*/  F2FP.F16.F32.PACK_AB R103, R239, R238 ;  /* 0x000000eeef67723e */ /* 0x000fe200000000ff */
[----:B0-----:R-:W-:Y:S02]  /*1c7d0*/  IMAD R179, R179, 0x3f, RZ ;  /* 0x0000003fb3b37824 */ /* 0x001fe400078e02ff */
[----:B--2---:R-:W-:Y:S01]  /*1c7e0*/  IMAD R209, R209, 0x79, RZ ;  /* 0x00000079d1d17824 */ /* 0x004fe200078e02ff */
[----:B------:R-:W2:Y:S04]  /*1c7f0*/  LDL.LU R156, [R1+0x208] ;  /* 0x00020800019c7983 */ /* 0x000ea80000300800 */
[----:B------:R-:W3:Y:S04]  /*1c800*/  LDL.LU R158, [R1+0x204] ;  /* 0x00020400019e7983 */ /* 0x000ee80000300800 */
[----:B------:R-:W3:Y:S04]  /*1c810*/  LDL.LU R224, [R1+0x200] ;  /* 0x0002000001e07983 */ /* 0x000ee80000300800 */
[----:B------:R-:W3:Y:S04]  /*1c820*/  LDL.LU R223, [R1+0xc] ;  /* 0x00000c0001df7983 */ /* 0x000ee80000300800 */
[----:B------:R-:W-:Y:S01]  /*1c830*/  STSM.16.M88.4 [R24], R128 ;  /* 0x0000008018007844 */ /* 0x000fe20000000200 */
[----:B------:R-:W-:Y:S06]  /*1c840*/  BAR.SYNC.DEFER_BLOCKING 0x0 ;  /* 0x0000000000007b1d */ /* 0x000fec0000010000 */
[----:B------:R-:W0:Y:S02]  /*1c850*/  LDS.128 R128, [R27] ;  /* 0x000000001b807984 */ /* 0x000e240000000c00 */
[----:B------:R-:W-:Y:S06]  /*1c860*/  BAR.SYNC.DEFER_BLOCKING 0x0 ;  /* 0x0000000000007b1d */ /* 0x000fec0000010000 */
[----:B------:R-:W-:Y:S02]  /*1c870*/  STSM.16.M88.4 [R24], R116 ;  /* 0x0000007418007844 */ /* 0x000fe40000000200 */
[----:B------:R-:W-:Y:S06]  /*1c880*/  BAR.SYNC.DEFER_BLOCKING 0x0 ;  /* 0x0000000000007b1d */ /* 0x000fec0000010000 */
[----:B------:R-:W0:Y:S02]  /*1c890*/  LDS.128 R116, [R27] ;  /* 0x000000001b747984 */ /* 0x000e240000000c00 */
[----:B------:R-:W-:Y:S06]  /*1c8a0*/  BAR.SYNC.DEFER_BLOCKING 0x0 ;  /* 0x0000000000007b1d */ /* 0x000fec0000010000 */
[----:B------:R-:W-:Y:S02]  /*1c8b0*/  STSM.16.M88.4 [R24], R120 ;  /* 0x0000007818007844 */ /* 0x000fe40000000200 */
[----:B------:R-:W-:Y:S06]  /*1c8c0*/  BAR.SYNC.DEFER_BLOCKING 0x0 ;  /* 0x0000000000007b1d */ /* 0x000fec0000010000 */
[----:B------:R-:W4:Y:S02]  /*1c8d0*/  LDS.128 R120, [R27] ;  /* 0x000000001b787984 */ /* 0x000f240000000c00 */
[----:B------:R-:W-:Y:S06]  /*1c8e0*/  BAR.SYNC.DEFER_BLOCKING 0x0 ;  /* 0x0000000000007b1d */ /* 0x000fec0000010000 */
[----:B------:R-:W-:Y:S02]  /*1c8f0*/  STSM.16.M88.4 [R24], R108 ;  /* 0x0000006c18007844 */ /* 0x000fe40000000200 */
[----:B------:R-:W-:Y:S06]  /*1c900*/  BAR.SYNC.DEFER_BLOCKING 0x0 ;  /* 0x0000000000007b1d */ /* 0x000fec0000010000 */
[----:B------:R-:W4:Y:S02]  /*1c910*/  LDS.128 R108, [R27] ;  /* 0x000000001b6c7984 */ /* 0x000f240000000c00 */
[----:B------:R-:W-:Y:S06]  /*1c920*/  BAR.SYNC.DEFER_BLOCKING 0x0 ;  /* 0x0000000000007b1d */ /* 0x000fec0000010000 */
[----:B------:R-:W-:Y:S02]  /*1c930*/  STSM.16.M88.4 [R24], R140 ;  /* 0x0000008c18007844 */ /* 0x000fe40000000200 */
[----:B------:R-:W-:Y:S06]  /*1c940*/  BAR.SYNC.DEFER_BLOCKING 0x0 ;  /* 0x0000000000007b1d */ /* 0x000fec0000010000 */
[----:B------:R-:W2:Y:S02]  /*1c950*/  LDS.128 R140, [R27] ;  /* 0x000000001b8c7984 */ /* 0x000ea40000000c00 */
[----:B------:R-:W-:Y:S06]  /*1c960*/  BAR.SYNC.DEFER_BLOCKING 0x0 ;  /* 0x0000000000007b1d */ /* 0x000fec0000010000 */
[----:B------:R-:W-:Y:S02]  /*1c970*/  STSM.16.M88.4 [R24], R100 ;  /* 0x0000006418007844 */ /* 0x000fe40000000200 */
[----:B------:R-:W-:Y:S06]  /*1c980*/  BAR.SYNC.DEFER_BLOCKING 0x0 ;  /* 0x0000000000007b1d */ /* 0x000fec0000010000 */
[----:B------:R-:W2:Y:S02]  /*1c990*/  LDS.128 R100, [R27] ;  /* 0x000000001b647984 */ /* 0x000ea40000000c00 */
[----:B------:R-:W-:Y:S06]  /*1c9a0*/  BAR.SYNC.DEFER_BLOCKING 0x0 ;  /* 0x0000000000007b1d */ /* 0x000fec0000010000 */
[----:B------:R1:W-:Y:S02]  /*1c9b0*/  STSM.16.M88.4 [R24], R104 ;  /* 0x0000006818007844 */ /* 0x0003e40000000200 */
[----:B------:R-:W-:Y:S06]  /*1c9c0*/  BAR.SYNC.DEFER_BLOCKING 0x0 ;  /* 0x0000000000007b1d */ /* 0x000fec0000010000 */
[----:B------:R-:W3:Y:S02]  /*1c9d0*/  LDS.128 R96, [R27] ;  /* 0x000000001b607984 */ /* 0x000ee40000000c00 */
[----:B------:R-:W-:Y:S06]  /*1c9e0*/  BAR.SYNC.DEFER_BLOCKING 0x0 ;  /* 0x0000000000007b1d */ /* 0x000fec0000010000 */
[----:B------:R-:W-:Y:S02]  /*1c9f0*/  STSM.16.M88.4 [R24], R92 ;  /* 0x0000005c18007844 */ /* 0x000fe40000000200 */
        /* <DEDUP_REMOVED lines=12> */
[----:B------:R-:W-:Y:S01]  /*1cac0*/  BAR.SYNC.DEFER_BLOCKING 0x0 ;  /* 0x0000000000007b1d */ /* 0x000fe20000010000 */
[----:B-1----:R-:W-:-:S02]  /*1cad0*/  F2FP.F16.F32.PACK_AB R104, R14, R15 ;  /* 0x0000000f0e68723e */ /* 0x002fc400000000ff */
[----:B------:R-:W-:-:S03]  /*1cae0*/  F2FP.F16.F32.PACK_AB R105, R137, R136 ;  /* 0x000000888969723e */ /* 0x000fc600000000ff */
[----:B------:R-:W1:Y:S01]  /*1caf0*/  LDS.128 R88, [R27] ;  /* 0x000000001b587984 */ /* 0x000e620000000c00 */
[----:B------:R-:W-:Y:S02]  /*1cb00*/  F2FP.F16.F32.PACK_AB R106, R229, R228 ;  /* 0x000000e4e56a723e */ /* 0x000fe400000000ff */
[----:B------:R-:W-:Y:S01]  /*1cb10*/  F2FP.F16.F32.PACK_AB R107, R251, R250 ;  /* 0x000000fafb6b723e */ /* 0x000fe200000000ff */
[----:B------:R-:W-:Y:S01]  /*1cb20*/  BAR.SYNC.DEFER_BLOCKING 0x0 ;  /* 0x0000000000007b1d */ /* 0x000fe20000010000 */
[----:B------:R-:W-:Y:S01]  /*1cb30*/  IMAD.SHL.U32 R14, R26, 0x2, RZ ;  /* 0x000000021a0e7824 */ /* 0x000fe200078e00ff */
[----:B------:R-:W-:-:S06]  /*1cb40*/  SHF.L.U32 R15, R25, 0x1, RZ ;  /* 0x00000001190f7819 */ /* 0x000fcc00000006ff */
[----:B------:R-:W0:Y:S01]  /*1cb50*/  LDC R137, c[0x0][0x278] ;  /* 0x00009e00ff897b82 */ /* 0x000e220000000800 */
[----:B------:R-:W-:Y:S07]  /*1cb60*/  STSM.16.M88.4 [R24], R104 ;  /* 0x0000006818007844 */ /* 0x000fee0000000200 */
[----:B------:R-:W-:Y:S01]  /*1cb70*/  BAR.SYNC.DEFER_BLOCKING 0x0 ;  /* 0x0000000000007b1d */ /* 0x000fe20000010000 */
[----:B------:R-:W-:Y:S02]  /*1cb80*/  F2FP.F16.F32.PACK_AB R228, R3, R12 ;  /* 0x0000000c03e4723e */ /* 0x000fe400000000ff */
[----:B------:R-:W-:-:S03]  /*1cb90*/  F2FP.F16.F32.PACK_AB R229, R149, R148 ;  /* 0x0000009495e5723e */ /* 0x000fc600000000ff */
[----:B------:R-:W1:Y:S01]  /*1cba0*/  LDS.128 R104, [R27] ;  /* 0x000000001b687984 */ /* 0x000e620000000c00 */
[----:B------:R-:W-:Y:S01]  /*1cbb0*/  IMAD.HI R12, R25, 0x2, RZ ;  /* 0x00000002190c7827 */ /* 0x000fe200078e02ff */
[----:B------:R-:W-:Y:S03]  /*1cbc0*/  BAR.SYNC.DEFER_BLOCKING 0x0 ;  /* 0x0000000000007b1d */ /* 0x000fe60000010000 */
[----:B------:R-:W-:Y:S01]  /*1cbd0*/  IMAD.HI R26, R26, 0x2, RZ ;  /* 0x000000021a1a7827 */ /* 0x000fe200078e02ff */
[----:B------:R-:W-:-:S04]  /*1cbe0*/  IADD3 R14, P3, P5, R14, R112, R15 ;  /* 0x000000700e0e7210 */ /* 0x000fc80007d7e00f */
[----:B------:R-:W0:Y:S01]  /*1cbf0*/  LDC R3, c[0x0][0x278] ;  /* 0x00009e00ff037b82 */ /* 0x000e220000000800 */
[----:B------:R-:W-:Y:S01]  /*1cc00*/  STSM.16.M88.4 [R24], R228 ;  /* 0x000000e418007844 */ /* 0x000fe20000000200 */
[----:B------:R-:W-:-:S06]  /*1cc10*/  IADD3.X R15, R26, R113, R12, P3, P5 ;  /* 0x000000711a0f7210 */ /* 0x000fcc0001fea40c */
[----:B------:R-:W-:Y:S01]  /*1cc20*/  BAR.SYNC.DEFER_BLOCKING 0x0 ;  /* 0x0000000000007b1d */ /* 0x000fe20000010000 */
[----:B------:R-:W-:Y:S02]  /*1cc30*/  F2FP.F16.F32.PACK_AB R148, R0, R2 ;  /* 0x000000020094723e */ /* 0x000fe400000000ff */
[----:B------:R-:W-:Y:S02]  /*1cc40*/  F2FP.F16.F32.PACK_AB R149, R171, R170 ;  /* 0x000000aaab95723e */ /* 0x000fe400000000ff */
[----:B------:R-:W-:-:S03]  /*1cc50*/  SHF.L.U32 R25, R144, 0x1, RZ ;  /* 0x0000000190197819 */ /* 0x000fc600000006ff */
[----:B------:R-:W1:Y:S01]  /*1cc60*/  LDC R26, c[0x0][0x278] ;  /* 0x00009e00ff1a7b82 */ /* 0x000e620000000800 */
[----:B------:R-:W3:Y:S01]  /*1cc70*/  LDS.128 R112, [R27] ;  /* 0x000000001b707984 */ /* 0x000ee20000000c00 */
[----:B------:R-:W-:-:S06]  /*1cc80*/  PRMT R0, R4, 0x7632, R0 ;  /* 0x0000763204007816 */ /* 0x000fcc0000000000 */
[----:B------:R-:W4:Y:S08]  /*1cc90*/  LDC R171, c[0x0][0x278] ;  /* 0x00009e00ffab7b82 */ /* 0x000f300000000800 */
[----:B------:R-:W-:Y:S01]  /*1cca0*/  BAR.SYNC.DEFER_BLOCKING 0x0 ;  /* 0x0000000000007b1d */ /* 0x000fe20000010000 */
[----:B------:R-:W-:-:S04]  /*1ccb0*/  IADD3 R2, P3, R25, R14, RZ ;  /* 0x0000000e19027210 */ /* 0x000fc80007f7e0ff */
[-C--:B0-----:R-:W-:Y:S01]  /*1ccc0*/  LEA.HI.X.SX32 R3, R3, R15.reuse, 0x1, P3 ;  /* 0x0000000f03037211 */ /* 0x081fe200018f0eff */
[----:B------:R0:W-:Y:S02]  /*1ccd0*/  STSM.16.M88.4 [R24], R148 ;  /* 0x0000009418007844 */ /* 0x0001e40000000200 */
[----:B------:R-:W-:Y:S01]  /*1cce0*/  BAR.SYNC.DEFER_BLOCKING 0x0 ;  /* 0x0000000000007b1d */ /* 0x000fe20000010000 */
[-C--:B------:R-:W-:Y:S02]  /*1ccf0*/  LEA R136, P3, R137, R14.reuse, 0x2 ;  /* 0x0000000e89887211 */ /* 0x080fe400078610ff */
[-C--:B------:R-:W-:Y:S02]  /*1cd00*/  IADD3 R138, P5, R147, R14.reuse, RZ ;  /* 0x0000000e938a7210 */ /* 0x080fe40007fbe0ff */
[----:B------:R-:W-:Y:S02]  /*1cd10*/  LEA.HI.X.SX32 R137, R25, R15, 0x1, P3 ;  /* 0x0000000f19897211 */ /* 0x000fe400018f0eff */
[----:B0-----:R-:W-:-:S02]  /*1cd20*/  LEA R24, P6, R153, R14, 0x3 ;  /* 0x0000000e99187211 */ /* 0x001fc400078c18ff */
[----:B------:R-:W0:Y:S02]  /*1cd30*/  LDC R153, c[0x0][0x278] ;  /* 0x00009e00ff997b82 */ /* 0x000e240000000800 */
[-C--:B------:R-:W-:Y:S01]  /*1cd40*/  LEA.HI.X.SX32 R25, R145, R15.reuse, 0x1, P6 ;  /* 0x0000000f91197211 */ /* 0x080fe200030f0eff */
[C---:B------:R-:W-:Y:S01]  /*1cd50*/  IMAD R145, R144.reuse, 0xa, RZ ;  /* 0x0000000a90917824 */ /* 0x040fe200078e02ff */
[----:B------:R-:W-:Y:S01]  /*1cd60*/  LEA.HI.X.SX32 R139, R139, R15, 0x1, P5 ;  /* 0x0000000f8b8b7211 */ /* 0x000fe200028f0eff */
[C---:B------:R-:W-:Y:S01]  /*1cd70*/  IMAD R149, R144.reuse, 0xc, RZ ;  /* 0x0000000c90957824 */ /* 0x040fe200078e02ff */
[----:B------:R1:W-:Y:S01]  /*1cd80*/  STG.E.U16 desc[UR60][R14.64], R4 ;  /* 0x000000040e007986 */ /* 0x0003e2000c10153c */
[----:B------:R-:W-:-:S03]  /*1cd90*/  IMAD R151, R144, 0xe, RZ ;  /* 0x0000000e90977824 */ /* 0x000fc600078e02ff */
[----:B------:R1:W-:Y:S04]  /*1cda0*/  STG.E.U16 desc[UR60][R2.64], R0 ;  /* 0x0000000002007986 */ /* 0x0003e8000c10153c */
[----:B------:R1:W-:Y:S02]  /*1cdb0*/  STG.E.U16 desc[UR60][R136.64], R5 ;  /* 0x0000000588007986 */ /* 0x0003e4000c10153c */
[----:B-1----:R-:W-:Y:S01]  /*1cdc0*/  PRMT R4, R5, 0x7632, R4 ;  /* 0x0000763205047816 */ /* 0x002fe20000000004 */
[----:B------:R-:W-:Y:S01]  /*1cdd0*/  IMAD R3, R144, 0x5, RZ ;  /* 0x0000000590037824 */ /* 0x000fe200078e02ff */
[----:B------:R-:W-:-:S03]  /*1cde0*/  IADD3 R2, P5, R145, R14, RZ ;  /* 0x0000000e91027210 */ /* 0x000fc60007fbe0ff */
[----:B------:R1:W-:Y:S01]  /*1cdf0*/  STG.E.U16 desc[UR60][R138.64], R4 ;  /* 0x000000048a007986 */ /* 0x0003e2000c10153c */
[----:B------:R-:W-:-:S03]  /*1ce00*/  LEA R136, P6, R159, R14, 0x4 ;  /* 0x0000000e9f887211 */ /* 0x000fc600078c20ff */
[----:B------:R0:W-:Y:S01]  /*1ce10*/  STG.E.U16 desc[UR60][R24.64], R6 ;  /* 0x0000000618007986 */ /* 0x0001e2000c10153c */
[-C--:B------:R-:W-:Y:S01]  /*1ce20*/  LEA.HI.X.SX32 R3, R3, R15.reuse, 0x1, P5 ;  /* 0x0000000f03037211 */ /* 0x080fe200028f0eff */
[----:B------:R-:W4:Y:S01]  /*1ce30*/  LDC R159, c[0x0][0x278] ;  /* 0x00009e00ff9f7b82 */ /* 0x000f220000000800 */
[----:B------:R-:W-:Y:S02]  /*1ce40*/  SHF.L.U32 R137, R144, 0x3, RZ ;  /* 0x0000000390897819 */ /* 0x000fe400000006ff */
[----:B------:R-:W-:Y:S02]  /*1ce50*/  PRMT R0, R6, 0x7632, R0 ;  /* 0x0000763206007816 */ /* 0x000fe40000000000 */
[-C--:B-1----:R-:W-:Y:S02]  /*1ce60*/  IADD3 R4, P3, R149, R14.reuse, RZ ;  /* 0x0000000e95047210 */ /* 0x082fe40007f7e0ff */
[----:B------:R-:W-:Y:S01]  /*1ce70*/  PRMT R12, R7, 0x7632, R12 ;  /* 0x00007632070c7816 */ /* 0x000fe2000000000c */
[----:B0-----:R-:W-:Y:S01]  /*1ce80*/  IMAD R153, R153, 0x12, RZ ;  /* 0x0000001299997824 */ /* 0x001fe200078e02ff */
[----:B------:R-:W-:Y:S01]  /*1ce90*/  IADD3 R24, P5, R151, R14, RZ ;  /* 0x0000000e97187210 */ /* 0x000fe20007fbe0ff */
[----:B------:R-:W-:Y:S01]  /*1cea0*/  IMAD R25, R144, 0x7, RZ ;  /* 0x0000000790197824 */ /* 0x000fe200078e02ff */
[-C--:B------:R-:W-:Y:S01]  /*1ceb0*/  LEA.HI.X.SX32 R5, R147, R15.reuse, 0x1, P3 ;  /* 0x0000000f93057211 */ /* 0x080fe200018f0eff */
[----:B------:R-:W0:Y:S01]  /*1cec0*/  LDC R138, c[0x0][0x278] ;  /* 0x00009e00ff8a7b82 */ /* 0x000e220000000800 */
[----:B------:R-:W-:-:S02]  /*1ced0*/  LEA.HI.X.SX32 R137, R137, R15, 0x1, P6 ;  /* 0x0000000f89897211 */ /* 0x000fc400030f0eff */
[----:B------:R-:W-:Y:S01]  /*1cee0*/  LEA.HI.X.SX32 R25, R25, R15, 0x1, P5 ;  /* 0x0000000f19197211 */ /* 0x000fe200028f0eff */
[----:B------:R1:W-:Y:S04]  /*1cef0*/  STG.E.U16 desc[UR60][R2.64], R0 ;  /* 0x0000000002007986 */ /* 0x0003e8000c10153c */
[----:B------:R1:W-:Y:S01]  /*1cf00*/  STG.E.U16 desc[UR60][R4.64], R7 ;  /* 0x0000000704007986 */ /* 0x0003e2000c10153c */
[----:B------:R-:W2:Y:S03]  /*1cf10*/  LDC R147, c[0x0][0x278] ;  /* 0x00009e00ff937b82 */ /* 0x000ea60000000800 */
[----:B------:R4:W-:Y:S04]  /*1cf20*/  STG.E.U16 desc[UR60][R24.64], R12 ;  /* 0x0000000c18007986 */ /* 0x0009e8000c10153c */
[----:B------:R4:W-:Y:S01]  /*1cf30*/  STG.E.U16 desc[UR60][R136.64], R16 ;  /* 0x0000001088007986 */ /* 0x0009e2000c10153c */
[C---:B-1----:R-:W-:Y:S01]  /*1cf40*/  IMAD R3, R144.reuse, 0x9, RZ ;  /* 0x0000000990037824 */ /* 0x042fe200078e02ff */
[-C--:B------:R-:W-:Y:S01]  /*1cf50*/  IADD3 R2, P3, R153, R14.reuse, RZ ;  /* 0x0000000e99027210 */ /* 0x080fe20007f7e0ff */
[----:B------:R-:W1:Y:S01]  /*1cf60*/  LDC R0, c[0x0][0x278] ;  /* 0x00009e00ff007b82 */ /* 0x000e620000000800 */
[-C--:B------:R-:W-:Y:S01]  /*1cf70*/  IADD3 R4, P5, R155, R14.reuse, RZ ;  /* 0x0000000e9b047210 */ /* 0x080fe20007fbe0ff */
[----:B------:R-:W-:Y:S01]  /*1cf80*/  IMAD R7, R144, 0xb, RZ ;  /* 0x0000000b90077824 */ /* 0x000fe200078e02ff */
[----:B------:R-:W-:Y:S01]  /*1cf90*/  IADD3 R6, P6, R157, R14, RZ ;  /* 0x0000000e9d067210 */ /* 0x000fe20007fde0ff */
[----:B----4-:R-:W-:-:S04]  /*1cfa0*/  IMAD R159, R159, 0x18, RZ ;  /* 0x000000189f9f7824 */ /* 0x010fc800078e02ff */
[----:B------:R-:W4:Y:S08]  /*1cfb0*/  LDC R12, c[0x0][0x278] ;  /* 0x00009e00ff0c7b82 */ /* 0x000f300000000800 */
[----:B------:R-:W0:Y:S01]  /*1cfc0*/  LDC R137, c[0x0][0x278] ;  /* 0x00009e00ff897b82 */ /* 0x000e220000000800 */
[----:B------:R-:W-:Y:S02]  /*1cfd0*/  LEA.HI.X.SX32 R3, R3, R15, 0x1, P3 ;  /* 0x0000000f03037211 */ /* 0x000fe400018f0eff */
[----:B------:R-:W-:-:S02]  /*1cfe0*/  PRMT R16, R16, 0x7632, R16 ;  /* 0x0000763210107816 */ /* 0x000fc40000000010 */
[-C--:B------:R-:W-:Y:S02]  /*1cff0*/  LEA.HI.X.SX32 R5, R145, R15.reuse, 0x1, P5 ;  /* 0x0000000f91057211 */ /* 0x080fe400028f0eff */
[----:B------:R-:W-:Y:S01]  /*1d000*/  LEA.HI.X.SX32 R7, R7, R15, 0x1, P6 ;  /* 0x0000000f07077211 */ /* 0x000fe200030f0eff */
[----:B------:R-:W3:Y:S01]  /*1d010*/  LDC R145, c[0x0][0x278] ;  /* 0x00009e00ff917b82 */ /* 0x000ee20000000800 */
[----:B------:R-:W-:Y:S01]  /*1d020*/  PRMT R24, R17, 0x7632, R24 ;  /* 0x0000763211187816 */ /* 0x000fe20000000018 */
[----:B------:R2:W-:Y:S06]  /*1d030*/  STG.E.U16 desc[UR60][R2.64], R16 ;  /* 0x0000001002007986 */ /* 0x0005ec000c10153c */
[----:B------:R-:W4:Y:S01]  /*1d040*/  LDC R139, c[0x0][0x278] ;  /* 0x00009e00ff8b7b82 */ /* 0x000f220000000800 */
[----:B------:R1:W-:Y:S04]  /*1d050*/  STG.E.U16 desc[UR60][R4.64], R17 ;  /* 0x0000001104007986 */ /* 0x0003e8000c10153c */
[----:B------:R1:W-:Y:S01]  /*1d060*/  STG.E.U16 desc[UR60][R6.64], R24 ;  /* 0x0000001806007986 */ /* 0x0003e2000c10153c */
[----:B--2---:R-:W-:-:S02]  /*1d070*/  IADD3 R2, P5, R159, R14, RZ ;  /* 0x0000000e9f027210 */ /* 0x004fc40007fbe0ff */
[-C--:B------:R-:W-:Y:S01]  /*1d080*/  IADD3 R16, P3, R161, R14.reuse, RZ ;  /* 0x0000000ea1107210 */ /* 0x080fe20007f7e0ff */
[----:B0-----:R-:W-:Y:S01]  /*1d090*/  IMAD R137, R137, 0xf, RZ ;  /* 0x0000000f89897824 */ /* 0x001fe200078e02ff */
[----:B------:R-:W-:Y:S01]  /*1d0a0*/  LEA.HI.X.SX32 R3, R149, R15, 0x1, P5 ;  /* 0x0000000f95037211 */ /* 0x000fe200028f0eff */
[----:B-1----:R-:W-:Y:S01]  /*1d0b0*/  IMAD R5, R144, 0xd, RZ ;  /* 0x0000000d90057824 */ /* 0x002fe200078e02ff */
[----:B------:R-:W0:Y:S01]  /*1d0c0*/  LDC R4, c[0x0][0x278] ;  /* 0x00009e00ff047b82 */ /* 0x000e220000000800 */
[----:B------:R-:W-:Y:S01]  /*1d0d0*/  IMAD R7, R26, 0x1e, RZ ;  /* 0x0000001e1a077824 */ /* 0x000fe200078e02ff */
[----:B------:R-:W-:-:S06]  /*1d0e0*/  IADD3 R24, P5, R165, R14, RZ ;  /* 0x0000000ea5187210 */ /* 0x000fcc0007fbe0ff */
[----:B------:R-:W1:Y:S01]  /*1d0f0*/  LDC R6, c[0x0][0x278] ;  /* 0x00009e00ff067b82 */ /* 0x000e620000000800 */
[----:B------:R-:W-:Y:S02]  /*1d100*/  IADD3 R136, P6, R7, R14, RZ ;  /* 0x0000000e07887210 */ /* 0x000fe40007fde0ff */
[-C--:B------:R-:W-:Y:S02]  /*1d110*/  LEA.HI.X.SX32 R17, R5, R15.reuse, 0x1, P3 ;  /* 0x0000000f05117211 */ /* 0x080fe400018f0eff */
[----:B------:R-:W-:-:S03]  /*1d120*/  LEA.HI.X.SX32 R25, R151, R15, 0x1, P5 ;  /* 0x0000000f97197211 */ /* 0x000fc600028f0eff */
[----:B------:R-:W2:Y:S01]  /*1d130*/  LDC R26, c[0x0][0x278] ;  /* 0x00009e00ff1a7b82 */ /* 0x000ea20000000800 */
[----:B------:R-:W-:Y:S02]  /*1d140*/  LEA.HI.X.SX32 R137, R137, R15, 0x1, P6 ;  /* 0x0000000f89897211 */ /* 0x000fe400030f0eff */
[----:B------:R-:W-:Y:S01]  /*1d150*/  PRMT R148, R19, 0x7632, R148 ;  /* 0x0000763213947816 */ /* 0x000fe20000000094 */
[----:B------:R3:W-:Y:S01]  /*1d160*/  STG.E.U16 desc[UR60][R2.64], R18 ;  /* 0x0000001202007986 */ /* 0x0007e2000c10153c */
[----:B------:R-:W-:-:S03]  /*1d170*/  IMAD R147, R147, 0x24, RZ ;  /* 0x0000002493937824 */ /* 0x000fc600078e02ff */
[----:B------:R4:W-:Y:S01]  /*1d180*/  STG.E.U16 desc[UR60][R16.64], R146 ;  /* 0x0000009210007986 */ /* 0x0009e2000c10153c */
[----:B------:R-:W0:Y:S01]  /*1d190*/  LDC R144, c[0x0][0x278] ;  /* 0x00009e00ff907b82 */ /* 0x000e220000000800 */
[----:B------:R-:W-:Y:S02]  /*1d1a0*/  IMAD R5, R138, 0x22, RZ ;  /* 0x000000228a057824 */ /* 0x000fe400078e02ff */
[----:B------:R4:W-:Y:S01]  /*1d1b0*/  STG.E.U16 desc[UR60][R24.64], R19 ;  /* 0x0000001318007986 */ /* 0x0009e2000c10153c */
[----:B---3--:R-:W-:Y:S01]  /*1d1c0*/  SHF.L.U32 R3, R0, 0x4, RZ ;  /* 0x0000000400037819 */ /* 0x008fe200000006ff */
[----:B----4-:R-:W-:Y:S01]  /*1d1d0*/  IMAD R139, R139, 0x11, RZ ;  /* 0x000000118b8b7824 */ /* 0x010fe200078e02ff */
[-C--:B------:R-:W-:Y:S01]  /*1d1e0*/  LEA R2, P5, R163, R14.reuse, 0x5 ;  /* 0x0000000ea3027211 */ /* 0x080fe200078a28ff */
[----:B------:R3:W-:Y:S01]  /*1d1f0*/  STG.E.U16 desc[UR60][R136.64], R148 ;  /* 0x0000009488007986 */ /* 0x0007e2000c10153c */
[-C--:B------:R-:W-:Y:S01]  /*1d200*/  IADD3 R16, P3, R5, R14.reuse, RZ ;  /* 0x0000000e05107210 */ /* 0x080fe20007f7e0ff */
[----:B------:R-:W4:Y:S01]  /*1d210*/  LDC R0, c[0x0][0x278] ;  /* 0x00009e00ff007b82 */ /* 0x000f220000000800 */
[----:B------:R-:W-:Y:S01]  /*1d220*/  LEA.HI.X.SX32 R3, R3, R15, 0x1, P5 ;  /* 0x0000000f03037211 */ /* 0x000fe200028f0eff */
[----:B------:R-:W-:Y:S01]  /*1d230*/  IMAD R25, R145, 0x26, RZ ;  /* 0x0000002691197824 */ /* 0x000fe200078e02ff */
[----:B------:R-:W-:-:S05]  /*1d240*/  IADD3 R18, P5, R147, R14, RZ ;  /* 0x0000000e93127210 */ /* 0x000fca0007fbe0ff */
[----:B------:R-:W4:Y:S01]  /*1d250*/  LDC R24, c[0x0][0x278] ;  /* 0x00009e00ff187b82 */ /* 0x000f220000000800 */
[----:B---3--:R-:W-:Y:S01]  /*1d260*/  IMAD R137, R12, 0x13, RZ ;  /* 0x000000130c897824 */ /* 0x008fe200078e02ff */
[----:B------:R-:W-:-:S06]  /*1d270*/  LEA.HI.X.SX32 R19, R153, R15, 0x1, P5 ;  /* 0x0000000f99137211 */ /* 0x000fcc00028f0eff */
[----:B------:R-:W3:Y:S01]  /*1d280*/  LDC R12, c[0x0][0x278] ;  /* 0x00009e00ff0c7b82 */ /* 0x000ee20000000800 */
[----:B------:R-:W-:Y:S01]  /*1d290*/  IADD3 R148, P6, R25, R14, RZ ;  /* 0x0000000e19947210 */ /* 0x000fe20007fde0ff */
[----:B------:R2:W-:Y:S01]  /*1d2a0*/  STG.E.U16 desc[UR60][R2.64], R32 ;  /* 0x0000002002007986 */ /* 0x0005e2000c10153c */
[----:B------:R-:W-:-:S05]  /*1d2b0*/  LEA.HI.X.SX32 R17, R139, R15, 0x1, P3 ;  /* 0x0000000f8b117211 */ /* 0x000fca00018f0eff */
[----:B------:R-:W4:Y:S01]  /*1d2c0*/  LDC R153, c[0x0][0x278] ;  /* 0x00009e00ff997b82 */ /* 0x000f220000000800 */
[----:B------:R-:W-:Y:S01]  /*1d2d0*/  LEA.HI.X.SX32 R149, R137, R15, 0x1, P6 ;  /* 0x0000000f89957211 */ /* 0x000fe200030f0eff */
[----:B-1----:R-:W-:Y:S01]  /*1d2e0*/  IMAD R137, R6, 0x28, RZ ;  /* 0x0000002806897824 */ /* 0x002fe200078e02ff */
[----:B------:R-:W-:Y:S02]  /*1d2f0*/  PRMT R136, R33, 0x7632, R136 ;  /* 0x0000763221887816 */ /* 0x000fe40000000088 */
[----:B--2---:R-:W-:-:S03]  /*1d300*/  PRMT R3, R32, 0x7632, R3 ;  /* 0x0000763220037816 */ /* 0x004fc60000000003 */
[----:B------:R-:W1:Y:S01]  /*1d310*/  LDC R151, c[0x0][0x278] ;  /* 0x00009e00ff977b82 */ /* 0x000e620000000800 */
[----:B------:R-:W-:Y:S01]  /*1d320*/  IMAD R145, R26, 0x2a, RZ ;  /* 0x0000002a1a917824 */ /* 0x000fe200078e02ff */
[----:B------:R0:W-:Y:S01]  /*1d330*/  STG.E.U16 desc[UR60][R16.64], R3 ;  /* 0x0000000310007986 */ /* 0x0001e2000c10153c */
[----:B------:R-:W-:-:S03]  /*1d340*/  IADD3 R2, P3, R137, R14, RZ ;  /* 0x0000000e89027210 */ /* 0x000fc60007f7e0ff */
[----:B------:R-:W-:Y:S02]  /*1d350*/  STG.E.U16 desc[UR60][R18.64], R33 ;  /* 0x0000002112007986 */ /* 0x000fe4000c10153c */
[----:B------:R-:W2:Y:S02]  /*1d360*/  LDC R26, c[0x0][0x278] ;  /* 0x00009e00ff1a7b82 */ /* 0x000ea40000000800 */
[----:B------:R3:W-:Y:S01]  /*1d370*/  STG.E.U16 desc[UR60][R148.64], R136 ;  /* 0x0000008894007986 */ /* 0x0007e2000c10153c */
[----:B0-----:R-:W-:-:S05]  /*1d380*/  IMAD R17, R4, 0x15, RZ ;  /* 0x0000001504117824 */ /* 0x001fca00078e02ff */
[----:B------:R-:W0:Y:S01]  /*1d390*/  LDC R163, c[0x0][0x278] ;  /* 0x00009e00ffa37b82 */ /* 0x000e220000000800 */
[----:B------:R-:W-:Y:S01]  /*1d3a0*/  IMAD R139, R144, 0x2c, RZ ;  /* 0x0000002c908b7824 */ /* 0x000fe200078e02ff */
[----:B------:R-:W-:-:S06]  /*1d3b0*/  LEA.HI.X.SX32 R3, R155, R15, 0x1, P3 ;  /* 0x0000000f9b037211 */ /* 0x000fcc00018f0eff */
[----:B------:R-:W0:Y:S08]  /*1d3c0*/  LDC R4, c[0x0][0x278] ;  /* 0x00009e00ff047b82 */ /* 0x000e300000000800 */
[----:B---3--:R-:W3:Y:S01]  /*1d3d0*/  LDC R136, c[0x0][0x278] ;  /* 0x00009e00ff887b82 */ /* 0x008ee20000000800 */
[-C--:B------:R-:W-:Y:S01]  /*1d3e0*/  IADD3 R16, P5, R145, R14.reuse, RZ ;  /* 0x0000000e91107210 */ /* 0x080fe20007fbe0ff */
[----:B------:R-:W-:Y:S01]  /*1d3f0*/  IMAD R149, R12, 0x2e, RZ ;  /* 0x0000002e0c957824 */ /* 0x000fe200078e02ff */
[----:B------:R-:W-:Y:S01]  /*1d400*/  IADD3 R18, P6, R139, R14, RZ ;  /* 0x0000000e8b127210 */ /* 0x000fe20007fde0ff */
[----:B------:R1:W-:Y:S01]  /*1d410*/  STG.E.U16 desc[UR60][R2.64], R34 ;  /* 0x0000002202007986 */ /* 0x0003e2000c10153c */
[----:B------:R-:W-:-:S02]  /*1d420*/  PRMT R32, R34, 0x7632, R32 ;  /* 0x0000763222207816 */ /* 0x000fc40000000020 */
[-C--:B------:R-:W-:Y:S01]  /*1d430*/  LEA.HI.X.SX32 R17, R17, R15.reuse, 0x1, P5 ;  /* 0x0000000f11117211 */ /* 0x080fe200028f0eff */
[----:B------:R-:W3:Y:S01]  /*1d440*/  LDC R6, c[0x0][0x278] ;  /* 0x00009e00ff067b82 */ /* 0x000ee20000000800 */
[----:B------:R-:W-:Y:S01]  /*1d450*/  LEA.HI.X.SX32 R19, R157, R15, 0x1, P6 ;  /* 0x0000000f9d137211 */ /* 0x000fe200030f0eff */
[----:B----4-:R-:W-:Y:S02]  /*1d460*/  IMAD R153, R153, 0x30, RZ ;  /* 0x0000003099997824 */ /* 0x010fe400078e02ff */
[----:B------:R-:W-:-:S04]  /*1d470*/  IMAD R157, R24, 0x34, RZ ;  /* 0x00000034189d7824 */ /* 0x000fc800078e02ff */
[----:B-1----:R-:W1:Y:S01]  /*1d480*/  LDC R34, c[0x0][0x278] ;  /* 0x00009e00ff227b82 */ /* 0x002e620000000800 */
[----:B------:R-:W-:Y:S01]  /*1d490*/  IMAD R3, R0, 0x17, RZ ;  /* 0x0000001700037824 */ /* 0x000fe200078e02ff */
[-C--:B------:R-:W-:Y:S01]  /*1d4a0*/  IADD3 R2, P5, R149, R14.reuse, RZ ;  /* 0x0000000e95027210 */ /* 0x080fe20007fbe0ff */
[----:B------:R4:W-:Y:S01]  /*1d4b0*/  STG.E.U16 desc[UR60][R16.64], R32 ;  /* 0x0000002010007986 */ /* 0x0009e2000c10153c */
[----:B------:R-:W-:Y:S02]  /*1d4c0*/  PRMT R33, R35, 0x7632, R33 ;  /* 0x0000763223217816 */ /* 0x000fe40000000021 */
[----:B------:R-:W-:Y:S02]  /*1d4d0*/  LEA.HI.X.SX32 R3, R3, R15, 0x1, P5 ;  /* 0x0000000f03037211 */ /* 0x000fe400028f0eff */
[----:B------:R-:W1:Y:S01]  /*1d4e0*/  LDC R12, c[0x0][0x278] ;  /* 0x00009e00ff0c7b82 */ /* 0x000e620000000800 */
[----:B------:R-:W-:Y:S01]  /*1d4f0*/  IMAD R151, R151, 0x32, RZ ;  /* 0x0000003297977824 */ /* 0x000fe200078e02ff */
[----:B------:R0:W-:Y:S01]  /*1d500*/  STG.E.U16 desc[UR60][R18.64], R35 ;  /* 0x0000002312007986 */ /* 0x0001e2000c10153c */
[----:B----4-:R-:W-:-:S05]  /*1d510*/  IADD3 R16, P3, R153, R14, RZ ;  /* 0x0000000e99107210 */ /* 0x010fca0007f7e0ff */
[----:B------:R-:W4:Y:S01]  /*1d520*/  LDC R0, c[0x0][0x278] ;  /* 0x00009e00ff007b82 */ /* 0x000f220000000800 */
[-C--:B------:R-:W-:Y:S01]  /*1d530*/  IADD3 R32, P6, R157, R14.reuse, RZ ;  /* 0x0000000e9d207210 */ /* 0x080fe20007fde0ff */
[----:B------:R3:W-:Y:S01]  /*1d540*/  STG.E.U16 desc[UR60][R2.64], R33 ;  /* 0x0000002102007986 */ /* 0x0007e2000c10153c */
[-C--:B------:R-:W-:Y:S01]  /*1d550*/  LEA.HI.X.SX32 R17, R159, R15.reuse, 0x1, P3 ;  /* 0x0000000f9f117211 */ /* 0x080fe200018f0eff */
[----:B--2---:R-:W-:Y:S02]  /*1d560*/  IMAD R159, R26, 0x36, RZ ;  /* 0x000000361a9f7824 */ /* 0x004fe400078e02ff */
[----:B0-----:R-:W-:Y:S01]  /*1d570*/  IMAD R19, R4, 0x19, RZ ;  /* 0x0000001904137824 */ /* 0x001fe200078e02ff */
[----:B------:R-:W-:Y:S01]  /*1d580*/  IADD3 R18, P5, R151, R14, RZ ;  /* 0x0000000e97127210 */ /* 0x000fe20007fbe0ff */
[----:B------:R-:W0:Y:S01]  /*1d590*/  LDC R26, c[0x0][0x278] ;  /* 0x00009e00ff1a7b82 */ /* 0x000e220000000800 */
[----:B------:R2:W-:Y:S01]  /*1d5a0*/  STG.E.U16 desc[UR60][R16.64], R20 ;  /* 0x0000001410007986 */ /* 0x0005e2000c10153c */
[-C--:B---3--:R-:W-:Y:S01]  /*1d5b0*/  LEA.HI.X.SX32 R33, R161, R15.reuse, 0x1, P6 ;  /* 0x0000000fa1217211 */ /* 0x088fe200030f0eff */
[----:B------:R-:W-:Y:S01]  /*1d5c0*/  IMAD R161, R136, 0x38, RZ ;  /* 0x0000003888a17824 */ /* 0x000fe200078e02ff */
[----:B------:R-:W-:-:S04]  /*1d5d0*/  LEA.HI.X.SX32 R19, R19, R15, 0x1, P5 ;  /* 0x0000000f13137211 */ /* 0x000fc800028f0eff */
[----:B------:R-:W3:Y:S01]  /*1d5e0*/  LDC R4, c[0x0][0x278] ;  /* 0x00009e00ff047b82 */ /* 0x000ee20000000800 */
[----:B------:R-:W-:Y:S02]  /*1d5f0*/  PRMT R3, R20, 0x7632, R3 ;  /* 0x0000763214037816 */ /* 0x000fe40000000003 */
[----:B--2---:R-:W-:-:S05]  /*1d600*/  IADD3 R16, P5, R161, R14, RZ ;  /* 0x0000000ea1107210 */ /* 0x004fca0007fbe0ff */
[----:B------:R-:W2:Y:S01]  /*1d610*/  LDC R24, c[0x0][0x278] ;  /* 0x00009e00ff187b82 */ /* 0x000ea20000000800 */
[----:B------:R-:W-:Y:S01]  /*1d620*/  LEA.HI.X.SX32 R17, R165, R15, 0x1, P5 ;  /* 0x0000000fa5117211 */ /* 0x000fe200028f0eff */
[----:B-1----:R-:W-:-:S06]  /*1d630*/  IMAD R165, R34, 0x3c, RZ ;  /* 0x0000003c22a57824 */ /* 0x002fcc00078e02ff */
[----:B------:R-:W1:Y:S01]  /*1d640*/  LDC R155, c[0x0][0x278] ;  /* 0x00009e00ff9b7b82 */ /* 0x000e620000000800 */
[----:B------:R4:W-:Y:S01]  /*1d650*/  STG.E.U16 desc[UR60][R18.64], R3 ;  /* 0x0000000312007986 */ /* 0x0009e2000c10153c */
[----:B------:R-:W-:Y:S01]  /*1d660*/  IMAD R163, R163, 0x3a, RZ ;  /* 0x0000003aa3a37824 */ /* 0x000fe200078e02ff */
[----:B------:R-:W-:-:S05]  /*1d670*/  IADD3 R2, P3, R159, R14, RZ ;  /* 0x0000000e9f027210 */ /* 0x000fca0007f7e0ff */
[----:B------:R-:W2:Y:S01]  /*1d680*/  LDC R34, c[0x0][0x278] ;  /* 0x00009e00ff227b82 */ /* 0x000ea20000000800 */
[----:B----4-:R-:W-:Y:S01]  /*1d690*/  IMAD R3, R6, 0x1b, RZ ;  /* 0x0000001b06037824 */ /* 0x010fe200078e02ff */
[----:B------:R-:W-:Y:S01]  /*1d6a0*/  IADD3 R18, P6, R163, R14, RZ ;  /* 0x0000000ea3127210 */ /* 0x000fe20007fde0ff */
[----:B------:R-:W-:Y:S01]  /*1d6b0*/  IMAD R19, R12, 0x1d, RZ ;  /* 0x0000001d0c137824 */ /* 0x000fe200078e02ff */
[----:B------:R-:W-:-:S04]  /*1d6c0*/  PRMT R20, R21, 0x7632, R20 ;  /* 0x0000763215147816 */ /* 0x000fc80000000014 */
[----:B------:R-:W4:Y:S01]  /*1d6d0*/  LDC R35, c[0x0][0x278] ;  /* 0x00009e00ff237b82 */ /* 0x000f220000000800 */
[-C--:B------:R-:W-:Y:S01]  /*1d6e0*/  LEA.HI.X.SX32 R3, R3, R15.reuse, 0x1, P3 ;  /* 0x0000000f03037211 */ /* 0x080fe200018f0eff */
[----:B------:R0:W-:Y:S01]  /*1d6f0*/  STG.E.U16 desc[UR60][R32.64], R21 ;  /* 0x0000001520007986 */ /* 0x0001e2000c10153c */
[----:B------:R-:W-:Y:S02]  /*1d700*/  LEA.HI.X.SX32 R19, R19, R15, 0x1, P6 ;  /* 0x0000000f13137211 */ /* 0x000fe400030f0eff */
[----:B------:R-:W-:-:S03]  /*1d710*/  IADD3 R6, P5, R165, R14, RZ ;  /* 0x0000000ea5067210 */ /* 0x000fc60007fbe0ff */
[----:B------:R-:W4:Y:S01]  /*1d720*/  LDC R12, c[0x0][0x278] ;  /* 0x00009e00ff0c7b82 */ /* 0x000f220000000800 */
[----:B------:R3:W-:Y:S01]  /*1d730*/  STG.E.U16 desc[UR60][R2.64], R20 ;  /* 0x0000001402007986 */ /* 0x0007e2000c10153c */
[----:B0-----:R-:W-:-:S03]  /*1d740*/  PRMT R32, R22, 0x7632, R32 ;  /* 0x0000763216207816 */ /* 0x001fc60000000020 */
[----:B------:R2:W-:Y:S01]  /*1d750*/  STG.E.U16 desc[UR60][R16.64], R22 ;  /* 0x0000001610007986 */ /* 0x0005e2000c10153c */
[----:B------:R-:W-:Y:S01]  /*1d760*/  IMAD R21, R0, 0x1f, RZ ;  /* 0x0000001f00157824 */ /* 0x000fe200078e02ff */
[----:B------:R-:W-:Y:S01]  /*1d770*/  LEA.HI.X.SX32 R7, R7, R15, 0x1, P5 ;  /* 0x0000000f07077211 */ /* 0x000fe200028f0eff */
[----:B---3--:R-:W-:Y:S01]  /*1d780*/  IMAD.SHL.U32 R33, R4, 0x20, RZ ;  /* 0x0000002004217824 */ /* 0x008fe200078e00ff */
[----:B------:R0:W-:Y:S01]  /*1d790*/  STG.E.U16 desc[UR60][R18.64], R32 ;  /* 0x0000002012007986 */ /* 0x0001e2000c10153c */
[----:B------:R-:W3:Y:S01]  /*1d7a0*/  LDC R0, c[0x0][0x278] ;  /* 0x00009e00ff007b82 */ /* 0x000ee20000000800 */
[----:B------:R-:W-:Y:S01]  /*1d7b0*/  IMAD R3, R26, 0x42, RZ ;  /* 0x000000421a037824 */ /* 0x000fe200078e02ff */
[----:B-1----:R-:W-:Y:S01]  /*1d7c0*/  LEA R20, P5, R155, R14, 0x6 ;  /* 0x0000000e9b147211 */ /* 0x002fe200078a30ff */
[----:B--2---:R-:W-:-:S05]  /*1d7d0*/  IMAD R17, R24, 0x21, RZ ;  /* 0x0000002118117824 */ /* 0x004fca00078e02ff */
[----:B------:R-:W1:Y:S01]  /*1d7e0*/  LDC R16, c[0x0][0x278] ;  /* 0x00009e00ff107b82 */ /* 0x000e620000000800 */
[-C--:B0-----:R-:W-:Y:S02]  /*1d7f0*/  IADD3 R18, P3, R169, R14.reuse, RZ ;  /* 0x0000000ea9127210 */ /* 0x081fe40007f7e0ff */
[----:B------:R-:W-:Y:S02]  /*1d800*/  IADD3 R32, P6, R3, R14, RZ ;  /* 0x0000000e03207210 */ /* 0x000fe40007fde0ff */
[----:B------:R-:W-:-:S03]  /*1d810*/  LEA.HI.X.SX32 R19, R21, R15, 0x1, P3 ;  /* 0x0000000f15137211 */ /* 0x000fc600018f0eff */
[----:B------:R-:W0:Y:S01]  /*1d820*/  LDC R24, c[0x0][0x278] ;  /* 0x00009e00ff187b82 */ /* 0x000e220000000800 */
[-C--:B------:R-:W-:Y:S02]  /*1d830*/  LEA.HI.X.SX32 R21, R33, R15.reuse, 0x1, P5 ;  /* 0x0000000f21157211 */ /* 0x080fe400028f0eff */
[----:B------:R-:W-:Y:S01]  /*1d840*/  LEA.HI.X.SX32 R33, R17, R15, 0x1, P6 ;  /* 0x0000000f11217211 */ /* 0x000fe200030f0eff */
[----:B------:R-:W-:Y:S01]  /*1d850*/  IMAD R17, R34, 0x46, RZ ;  /* 0x0000004622117824 */ /* 0x000fe200078e02ff */
[----:B------:R-:W-:-:S03]  /*1d860*/  PRMT R2, R23, 0x7632, R2 ;  /* 0x0000763217027816 */ /* 0x000fc60000000002 */
[----:B------:R-:W2:Y:S01]  /*1d870*/  LDC R34, c[0x0][0x278] ;  /* 0x00009e00ff227b82 */ /* 0x000ea20000000800 */
[----:B------:R4:W-:Y:S07]  /*1d880*/  STG.E.U16 desc[UR60][R6.64], R23 ;  /* 0x0000001706007986 */ /* 0x0009ee000c10153c */
[----:B------:R-:W3:Y:S01]  /*1d890*/  LDC R26, c[0x0][0x278] ;  /* 0x00009e00ff1a7b82 */ /* 0x000ee20000000800 */
[----:B------:R4:W-:Y:S02]  /*1d8a0*/  STG.E.U16 desc[UR60][R18.64], R2 ;  /* 0x0000000212007986 */ /* 0x0009e4000c10153c */
[----:B----4-:R-:W-:-:S05]  /*1d8b0*/  IMAD R7, R35, 0x48, RZ ;  /* 0x0000004823077824 */ /* 0x010fca00078e02ff */
[----:B------:R-:W4:Y:S01]  /*1d8c0*/  LDC R35, c[0x0][0x278] ;  /* 0x00009e00ff237b82 */ /* 0x000f220000000800 */
[----:B------:R-:W-:-:S07]  /*1d8d0*/  IMAD R19, R12, 0x23, RZ ;  /* 0x000000230c137824 */ /* 0x000fce00078e02ff */
[----:B------:R-:W4:Y:S01]  /*1d8e0*/  LDC R12, c[0x0][0x278] ;  /* 0x00009e00ff0c7b82 */ /* 0x000f220000000800 */
[----:B------:R-:W-:Y:S01]  /*1d8f0*/  IADD3 R4, P3, R173, R14, RZ ;  /* 0x0000000ead047210 */ /* 0x000fe20007f7e0ff */
[----:B------:R1:W-:Y:S01]  /*1d900*/  STG.E.U16 desc[UR60][R20.64], R28 ;  /* 0x0000001c14007986 */ /* 0x0003e2000c10153c */
[----:B------:R-:W-:Y:S02]  /*1d910*/  PRMT R22, R28, 0x7632, R22 ;  /* 0x000076321c167816 */ /* 0x000fe40000000016 */
[----:B------:R-:W-:-:S03]  /*1d920*/  LEA.HI.X.SX32 R5, R5, R15, 0x1, P3 ;  /* 0x0000000f05057211 */ /* 0x000fc600018f0eff */
[----:B------:R-:W4:Y:S01]  /*1d930*/  LDC R18, c[0x0][0x278] ;  /* 0x00009e00ff127b82 */ /* 0x000f220000000800 */
[----:B------:R0:W-:Y:S01]  /*1d940*/  STG.E.U16 desc[UR60][R32.64], R22 ;  /* 0x0000001620007986 */ /* 0x0001e2000c10153c */
[----:B-1----:R-:W-:-:S06]  /*1d950*/  IADD3 R20, P5, R17, R14, RZ ;  /* 0x0000000e11147210 */ /* 0x002fcc0007fbe0ff */
[----:B------:R-:W1:Y:S01]  /*1d960*/  LDC R6, c[0x0][0x278] ;  /* 0x00009e00ff067b82 */ /* 0x000e620000000800 */
[----:B------:R-:W-:Y:S01]  /*1d970*/  PRMT R28, R29, 0x7632, R28 ;  /* 0x000076321d1c7816 */ /* 0x000fe2000000001c */
[----:B------:R2:W-:Y:S01]  /*1d980*/  STG.E.U16 desc[UR60][R4.64], R29 ;  /* 0x0000001d04007986 */ /* 0x0005e2000c10153c */
[-C--:B------:R-:W-:Y:S02]  /*1d990*/  LEA.HI.X.SX32 R21, R19, R15.reuse, 0x1, P5 ;  /* 0x0000000f13157211 */ /* 0x080fe400028f0eff */
[----:B0-----:R-:W-:Y:S01]  /*1d9a0*/  IADD3 R22, P6, R7, R14, RZ ;  /* 0x0000000e07167210 */ /* 0x001fe20007fde0ff */
[----:B------:R-:W-:Y:S02]  /*1d9b0*/  IMAD R33, R16, 0x4a, RZ ;  /* 0x0000004a10217824 */ /* 0x000fe400078e02ff */
[----:B------:R-:W0:Y:S01]  /*1d9c0*/  LDC R2, c[0x0][0x278] ;  /* 0x00009e00ff027b82 */ /* 0x000e220000000800 */
[----:B------:R-:W-:Y:S01]  /*1d9d0*/  LEA.HI.X.SX32 R23, R147, R15, 0x1, P6 ;  /* 0x0000000f93177211 */ /* 0x000fe200030f0eff */
[----:B------:R4:W-:Y:S01]  /*1d9e0*/  STG.E.U16 desc[UR60][R20.64], R28 ;  /* 0x0000001c14007986 */ /* 0x0009e2000c10153c */
[----:B------:R-:W-:-:S02]  /*1d9f0*/  IMAD R19, R24, 0x4c, RZ ;  /* 0x0000004c18137824 */ /* 0x000fc400078e02ff */
[----:B--2---:R-:W-:-:S03]  /*1da00*/  IMAD R5, R34, 0x50, RZ ;  /* 0x0000005022057824 */ /* 0x004fc600078e02ff */
[----:B------:R-:W2:Y:S01]  /*1da10*/  LDC R16, c[0x0][0x278] ;  /* 0x00009e00ff107b82 */ /* 0x000ea20000000800 */
[----:B---3--:R-:W-:Y:S01]  /*1da20*/  IMAD R29, R0, 0x25, RZ ;  /* 0x00000025001d7824 */ /* 0x008fe200078e02ff */
[----:B------:R-:W-:-:S06]  /*1da30*/  IADD3 R146, P6, R5, R14, RZ ;  /* 0x0000000e05927210 */ /* 0x000fcc0007fde0ff */
[----:B------:R-:W3:Y:S01]  /*1da40*/  LDC R4, c[0x0][0x278] ;  /* 0x00009e00ff047b82 */ /* 0x000ee20000000800 */
[-C--:B----4-:R-:W-:Y:S01]  /*1da50*/  IADD3 R28, P5, R33, R14.reuse, RZ ;  /* 0x0000000e211c7210 */ /* 0x090fe20007fbe0ff */
[----:B------:R-:W-:Y:S01]  /*1da60*/  IMAD R21, R26, 0x4e, RZ ;  /* 0x0000004e1a157824 */ /* 0x000fe200078e02ff */
[----:B------:R4:W-:Y:S01]  /*1da70*/  STG.E.U16 desc[UR60][R22.64], R30 ;  /* 0x0000001e16007986 */ /* 0x0009e2000c10153c */
[----:B------:R-:W-:Y:S01]  /*1da80*/  IMAD R35, R35, 0x27, RZ ;  /* 0x0000002723237824 */ /* 0x000fe200078e02ff */
[-C--:B------:R-:W-:Y:S02]  /*1da90*/  LEA.HI.X.SX32 R29, R29, R15.reuse, 0x1, P5 ;  /* 0x0000000f1d1d7211 */ /* 0x080fe400028f0eff */
[----:B------:R-:W-:Y:S01]  /*1daa0*/  IADD3 R34, P5, R21, R14, RZ ;  /* 0x0000000e15227210 */ /* 0x000fe20007fbe0ff */
[----:B------:R-:W3:Y:S01]  /*1dab0*/  LDC R20, c[0x0][0x278] ;  /* 0x00009e00ff147b82 */ /* 0x000ee20000000800 */
[----:B------:R-:W-:Y:S01]  /*1dac0*/  LEA.HI.X.SX32 R147, R137, R15, 0x1, P6 ;  /* 0x0000000f89937211 */ /* 0x000fe200030f0eff */
[----:B------:R-:W-:Y:S01]  /*1dad0*/  IMAD R137, R12, 0x52, RZ ;  /* 0x000000520c897824 */ /* 0x000fe200078e02ff */
[----:B------:R-:W-:-:S02]  /*1dae0*/  PRMT R32, R30, 0x7632, R32 ;  /* 0x000076321e207816 */ /* 0x000fc40000000020 */
[----:B----4-:R-:W-:-:S03]  /*1daf0*/  IADD3 R22, P3, R19, R14, RZ ;  /* 0x0000000e13167210 */ /* 0x010fc60007f7e0ff */
[----:B------:R-:W4:Y:S01]  /*1db00*/  LDC R24, c[0x0][0x278] ;  /* 0x00009e00ff187b82 */ /* 0x000f220000000800 */
[-C--:B------:R-:W-:Y:S02]  /*1db10*/  LEA.HI.X.SX32 R35, R35, R15.reuse, 0x1, P5 ;  /* 0x0000000f23237211 */ /* 0x080fe400028f0eff */
[----:B------:R-:W-:Y:S02]  /*1db20*/  LEA.HI.X.SX32 R23, R25, R15, 0x1, P3 ;  /* 0x0000000f19177211 */ /* 0x000fe400018f0eff */
[----:B------:R-:W-:-:S03]  /*1db30*/  PRMT R0, R31, 0x7632, R0 ;  /* 0x000076321f007816 */ /* 0x000fc60000000000 */
[----:B------:R-:W4:Y:S01]  /*1db40*/  LDC R12, c[0x0][0x278] ;  /* 0x00009e00ff0c7b82 */ /* 0x000f220000000800 */
[----:B------:R-:W-:Y:S01]  /*1db50*/  IMAD R25, R18, 0x54, RZ ;  /* 0x0000005412197824 */ /* 0x000fe200078e02ff */
[----:B------:R2:W-:Y:S06]  /*1db60*/  STG.E.U16 desc[UR60][R28.64], R32 ;  /* 0x000000201c007986 */ /* 0x0005ec000c10153c */
[----:B------:R-:W4:Y:S01]  /*1db70*/  LDC R155, c[0x0][0x278] ;  /* 0x00009e00ff9b7b82 */ /* 0x000f220000000800 */
[----:B------:R0:W-:Y:S01]  /*1db80*/  STG.E.U16 desc[UR60][R22.64], R31 ;  /* 0x0000001f16007986 */ /* 0x0001e2000c10153c */
[----:B------:R-:W-:-:S03]  /*1db90*/  IADD3 R30, P5, R25, R14, RZ ;  /* 0x0000000e191e7210 */ /* 0x000fc60007fbe0ff */
[----:B------:R1:W-:Y:S01]  /*1dba0*/  STG.E.U16 desc[UR60][R34.64], R0 ;  /* 0x0000000022007986 */ /* 0x0003e2000c10153c */
[----:B--2---:R-:W-:Y:S02]  /*1dbb0*/  IMAD R29, R16, 0x56, RZ ;  /* 0x00000056101d7824 */ /* 0x004fe400078e02ff */
[----:B------:R-:W2:Y:S01]  /*1dbc0*/  LDC R16, c[0x0][0x278] ;  /* 0x00009e00ff107b82 */ /* 0x000ea20000000800 */
[----:B------:R3:W-:Y:S01]  /*1dbd0*/  STG.E.U16 desc[UR60][R146.64], R36 ;  /* 0x0000002492007986 */ /* 0x0007e2000c10153c */
[----:B0-----:R-:W-:Y:S01]  /*1dbe0*/  IMAD R23, R2, 0x29, RZ ;  /* 0x0000002902177824 */ /* 0x001fe200078e02ff */
[----:B------:R-:W-:Y:S02]  /*1dbf0*/  IADD3 R22, P3, R137, R14, RZ ;  /* 0x0000000e89167210 */ /* 0x000fe40007f7e0ff */
[----:B------:R-:W-:-:S03]  /*1dc00*/  LEA.HI.X.SX32 R31, R145, R15, 0x1, P5 ;  /* 0x0000000f911f7211 */ /* 0x000fc600028f0eff */
[----:B-1----:R-:W0:Y:S01]  /*1dc10*/  LDC R0, c[0x0][0x278] ;  /* 0x00009e00ff007b82 */ /* 0x002e220000000800 */
[----:B------:R-:W-:Y:S02]  /*1dc20*/  IMAD R35, R6, 0x2b, RZ ;  /* 0x0000002b06237824 */ /* 0x000fe400078e02ff */
[----:B---3--:R-:W-:-:S05]  /*1dc30*/  IMAD R145, R4, 0x58, RZ ;  /* 0x0000005804917824 */ /* 0x008fca00078e02ff */
[----:B------:R-:W1:Y:S01]  /*1dc40*/  LDC R6, c[0x0][0x278] ;  /* 0x00009e00ff067b82 */ /* 0x000e620000000800 */
[----:B------:R-:W-:Y:S02]  /*1dc50*/  LEA.HI.X.SX32 R23, R23, R15, 0x1, P3 ;  /* 0x0000000f17177211 */ /* 0x000fe400018f0eff */
[----:B------:R-:W-:Y:S02]  /*1dc60*/  PRMT R36, R36, 0x7632, R36 ;  /* 0x0000763224247816 */ /* 0x000fe40000000024 */
[----:B------:R-:W-:-:S03]  /*1dc70*/  IADD3 R34, P6, R29, R14, RZ ;  /* 0x0000000e1d227210 */ /* 0x000fc60007fde0ff */
[----:B------:R-:W3:Y:S01]  /*1dc80*/  LDC R4, c[0x0][0x278] ;  /* 0x00009e00ff047b82 */ /* 0x000ee20000000800 */
[----:B------:R-:W-:Y:S01]  /*1dc90*/  LEA.HI.X.SX32 R35, R35, R15, 0x1, P6 ;  /* 0x0000000f23237211 */ /* 0x000fe200030f0eff */
[----:B------:R4:W-:Y:S01]  /*1dca0*/  STG.E.U16 desc[UR60][R22.64], R36 ;  /* 0x0000002416007986 */ /* 0x0009e2000c10153c */
[----:B------:R-:W-:-:S05]  /*1dcb0*/  PRMT R26, R37, 0x7632, R26 ;  /* 0x00007632251a7816 */ /* 0x000fca000000001a */
[----:B------:R-:W3:Y:S01]  /*1dcc0*/  LDC R18, c[0x0][0x278] ;  /* 0x00009e00ff127b82 */ /* 0x000ee20000000800 */
[----:B------:R2:W-:Y:S01]  /*1dcd0*/  STG.E.U16 desc[UR60][R30.64], R37 ;  /* 0x000000251e007986 */ /* 0x0005e2000c10153c */
[----:B------:R-:W-:-:S06]  /*1dce0*/  IMAD R147, R20, 0x5a, RZ ;  /* 0x0000005a14937824 */ /* 0x000fcc00078e02ff */
[----:B------:R-:W3:Y:S01]  /*1dcf0*/  LDC R2, c[0x0][0x278] ;  /* 0x00009e00ff027b82 */ /* 0x000ee20000000800 */
[----:B----4-:R-:W-:Y:S01]  /*1dd00*/  IADD3 R36, P5, R145, R14, RZ ;  /* 0x0000000e91247210 */ /* 0x010fe20007fbe0ff */
[----:B------:R-:W-:Y:S02]  /*1dd10*/  IMAD R23, R12, 0x5e, RZ ;  /* 0x0000005e0c177824 */ /* 0x000fe400078e02ff */
[----:B--2---:R-:W-:Y:S01]  /*1dd20*/  IMAD R31, R24, 0x5c, RZ ;  /* 0x0000005c181f7824 */ /* 0x004fe200078e02ff */
[----:B------:R2:W-:Y:S03]  /*1dd30*/  STG.E.U16 desc[UR60][R34.64], R26 ;  /* 0x0000001a22007986 */ /* 0x0005e6000c10153c */
[----:B------:R-:W4:Y:S01]  /*1dd40*/  LDC R12, c[0x0][0x278] ;  /* 0x00009e00ff0c7b82 */ /* 0x000f220000000800 */
[----:B------:R-:W-:Y:S01]  /*1dd50*/  IMAD R155, R155, 0x2d, RZ ;  /* 0x0000002d9b9b7824 */ /* 0x000fe200078e02ff */
[----:B------:R-:W-:-:S02]  /*1dd60*/  LEA.HI.X.SX32 R37, R139, R15, 0x1, P5 ;  /* 0x0000000f8b257211 */ /* 0x000fc400028f0eff */
[----:B------:R-:W-:Y:S01]  /*1dd70*/  IADD3 R154, P5, R31, R14, RZ ;  /* 0x0000000e1f9a7210 */ /* 0x000fe20007fbe0ff */
[----:B0-----:R-:W-:-:S03]  /*1dd80*/  IMAD R139, R0, 0x2f, RZ ;  /* 0x0000002f008b7824 */ /* 0x001fc600078e02ff */
[----:B------:R-:W0:Y:S01]  /*1dd90*/  LDC R20, c[0x0][0x278] ;  /* 0x00009e00ff147b82 */ /* 0x000e220000000800 */
[-C--:B--2---:R-:W-:Y:S02]  /*1dda0*/  IADD3 R34, P3, R147, R14.reuse, RZ ;  /* 0x0000000e93227210 */ /* 0x084fe40007f7e0ff */
[----:B------:R-:W-:Y:S02]  /*1ddb0*/  PRMT R22, R38, 0x7632, R22 ;  /* 0x0000763226167816 */ /* 0x000fe40000000016 */
[-C--:B------:R-:W-:Y:S02]  /*1ddc0*/  LEA.HI.X.SX32 R35, R155, R15.reuse, 0x1, P3 ;  /* 0x0000000f9b237211 */ /* 0x080fe400018f0eff */
[-C--:B------:R-:W-:Y:S01]  /*1ddd0*/  LEA.HI.X.SX32 R155, R149, R15.reuse, 0x1, P5 ;  /* 0x0000000f959b7211 */ /* 0x080fe200028f0eff */
[----:B------:R-:W2:Y:S01]  /*1dde0*/  LDC R0, c[0x0][0x278] ;  /* 0x00009e00ff007b82 */ /* 0x000ea20000000800 */
[----:B-1----:R-:W-:Y:S01]  /*1ddf0*/  IMAD R149, R6, 0x60, RZ ;  /* 0x0000006006957824 */ /* 0x002fe200078e02ff */
[-C--:B------:R-:W-:Y:S01]  /*1de00*/  IADD3 R166, P6, R23, R14.reuse, RZ ;  /* 0x0000000e17a67210 */ /* 0x080fe20007fde0ff */
[----:B------:R1:W-:Y:S05]  /*1de10*/  STG.E.U16 desc[UR60][R36.64], R38 ;  /* 0x0000002624007986 */ /* 0x0003ea000c10153c */
[----:B------:R-:W2:Y:S01]  /*1de20*/  LDC R6, c[0x0][0x278] ;  /* 0x00009e00ff067b82 */ /* 0x000ea20000000800 */
[----:B------:R3:W-:Y:S01]  /*1de30*/  STG.E.U16 desc[UR60][R34.64], R22 ;  /* 0x0000001622007986 */ /* 0x0007e2000c10153c */
[-C--:B------:R-:W-:Y:S01]  /*1de40*/  LEA.HI.X.SX32 R167, R139, R15.reuse, 0x1, P6 ;  /* 0x0000000f8ba77211 */ /* 0x080fe200030f0eff */
[----:B------:R-:W-:Y:S01]  /*1de50*/  IMAD R171, R171, 0x31, RZ ;  /* 0x00000031abab7824 */ /* 0x000fe200078e02ff */
[----:B------:R-:W-:Y:S01]  /*1de60*/  PRMT R24, R39, 0x7632, R24 ;  /* 0x0000763227187816 */ /* 0x000fe20000000018 */
[----:B-1----:R-:W-:Y:S01]  /*1de70*/  IMAD R37, R16, 0x62, RZ ;  /* 0x0000006210257824 */ /* 0x002fe200078e02ff */
[----:B------:R1:W-:Y:S01]  /*1de80*/  STG.E.U16 desc[UR60][R154.64], R39 ;  /* 0x000000279a007986 */ /* 0x0003e2000c10153c */
[-C--:B------:R-:W-:Y:S01]  /*1de90*/  IADD3 R152, P5, R149, R14.reuse, RZ ;  /* 0x0000000e95987210 */ /* 0x080fe20007fbe0ff */
[----:B---3--:R-:W-:Y:S01]  /*1dea0*/  IMAD R139, R18, 0x64, RZ ;  /* 0x00000064128b7824 */ /* 0x008fe200078e02ff */
[----:B------:R-:W3:Y:S01]  /*1deb0*/  LDC R16, c[0x0][0x278] ;  /* 0x00009e00ff107b82 */ /* 0x000ee20000000800 */
[----:B------:R-:W-:Y:S01]  /*1dec0*/  IMAD R35, R4, 0x66, RZ ;  /* 0x0000006604237824 */ /* 0x000fe200078e02ff */
[----:B------:R-:W-:Y:S01]  /*1ded0*/  IADD3 R38, P3, R37, R14, RZ ;  /* 0x0000000e25267210 */ /* 0x000fe20007f7e0ff */
[----:B------:R4:W-:Y:S01]  /*1dee0*/  STG.E.U16 desc[UR60][R166.64], R24 ;  /* 0x00000018a6007986 */ /* 0x0009e2000c10153c */
[----:B------:R-:W-:-:S02]  /*1def0*/  LEA.HI.X.SX32 R153, R153, R15, 0x1, P5 ;  /* 0x0000000f99997211 */ /* 0x000fc400028f0eff */
[-C--:B------:R-:W-:Y:S02]  /*1df00*/  IADD3 R170, P6, R35, R14.reuse, RZ ;  /* 0x0000000e23aa7210 */ /* 0x080fe40007fde0ff */
[----:B------:R-:W3:Y:S01]  /*1df10*/  LDC R18, c[0x0][0x278] ;  /* 0x00009e00ff127b82 */ /* 0x000ee20000000800 */
[----:B-1----:R-:W-:Y:S01]  /*1df20*/  IMAD R155, R2, 0x33, RZ ;  /* 0x00000033029b7824 */ /* 0x002fe200078e02ff */
[-C--:B------:R-:W-:Y:S02]  /*1df30*/  LEA.HI.X.SX32 R39, R171, R15.reuse, 0x1, P3 ;  /* 0x0000000fab277211 */ /* 0x080fe400018f0eff */
[----:B------:R-:W-:Y:S02]  /*1df40*/  PRMT R4, R40, 0x7632, R4 ;  /* 0x0000763228047816 */ /* 0x000fe40000000004 */
[-C--:B------:R-:W-:Y:S02]  /*1df50*/  LEA.HI.X.SX32 R171, R155, R15.reuse, 0x1, P6 ;  /* 0x0000000f9bab7211 */ /* 0x080fe400030f0eff */
[----:B----4-:R-:W-:Y:S01]  /*1df60*/  IADD3 R166, P5, R139, R14, RZ ;  /* 0x0000000e8ba67210 */ /* 0x010fe20007fbe0ff */
[----:B------:R-:W-:Y:S01]  /*1df70*/  IMAD R155, R12, 0x68, RZ ;  /* 0x000000680c9b7824 */ /* 0x000fe200078e02ff */
[----:B------:R-:W1:Y:S02]  /*1df80*/  LDC R2, c[0x0][0x278] ;  /* 0x00009e00ff027b82 */ /* 0x000e640000000800 */
[----:B------:R-:W-:Y:S01]  /*1df90*/  LEA.HI.X.SX32 R167, R151, R15, 0x1, P5 ;  /* 0x0000000f97a77211 */ /* 0x000fe200028f0eff */
[----:B------:R2:W-:Y:S01]  /*1dfa0*/  STG.E.U16 desc[UR60][R152.64], R40 ;  /* 0x0000002898007986 */ /* 0x0005e2000c10153c */
[----:B0-----:R-:W-:-:S04]  /*1dfb0*/  IMAD R151, R20, 0x6c, RZ ;  /* 0x0000006c14977824 */ /* 0x001fc800078e02ff */
[----:B------:R-:W0:Y:S01]  /*1dfc0*/  LDC R12, c[0x0][0x278] ;  /* 0x00009e00ff0c7b82 */ /* 0x000e220000000800 */
[----:B------:R4:W-:Y:S01]  /*1dfd0*/  STG.E.U16 desc[UR60][R38.64], R4 ;  /* 0x0000000426007986 */ /* 0x0009e2000c10153c */
[----:B------:R-:W-:-:S03]  /*1dfe0*/  PRMT R22, R41, 0x7632, R22 ;  /* 0x0000763229167816 */ /* 0x000fc60000000016 */
[----:B------:R4:W-:Y:S03]  /*1dff0*/  STG.E.U16 desc[UR60][R166.64], R41 ;  /* 0x00000029a6007986 */ /* 0x0009e6000c10153c */
[----:B------:R-:W1:Y:S01]  /*1e000*/  LDC R20, c[0x0][0x278] ;  /* 0x00009e00ff147b82 */ /* 0x000e620000000800 */
[----:B--2---:R-:W-:Y:S01]  /*1e010*/  IMAD R153, R6, 0x6a, RZ ;  /* 0x0000006a06997824 */ /* 0x004fe200078e02ff */
[----:B------:R2:W-:Y:S01]  /*1e020*/  STG.E.U16 desc[UR60][R170.64], R22 ;  /* 0x00000016aa007986 */ /* 0x0005e2000c10153c */
[----:B------:R-:W-:-:S05]  /*1e030*/  PRMT R26, R42, 0x7632, R26 ;  /* 0x000076322a1a7816 */ /* 0x000fca000000001a */
[----:B----4-:R-:W4:Y:S01]  /*1e040*/  LDC R4, c[0x0][0x278] ;  /* 0x00009e00ff047b82 */ /* 0x010f220000000800 */
[----:B------:R-:W-:Y:S01]  /*1e050*/  IMAD R41, R0, 0x35, RZ ;  /* 0x0000003500297824 */ /* 0x000fe200078e02ff */
[----:B------:R-:W-:-:S06]  /*1e060*/  IADD3 R38, P3, R155, R14, RZ ;  /* 0x0000000e9b267210 */ /* 0x000fcc0007f7e0ff */
[----:B------:R-:W4:Y:S01]  /*1e070*/  LDC R0, c[0x0][0x278] ;  /* 0x00009e00ff007b82 */ /* 0x000f220000000800 */
[----:B------:R-:W-:Y:S02]  /*1e080*/  IADD3 R40, P5, R153, R14, RZ ;  /* 0x0000000e99287210 */ /* 0x000fe40007fbe0ff */
[-C--:B------:R-:W-:Y:S02]  /*1e090*/  LEA.HI.X.SX32 R39, R157, R15.reuse, 0x1, P3 ;  /* 0x0000000f9d277211 */ /* 0x080fe400018f0eff */
[----:B------:R-:W-:-:S03]  /*1e0a0*/  LEA.HI.X.SX32 R41, R41, R15, 0x1, P5 ;  /* 0x0000000f29297211 */ /* 0x000fc600028f0eff */
[----:B--2---:R-:W2:Y:S01]  /*1e0b0*/  LDC R22, c[0x0][0x278] ;  /* 0x00009e00ff167b82 */ /* 0x004ea20000000800 */
[----:B------:R-:W-:Y:S01]  /*1e0c0*/  IADD3 R166, P6, R151, R14, RZ ;  /* 0x0000000e97a67210 */ /* 0x000fe20007fde0ff */
[----:B------:R-:W-:Y:S01]  /*1e0d0*/  STG.E.U16 desc[UR60][R38.64], R42 ;  /* 0x0000002a26007986 */ /* 0x000fe2000c10153c */
[----:B---3--:R-:W-:-:S05]  /*1e0e0*/  IMAD R157, R16, 0x6e, RZ ;  /* 0x0000006e109d7824 */ /* 0x008fca00078e02ff */
[----:B------:R-:W3:Y:S01]  /*1e0f0*/  LDC R24, c[0x0][0x278] ;  /* 0x00009e00ff187b82 */ /* 0x000ee20000000800 */
[----:B------:R0:W-:Y:S01]  /*1e100*/  STG.E.U16 desc[UR60][R40.64], R26 ;  /* 0x0000001a28007986 */ /* 0x0001e2000c10153c */
[----:B------:R-:W-:-:S06]  /*1e110*/  LEA.HI.X.SX32 R167, R159, R15, 0x1, P6 ;  /* 0x0000000f9fa77211 */ /* 0x000fcc00030f0eff */
[----:B------:R-:W3:Y:S01]  /*1e120*/  LDC R6, c[0x0][0x278] ;  /* 0x00009e00ff067b82 */ /* 0x000ee20000000800 */
[----:B------:R-:W-:Y:S02]  /*1e130*/  IMAD R159, R18, 0x70, RZ ;  /* 0x00000070129f7824 */ /* 0x000fe400078e02ff */
[----:B0-----:R-:W-:-:S05]  /*1e140*/  IMAD R41, R12, 0x72, RZ ;  /* 0x000000720c297824 */ /* 0x001fca00078e02ff */
[----:B------:R-:W0:Y:S01]  /*1e150*/  LDC R12, c[0x0][0x278] ;  /* 0x00009e00ff0c7b82 */ /* 0x000e220000000800 */
[----:B-1----:R-:W-:Y:S01]  /*1e160*/  IMAD R171, R2, 0x37, RZ ;  /* 0x0000003702ab7824 */ /* 0x002fe200078e02ff */
[----:B------:R-:W-:Y:S01]  /*1e170*/  IADD3 R170, P5, R157, R14, RZ ;  /* 0x0000000e9daa7210 */ /* 0x000fe20007fbe0ff */
[----:B------:R-:W-:Y:S01]  /*1e180*/  IMAD R39, R20, 0x74, RZ ;  /* 0x0000007414277824 */ /* 0x000fe200078e02ff */
[----:B------:R-:W-:-:S04]  /*1e190*/  PRMT R28, R43, 0x7632, R28 ;  /* 0x000076322b1c7816 */ /* 0x000fc8000000001c */
[----:B------:R-:W1:Y:S01]  /*1e1a0*/  LDC R16, c[0x0][0x278] ;  /* 0x00009e00ff107b82 */ /* 0x000e620000000800 */
[----:B------:R4:W-:Y:S01]  /*1e1b0*/  STG.E.U16 desc[UR60][R166.64], R43 ;  /* 0x0000002ba6007986 */ /* 0x0009e2000c10153c */
[-C--:B------:R-:W-:Y:S02]  /*1e1c0*/  IADD3 R160, P3, R159, R14.reuse, RZ ;  /* 0x0000000e9fa07210 */ /* 0x080fe40007f7e0ff */
[-C--:B------:R-:W-:Y:S02]  /*1e1d0*/  LEA.HI.X.SX32 R171, R171, R15.reuse, 0x1, P5 ;  /* 0x0000000fabab7211 */ /* 0x080fe400028f0eff */
[-C--:B------:R-:W-:Y:S02]  /*1e1e0*/  IADD3 R174, P6, R39, R14.reuse, RZ ;  /* 0x0000000e27ae7210 */ /* 0x080fe40007fde0ff */
[----:B------:R-:W0:Y:S01]  /*1e1f0*/  LDC R18, c[0x0][0x278] ;  /* 0x00009e00ff127b82 */ /* 0x000e220000000800 */
[----:B------:R-:W-:Y:S01]  /*1e200*/  LEA.HI.X.SX32 R161, R161, R15, 0x1, P3 ;  /* 0x0000000fa1a17211 */ /* 0x000fe200018f0eff */
[----:B----4-:R-:W-:Y:S01]  /*1e210*/  IMAD R43, R0, 0x39, RZ ;  /* 0x00000039002b7824 */ /* 0x010fe200078e02ff */
[----:B------:R-:W-:-:S05]  /*1e220*/  IADD3 R166, P5, R41, R14, RZ ;  /* 0x0000000e29a67210 */ /* 0x000fca0007fbe0ff */
[----:B------:R-:W4:Y:S01]  /*1e230*/  LDC R20, c[0x0][0x278] ;  /* 0x00009e00ff147b82 */ /* 0x000f220000000800 */
[----:B------:R-:W-:Y:S02]  /*1e240*/  PRMT R26, R44, 0x7632, R26 ;  /* 0x000076322c1a7816 */ /* 0x000fe4000000001a */
[-C--:B------:R-:W-:Y:S02]  /*1e250*/  LEA.HI.X.SX32 R167, R43, R15.reuse, 0x1, P5 ;  /* 0x0000000f2ba77211 */ /* 0x080fe400028f0eff */
[----:B------:R-:W-:Y:S01]  /*1e260*/  LEA.HI.X.SX32 R175, R163, R15, 0x1, P6 ;  /* 0x0000000fa3af7211 */ /* 0x000fe200030f0eff */
[----:B--2---:R-:W-:Y:S01]  /*1e270*/  IMAD R163, R22, 0x76, RZ ;  /* 0x0000007616a37824 */ /* 0x004fe200078e02ff */
[----:B------:R2:W-:Y:S01]  /*1e280*/  STG.E.U16 desc[UR60][R170.64], R28 ;  /* 0x0000001caa007986 */ /* 0x0005e2000c10153c */
[----:B------:R-:W4:Y:S03]  /*1e290*/  LDC R2, c[0x0][0x278] ;  /* 0x00009e00ff027b82 */ /* 0x000f260000000800 */
[----:B------:R-:W-:Y:S01]  /*1e2a0*/  STG.E.U16 desc[UR60][R160.64], R44 ;  /* 0x0000002ca0007986 */ /* 0x000fe2000c10153c */
[----:B---3--:R-:W-:-:S03]  /*1e2b0*/  IMAD R43, R24, 0x78, RZ ;  /* 0x00000078182b7824 */ /* 0x008fc600078e02ff */
[----:B------:R3:W-:Y:S01]  /*1e2c0*/  STG.E.U16 desc[UR60][R166.64], R26 ;  /* 0x0000001aa6007986 */ /* 0x0007e2000c10153c */
[----:B------:R-:W4:Y:S03]  /*1e2d0*/  LDC R0, c[0x0][0x278] ;  /* 0x00009e00ff007b82 */ /* 0x000f260000000800 */
[----:B------:R1:W-:Y:S01]  /*1e2e0*/  STG.E.U16 desc[UR60][R174.64], R45 ;  /* 0x0000002dae007986 */ /* 0x0003e2000c10153c */
[-C--:B--2---:R-:W-:Y:S01]  /*1e2f0*/  IADD3 R170, P3, R163, R14.reuse, RZ ;  /* 0x0000000ea3aa7210 */ /* 0x084fe20007f7e0ff */
[----:B---3--:R-:W-:Y:S01]  /*1e300*/  IMAD R167, R4, 0x3b, RZ ;  /* 0x0000003b04a77824 */ /* 0x008fe200078e02ff */
[----:B------:R-:W-:Y:S01]  /*1e310*/  IADD3 R44, P5, R43, R14, RZ ;  /* 0x0000000e2b2c7210 */ /* 0x000fe20007fbe0ff */
[----:B-1----:R-:W-:Y:S01]  /*1e320*/  IMAD R161, R16, 0x7a, RZ ;  /* 0x0000007a10a17824 */ /* 0x002fe200078e02ff */
[----:B------:R-:W-:Y:S01]  /*1e330*/  PRMT R22, R45, 0x7632, R22 ;  /* 0x000076322d167816 */ /* 0x000fe20000000016 */
[----:B------:R-:W-:Y:S01]  /*1e340*/  IMAD R175, R6, 0x3d, RZ ;  /* 0x0000003d06af7824 */ /* 0x000fe200078e02ff */
[-C--:B------:R-:W-:Y:S01]  /*1e350*/  LEA.HI.X.SX32 R171, R167, R15.reuse, 0x1, P3 ;  /* 0x0000000fa7ab7211 */ /* 0x080fe200018f0eff */
[----:B------:R-:W1:Y:S01]  /*1e360*/  LDC R6, c[0x0][0x278] ;  /* 0x00009e00ff067b82 */ /* 0x000e620000000800 */
[----:B0-----:R-:W-:Y:S01]  /*1e370*/  IMAD R167, R12, 0x7c, RZ ;  /* 0x0000007c0ca77824 */ /* 0x001fe200078e02ff */
[----:B------:R-:W-:-:S06]  /*1e380*/  LEA.HI.X.SX32 R45, R165, R15, 0x1, P5 ;  /* 0x0000000fa52d7211 */ /* 0x000fcc00028f0eff */
[----:B------:R-:W0:Y:S01]  /*1e390*/  LDC R12, c[0x0][0x278] ;  /* 0x00009e00ff0c7b82 */ /* 0x000e220000000800 */
[-C--:B------:R-:W-:Y:S01]  /*1e3a0*/  IADD3 R174, P6, R161, R14.reuse, RZ ;  /* 0x0000000ea1ae7210 */ /* 0x080fe20007fde0ff */
[----:B------:R-:W-:Y:S01]  /*1e3b0*/  STG.E.U16 desc[UR60][R170.64], R22 ;  /* 0x00000016aa007986 */ /* 0x000fe2000c10153c */
[----:B------:R-:W-:-:S05]  /*1e3c0*/  IADD3 R176, P5, R167, R14, RZ ;  /* 0x0000000ea7b07210 */ /* 0x000fca0007fbe0ff */
[----:B------:R-:W2:Y:S01]  /*1e3d0*/  LDC R4, c[0x0][0x278] ;  /* 0x00009e00ff047b82 */ /* 0x000ea20000000800 */
[----:B------:R4:W-:Y:S01]  /*1e3e0*/  STG.E.U16 desc[UR60][R44.64], R46 ;  /* 0x0000002e2c007986 */ /* 0x0009e2000c10153c */
[----:B------:R-:W-:-:S06]  /*1e3f0*/  IMAD R165, R18, 0x7e, RZ ;  /* 0x0000007e12a57824 */ /* 0x000fcc00078e02ff */
[----:B------:R-:W3:Y:S01]  /*1e400*/  LDC R16, c[0x0][0x278] ;  /* 0x00009e00ff107b82 */ /* 0x000ee20000000800 */
[-C--:B------:R-:W-:Y:S02]  /*1e410*/  LEA.HI.X.SX32 R175, R175, R15.reuse, 0x1, P6 ;  /* 0x0000000fafaf7211 */ /* 0x080fe400030f0eff */
[----:B------:R-:W-:Y:S01]  /*1e420*/  PRMT R24, R46, 0x7632, R24 ;  /* 0x000076322e187816 */ /* 0x000fe20000000018 */
[----:B----4-:R-:W-:Y:S01]  /*1e430*/  IMAD R45, R20, 0x82, RZ ;  /* 0x00000082142d7824 */ /* 0x010fe200078e02ff */
[----:B------:R-:W-:-:S03]  /*1e440*/  LEA.HI.X.SX32 R177, R169, R15, 0x1, P5 ;  /* 0x0000000fa9b17211 */ /* 0x000fc600028f0eff */
[----:B------:R-:W4:Y:S01]  /*1e450*/  LDC R18, c[0x0][0x278] ;  /* 0x00009e00ff127b82 */ /* 0x000f220000000800 */
[----:B------:R-:W-:Y:S01]  /*1e460*/  IMAD R169, R2, 0x41, RZ ;  /* 0x0000004102a97824 */ /* 0x000fe200078e02ff */
[-C--:B------:R-:W-:Y:S01]  /*1e470*/  IADD3 R180, P6, R45, R14.reuse, RZ ;  /* 0x0000000e2db47210 */ /* 0x080fe20007fde0ff */
[----:B------:R1:W-:Y:S01]  /*1e480*/  STG.E.U16 desc[UR60][R174.64], R24 ;  /* 0x00000018ae007986 */ /* 0x0003e2000c10153c */
[----:B------:R-:W-:Y:S02]  /*1e490*/  SHF.L.U32 R171, R0, 0x6, RZ ;  /* 0x0000000600ab7819 */ /* 0x000fe400000006ff */
[----:B------:R-:W-:Y:S02]  /*1e4a0*/  LEA R178, P5, R181, R14, 0x7 ;  /* 0x0000000eb5b27211 */ /* 0x000fe400078a38ff */
[----:B------:R-:W-:Y:S01]  /*1e4b0*/  LEA.HI.X.SX32 R181, R169, R15, 0x1, P6 ;  /* 0x0000000fa9b57211 */ /* 0x000fe200030f0eff */
[----:B------:R-:W4:Y:S01]  /*1e4c0*/  LDC R0, c[0x0][0x278] ;  /* 0x00009e00ff007b82 */ /* 0x000f220000000800 */
[----:B-1----:R-:W-:Y:S01]  /*1e4d0*/  IMAD R169, R6, 0x84, RZ ;  /* 0x0000008406a97824 */ /* 0x002fe200078e02ff */
[----:B------:R-:W-:-:S02]  /*1e4e0*/  PRMT R2, R47, 0x7632, R2 ;  /* 0x000076322f027816 */ /* 0x000fc40000000002 */
[----:B------:R-:W-:-:S04]  /*1e4f0*/  IADD3 R174, P3, R165, R14, RZ ;  /* 0x0000000ea5ae7210 */ /* 0x000fc80007f7e0ff */
[----:B------:R-:W1:Y:S01]  /*1e500*/  LDC R20, c[0x0][0x278] ;  /* 0x00009e00ff147b82 */ /* 0x000e620000000800 */
[-C--:B------:R-:W-:Y:S02]  /*1e510*/  LEA.HI.X.SX32 R175, R179, R15.reuse, 0x1, P3 ;  /* 0x0000000fb3af7211 */ /* 0x080fe400018f0eff */
[----:B------:R-:W-:Y:S02]  /*1e520*/  LEA.HI.X.SX32 R179, R171, R15, 0x1, P5 ;  /* 0x0000000fabb37211 */ /* 0x000fe400028f0eff */
[----:B------:R-:W-:-:S03]  /*1e530*/  PRMT R22, R48, 0x7632, R22 ;  /* 0x0000763230167816 */ /* 0x000fc60000000016 */
[----:B------:R-:W1:Y:S01]  /*1e540*/  LDC R6, c[0x0][0x278] ;  /* 0x00009e00ff067b82 */ /* 0x000e620000000800 */
[----:B------:R3:W-:Y:S01]  /*1e550*/  STG.E.U16 desc[UR60][R176.64], R47 ;  /* 0x0000002fb0007986 */ /* 0x0007e2000c10153c */
[----:B0-----:R-:W-:-:S03]  /*1e560*/  IMAD R171, R12, 0x86, RZ ;  /* 0x000000860cab7824 */ /* 0x001fc600078e02ff */
[----:B------:R2:W-:Y:S03]  /*1e570*/  STG.E.U16 desc[UR60][R174.64], R2 ;  /* 0x00000002ae007986 */ /* 0x0005e6000c10153c */
[----:B------:R-:W0:Y:S01]  /*1e580*/  LDC R12, c[0x0][0x278] ;  /* 0x00009e00ff0c7b82 */ /* 0x000e220000000800 */
[----:B------:R2:W-:Y:S04]  /*1e590*/  STG.E.U16 desc[UR60][R178.64], R48 ;  /* 0x00000030b2007986 */ /* 0x0005e8000c10153c */
[----:B------:R4:W-:Y:S01]  /*1e5a0*/  STG.E.U16 desc[UR60][R180.64], R22 ;  /* 0x00000016b4007986 */ /* 0x0009e2000c10153c */
[----:B---3--:R-:W-:Y:S02]  /*1e5b0*/  IMAD R47, R16, 0x88, RZ ;  /* 0x00000088102f7824 */ /* 0x008fe400078e02ff */
[----:B------:R-:W3:Y:S01]  /*1e5c0*/  LDC R16, c[0x0][0x278] ;  /* 0x00009e00ff107b82 */ /* 0x000ee20000000800 */
[----:B--2---:R-:W-:Y:S01]  /*1e5d0*/  IMAD R175, R4, 0x43, RZ ;  /* 0x0000004304af7824 */ /* 0x004fe200078e02ff */
[----:B------:R-:W-:-:S02]  /*1e5e0*/  IADD3 R176, P3, R169, R14, RZ ;  /* 0x0000000ea9b07210 */ /* 0x000fc40007f7e0ff */
[----:B------:R-:W-:-:S04]  /*1e5f0*/  IADD3 R178, P5, R171, R14, RZ ;  /* 0x0000000eabb27210 */ /* 0x000fc80007fbe0ff */
[----:B------:R-:W2:Y:S01]  /*1e600*/  LDC R2, c[0x0][0x278] ;  /* 0x00009e00ff027b82 */ /* 0x000ea20000000800 */
[----:B------:R-:W-:Y:S01]  /*1e610*/  LEA.HI.X.SX32 R179, R175, R15, 0x1, P5 ;  /* 0x0000000fafb37211 */ /* 0x000fe200028f0eff */
[----:B----4-:R-:W-:-:S06]  /*1e620*/  IMAD R175, R18, 0x8a, RZ ;  /* 0x0000008a12af7824 */ /* 0x010fcc00078e02ff */
[----:B------:R-:W4:Y:S01]  /*1e630*/  LDC R181, c[0x0][0x278] ;  /* 0x00009e00ffb57b82 */ /* 0x000f220000000800 */
[----:B------:R-:W-:Y:S02]  /*1e640*/  IADD3 R172, P6, R47, R14, RZ ;  /* 0x0000000e2fac7210 */ /* 0x000fe40007fde0ff */
[----:B------:R-:W-:Y:S02]  /*1e650*/  LEA.HI.X.SX32 R177, R3, R15, 0x1, P3 ;  /* 0x0000000f03b17211 */ /* 0x000fe400018f0eff */
[----:B------:R-:W-:-:S03]  /*1e660*/  PRMT R24, R49, 0x7632, R24 ;  /* 0x0000763231187816 */ /* 0x000fc60000000018 */
[----:B------:R-:W2:Y:S01]  /*1e670*/  LDC R4, c[0x0][0x278] ;  /* 0x00009e00ff047b82 */ /* 0x000ea20000000800 */
[----:B------:R-:W-:Y:S01]  /*1e680*/  LEA.HI.X.SX32 R173, R173, R15, 0x1, P6 ;  /* 0x0000000fadad7211 */ /* 0x000fe200030f0eff */
[----:B------:R0:W-:Y:S06]  /*1e690*/  STG.E.U16 desc[UR60][R176.64], R49 ;  /* 0x00000031b0007986 */ /* 0x0001ec000c10153c */
[----:B------:R-:W2:Y:S01]  /*1e6a0*/  LDC R18, c[0x0][0x278] ;  /* 0x00009e00ff127b82 */ /* 0x000ea20000000800 */
[----:B------:R3:W-:Y:S01]  /*1e6b0*/  STG.E.U16 desc[UR60][R178.64], R24 ;  /* 0x00000018b2007986 */ /* 0x0007e2000c10153c */
[----:B-1----:R-:W-:-:S06]  /*1e6c0*/  IMAD R3, R20, 0x8c, RZ ;  /* 0x0000008c14037824 */ /* 0x002fcc00078e02ff */
[----:B------:R-:W1:Y:S01]  /*1e6d0*/  LDC R22, c[0x0][0x278] ;  /* 0x00009e00ff167b82 */ /* 0x000e620000000800 */
[----:B0-----:R-:W-:Y:S01]  /*1e6e0*/  IMAD R177, R0, 0x45, RZ ;  /* 0x0000004500b17824 */ /* 0x001fe200078e02ff */
[----:B------:R0:W-:Y:S01]  /*1e6f0*/  STG.E.U16 desc[UR60][R172.64], R50 ;  /* 0x00000032ac007986 */ /* 0x0001e2000c10153c */
[-C--:B------:R-:W-:Y:S02]  /*1e700*/  IADD3 R176, P5, R175, R14.reuse, RZ ;  /* 0x0000000eafb07210 */ /* 0x080fe40007fbe0ff */
[----:B------:R-:W-:Y:S02]  /*1e710*/  PRMT R26, R50, 0x7632, R26 ;  /* 0x00007632321a7816 */ /* 0x000fe4000000001a */
[----:B---3--:R-:W-:Y:S01]  /*1e720*/  IADD3 R178, P3, R3, R14, RZ ;  /* 0x0000000e03b27210 */ /* 0x008fe20007f7e0ff */
[----:B------:R-:W-:Y:S01]  /*1e730*/  IMAD R49, R12, 0x90, RZ ;  /* 0x000000900c317824 */ /* 0x000fe200078e02ff */
[----:B------:R-:W-:Y:S01]  /*1e740*/  LEA.HI.X.SX32 R177, R177, R15, 0x1, P5 ;  /* 0x0000000fb1b17211 */ /* 0x000fe200028f0eff */
[----:B------:R-:W3:Y:S01]  /*1e750*/  LDC R12, c[0x0][0x278] ;  /* 0x00009e00ff0c7b82 */ /* 0x000ee20000000800 */
[----:B0-----:R-:W-:-:S07]  /*1e760*/  IMAD R173, R6, 0x8e, RZ ;  /* 0x0000008e06ad7824 */ /* 0x001fce00078e02ff */
[----:B------:R-:W0:Y:S01]  /*1e770*/  LDC R6, c[0x0][0x278] ;  /* 0x00009e00ff067b82 */ /* 0x000e220000000800 */
[----:B------:R-:W-:Y:S01]  /*1e780*/  LEA.HI.X.SX32 R179, R17, R15, 0x1, P3 ;  /* 0x0000000f11b37211 */ /* 0x000fe200018f0eff */
[----:B----4-:R-:W-:Y:S01]  /*1e790*/  IMAD R181, R181, 0x47, RZ ;  /* 0x00000047b5b57824 */ /* 0x010fe200078e02ff */
[----:B------:R4:W-:Y:S01]  /*1e7a0*/  STG.E.U16 desc[UR60][R176.64], R26 ;  /* 0x0000001ab0007986 */ /* 0x0009e2000c10153c */
[----:B------:R-:W-:-:S04]  /*1e7b0*/  IADD3 R180, P5, R173, R14, RZ ;  /* 0x0000000eadb47210 */ /* 0x000fc80007fbe0ff */
[----:B------:R-:W3:Y:S01]  /*1e7c0*/  LDC R20, c[0x0][0x278] ;  /* 0x00009e00ff147b82 */ /* 0x000ee20000000800 */
[----:B------:R-:W-:Y:S01]  /*1e7d0*/  IADD3 R182, P6, R49, R14, RZ ;  /* 0x0000000e31b67210 */ /* 0x000fe20007fde0ff */
[----:B------:R2:W-:Y:S01]  /*1e7e0*/  STG.E.U16 desc[UR60][R178.64], R51 ;  /* 0x00000033b2007986 */ /* 0x0005e2000c10153c */
[----:B------:R-:W-:Y:S01]  /*1e7f0*/  PRMT R24, R51, 0x7632, R24 ;  /* 0x0000763233187816 */ /* 0x000fe20000000018 */
[----:B----4-:R-:W-:-:S04]  /*1e800*/  IMAD R177, R16, 0x92, RZ ;  /* 0x0000009210b17824 */ /* 0x010fc800078e02ff */
[----:B------:R-:W4:Y:S01]  /*1e810*/  LDC R0, c[0x0][0x278] ;  /* 0x00009e00ff007b82 */ /* 0x000f220000000800 */
[-C--:B------:R-:W-:Y:S02]  /*1e820*/  LEA.HI.X.SX32 R181, R181, R15.reuse, 0x1, P5 ;  /* 0x0000000fb5b57211 */ /* 0x080fe400028f0eff */
[----:B------:R-:W-:-:S05]  /*1e830*/  LEA.HI.X.SX32 R183, R7, R15, 0x1, P6 ;  /* 0x0000000f07b77211 */ /* 0x000fca00030f0eff */
[----:B------:R-:W4:Y:S01]  /*1e840*/  LDC R16, c[0x0][0x278] ;  /* 0x00009e00ff107b82 */ /* 0x000f220000000800 */
[----:B--2---:R-:W-:Y:S02]  /*1e850*/  IMAD R51, R2, 0x49, RZ ;  /* 0x0000004902337824 */ /* 0x004fe400078e02ff */
[----:B------:R-:W-:Y:S02]  /*1e860*/  IMAD R7, R18, 0x96, RZ ;  /* 0x0000009612077824 */ /* 0x000fe400078e02ff */
[----:B------:R-:W-:-:S03]  /*1e870*/  IMAD R179, R4, 0x4b, RZ ;  /* 0x0000004b04b37824 */ /* 0x000fc600078e02ff */
[----:B------:R-:W2:Y:S01]  /*1e880*/  LDC R2, c[0x0][0x278] ;  /* 0x00009e00ff027b82 */ /* 0x000ea20000000800 */
[----:B-1----:R-:W-:Y:S01]  /*1e890*/  IMAD R17, R22, 0x94, RZ ;  /* 0x0000009416117824 */ /* 0x002fe200078e02ff */
[----:B------:R1:W-:Y:S06]  /*1e8a0*/  STG.E.U16 desc[UR60][R180.64], R24 ;  /* 0x00000018b4007986 */ /* 0x0003ec000c10153c */
[----:B------:R-:W2:Y:S01]  /*1e8b0*/  LDC R4, c[0x0][0x278] ;  /* 0x00009e00ff047b82 */ /* 0x000ea20000000800 */
[----:B------:R0:W-:Y:S01]  /*1e8c0*/  STG.E.U16 desc[UR60][R182.64], R52 ;  /* 0x00000034b6007986 */ /* 0x0001e2000c10153c */
[----:B------:R-:W-:-:S02]  /*1e8d0*/  IADD3 R32, P5, R17, R14, RZ ;  /* 0x0000000e11207210 */ /* 0x000fc40007fbe0ff */
[----:B-1----:R-:W-:-:S04]  /*1e8e0*/  IADD3 R180, P3, R177, R14, RZ ;  /* 0x0000000eb1b47210 */ /* 0x002fc80007f7e0ff */
[----:B------:R-:W1:Y:S01]  /*1e8f0*/  LDC R22, c[0x0][0x278] ;  /* 0x00009e00ff167b82 */ /* 0x000e620000000800 */
[----:B0-----:R-:W-:-:S07]  /*1e900*/  IADD3 R182, P6, R7, R14, RZ ;  /* 0x0000000e07b67210 */ /* 0x001fce0007fde0ff */
[----:B------:R-:W0:Y:S01]  /*1e910*/  LDC R24, c[0x0][0x278] ;  /* 0x00009e00ff187b82 */ /* 0x000e220000000800 */
[-C--:B------:R-:W-:Y:S02]  /*1e920*/  LEA.HI.X.SX32 R181, R51, R15.reuse, 0x1, P3 ;  /* 0x0000000f33b57211 */ /* 0x080fe400018f0eff */
[----:B------:R-:W-:Y:S02]  /*1e930*/  PRMT R52, R52, 0x7632, R52 ;  /* 0x0000763234347816 */ /* 0x000fe40000000034 */
[----:B------:R-:W-:-:S03]  /*1e940*/  LEA.HI.X.SX32 R183, R179, R15, 0x1, P6 ;  /* 0x0000000fb3b77211 */ /* 0x000fc600030f0eff */
[----:B------:R-:W0:Y:S01]  /*1e950*/  LDC R26, c[0x0][0x278] ;  /* 0x00009e00ff1a7b82 */ /* 0x000e220000000800 */
[----:B------:R-:W-:Y:S01]  /*1e960*/  LEA.HI.X.SX32 R33, R33, R15, 0x1, P5 ;  /* 0x0000000f21217211 */ /* 0x000fe200028f0eff */
[----:B------:R-:W-:Y:S01]  /*1e970*/  IMAD R179, R6, 0x98, RZ ;  /* 0x0000009806b37824 */ /* 0x000fe200078e02ff */
[----:B------:R4:W-:Y:S01]  /*1e980*/  STG.E.U16 desc[UR60][R180.64], R52 ;  /* 0x00000034b4007986 */ /* 0x0009e2000c10153c */
[----:B------:R-:W-:-:S04]  /*1e990*/  PRMT R28, R53, 0x7632, R28 ;  /* 0x00007632351c7816 */ /* 0x000fc8000000001c */
[----:B------:R-:W0:Y:S01]  /*1e9a0*/  LDC R6, c[0x0][0x278] ;  /* 0x00009e00ff067b82 */ /* 0x000e220000000800 */
[----:B------:R2:W-:Y:S01]  /*1e9b0*/  STG.E.U16 desc[UR60][R32.64], R53 ;  /* 0x0000003520007986 */ /* 0x0005e2000c10153c */
[----:B---3--:R-:W-:Y:S01]  /*1e9c0*/  IMAD R51, R12, 0x9a, RZ ;  /* 0x0000009a0c337824 */ /* 0x008fe200078e02ff */
[----:B------:R-:W-:-:S05]  /*1e9d0*/  IADD3 R18, P5, R179, R14, RZ ;  /* 0x0000000eb3127210 */ /* 0x000fca0007fbe0ff */
[----:B------:R-:W3:Y:S01]  /*1e9e0*/  LDC R12, c[0x0][0x278] ;  /* 0x00009e00ff0c7b82 */ /* 0x000ee20000000800 */
[----:B----4-:R-:W-:Y:S02]  /*1e9f0*/  IMAD R181, R0, 0x4d, RZ ;  /* 0x0000004d00b57824 */ /* 0x010fe400078e02ff */
[----:B--2---:R-:W-:Y:S01]  /*1ea00*/  IMAD R53, R20, 0x9c, RZ ;  /* 0x0000009c14357824 */ /* 0x004fe200078e02ff */
[-C--:B------:R-:W-:Y:S01]  /*1ea10*/  IADD3 R184, P3, R51, R14.reuse, RZ ;  /* 0x0000000e33b87210 */ /* 0x080fe20007f7e0ff */
[----:B------:R-:W-:Y:S01]  /*1ea20*/  IMAD R33, R16, 0x9e, RZ ;  /* 0x0000009e10217824 */ /* 0x000fe200078e02ff */
[----:B------:R-:W-:Y:S02]  /*1ea30*/  LEA.HI.X.SX32 R19, R19, R15, 0x1, P5 ;  /* 0x0000000f13137211 */ /* 0x000fe400028f0eff */
[----:B------:R-:W2:Y:S01]  /*1ea40*/  LDC R16, c[0x0][0x278] ;  /* 0x00009e00ff107b82 */ /* 0x000ea20000000800 */
[-C--:B------:R-:W-:Y:S01]  /*1ea50*/  IADD3 R20, P5, R53, R14.reuse, RZ ;  /* 0x0000000e35147210 */ /* 0x080fe20007fbe0ff */
[----:B------:R4:W-:Y:S01]  /*1ea60*/  STG.E.U16 desc[UR60][R182.64], R28 ;  /* 0x0000001cb6007986 */ /* 0x0009e2000c10153c */
[----:B------:R-:W-:-:S02]  /*1ea70*/  IADD3 R186, P6, R33, R14, RZ ;  /* 0x0000000e21ba7210 */ /* 0x000fc40007fde0ff */
[----:B------:R-:W-:-:S03]  /*1ea80*/  LEA.HI.X.SX32 R185, R181, R15, 0x1, P3 ;  /* 0x0000000fb5b97211 */ /* 0x000fc600018f0eff */
[----:B------:R-:W2:Y:S01]  /*1ea90*/  LDC R0, c[0x0][0x278] ;  /* 0x00009e00ff007b82 */ /* 0x000ea20000000800 */
[-C--:B------:R-:W-:Y:S01]  /*1eaa0*/  LEA.HI.X.SX32 R21, R21, R15.reuse, 0x1, P5 ;  /* 0x0000000f15157211 */ /* 0x080fe200028f0eff */
[----:B------:R-:W-:Y:S02]  /*1eab0*/  IMAD R181, R4, 0xa0, RZ ;  /* 0x000000a004b57824 */ /* 0x000fe400078e02ff */
[----:B----4-:R-:W-:Y:S01]  /*1eac0*/  IMAD R183, R2, 0x4f, RZ ;  /* 0x0000004f02b77824 */ /* 0x010fe200078e02ff */
[----:B------:R-:W-:Y:S01]  /*1ead0*/  PRMT R2, R54, 0x7632, R2 ;  /* 0x0000763236027816 */ /* 0x000fe20000000002 */
[----:B------:R4:W-:Y:S01]  /*1eae0*/  STG.E.U16 desc[UR60][R18.64], R54 ;  /* 0x0000003612007986 */ /* 0x0009e2000c10153c */
[----:B------:R-:W-:Y:S02]  /*1eaf0*/  PRMT R28, R55, 0x7632, R28 ;  /* 0x00007632371c7816 */ /* 0x000fe4000000001c */
[----:B------:R-:W-:Y:S01]  /*1eb00*/  LEA.HI.X.SX32 R187, R183, R15, 0x1, P6 ;  /* 0x0000000fb7bb7211 */ /* 0x000fe200030f0eff */
[----:B------:R0:W-:Y:S01]  /*1eb10*/  STG.E.U16 desc[UR60][R184.64], R2 ;  /* 0x00000002b8007986 */ /* 0x0001e2000c10153c */
[----:B-1----:R-:W-:Y:S01]  /*1eb20*/  IMAD R183, R22, 0xa2, RZ ;  /* 0x000000a216b77824 */ /* 0x002fe200078e02ff */
[----:B------:R-:W-:-:S02]  /*1eb30*/  IADD3 R4, P5, R181, R14, RZ ;  /* 0x0000000eb5047210 */ /* 0x000fc40007fbe0ff */
[----:B------:R1:W-:Y:S01]  /*1eb40*/  STG.E.U16 desc[UR60][R20.64], R55 ;  /* 0x0000003714007986 */ /* 0x0003e2000c10153c */
[----:B----4-:R-:W4:Y:S01]  /*1eb50*/  LDC R18, c[0x0][0x278] ;  /* 0x00009e00ff127b82 */ /* 0x010f220000000800 */
[----:B0-----:R-:W-:Y:S02]  /*1eb60*/  IMAD R19, R24, 0xa4, RZ ;  /* 0x000000a418137824 */ /* 0x001fe400078e02ff */
[----:B------:R0:W-:Y:S01]  /*1eb70*/  STG.E.U16 desc[UR60][R186.64], R28 ;  /* 0x0000001cba007986 */ /* 0x0001e2000c10153c */
[-C--:B------:R-:W-:Y:S02]  /*1eb80*/  LEA.HI.X.SX32 R5, R5, R15.reuse, 0x1, P5 ;  /* 0x0000000f05057211 */ /* 0x080fe400028f0eff */
[----:B------:R-:W-:Y:S01]  /*1eb90*/  IADD3 R184, P3, R183, R14, RZ ;  /* 0x0000000eb7b87210 */ /* 0x000fe20007f7e0ff */
[----:B-1----:R-:W-:Y:S01]  /*1eba0*/  IMAD R21, R26, 0xa6, RZ ;  /* 0x000000a61a157824 */ /* 0x002fe200078e02ff */
[----:B------:R-:W1:Y:S01]  /*1ebb0*/  LDC R2, c[0x0][0x278] ;  /* 0x00009e00ff027b82 */ /* 0x000e620000000800 */
[----:B------:R-:W-:Y:S01]  /*1ebc0*/  IMAD R55, R6, 0x53, RZ ;  /* 0x0000005306377824 */ /* 0x000fe200078e02ff */
[----:B------:R-:W-:-:S02]  /*1ebd0*/  LEA.HI.X.SX32 R185, R189, R15, 0x1, P3 ;  /* 0x0000000fbdb97211 */ /* 0x000fc400018f0eff */
[-C--:B------:R-:W-:Y:S02]  /*1ebe0*/  IADD3 R188, P6, R21, R14.reuse, RZ ;  /* 0x0000000e15bc7210 */ /* 0x080fe40007fde0ff */
[----:B0-----:R-:W-:Y:S02]  /*1ebf0*/  IADD3 R186, P5, R19, R14, RZ ;  /* 0x0000000e13ba7210 */ /* 0x001fe40007fbe0ff */
[----:B------:R-:W0:Y:S01]  /*1ec00*/  LDC R6, c[0x0][0x278] ;  /* 0x00009e00ff067b82 */ /* 0x000e220000000800 */
[----:B------:R-:W-:Y:S02]  /*1ec10*/  PRMT R22, R56, 0x7632, R22 ;  /* 0x0000763238167816 */ /* 0x000fe40000000016 */
[-C--:B------:R-:W-:Y:S02]  /*1ec20*/  LEA.HI.X.SX32 R187, R137, R15.reuse, 0x1, P5 ;  /* 0x0000000f89bb7211 */ /* 0x080fe400028f0eff */
[----:B------:R-:W-:Y:S01]  /*1ec30*/  LEA.HI.X.SX32 R189, R55, R15, 0x1, P6 ;  /* 0x0000000f37bd7211 */ /* 0x000fe200030f0eff */
[----:B---3--:R-:W-:Y:S01]  /*1ec40*/  IMAD R55, R12, 0xa8, RZ ;  /* 0x000000a80c377824 */ /* 0x008fe200078e02ff */
[----:B------:R-:W-:Y:S01]  /*1ec50*/  STG.E.U16 desc[UR60][R4.64], R56 ;  /* 0x0000003804007986 */ /* 0x000fe2000c10153c */
[----:B------:R-:W3:Y:S01]  /*1ec60*/  LDC R20, c[0x0][0x278] ;  /* 0x00009e00ff147b82 */ /* 0x000ee20000000800 */
[----:B------:R-:W-:Y:S01]  /*1ec70*/  PRMT R26, R57, 0x7632, R26 ;  /* 0x00007632391a7816 */ /* 0x000fe2000000001a */
[----:B--2---:R-:W-:Y:S01]  /*1ec80*/  IMAD R137, R16, 0xaa, RZ ;  /* 0x000000aa10897824 */ /* 0x004fe200078e02ff */
[----:B------:R-:W-:Y:S05]  /*1ec90*/  STG.E.U16 desc[UR60][R184.64], R22 ;  /* 0x00000016b8007986 */ /* 0x000fea000c10153c */
[----:B------:R-:W2:Y:S01]  /*1eca0*/  LDC R12, c[0x0][0x278] ;  /* 0x00009e00ff0c7b82 */ /* 0x000ea20000000800 */
[----:B------:R4:W-:Y:S07]  /*1ecb0*/  STG.E.U16 desc[UR60][R186.64], R57 ;  /* 0x00000039ba007986 */ /* 0x0009ee000c10153c */
[----:B------:R-:W2:Y:S01]  /*1ecc0*/  LDC R16, c[0x0][0x278] ;  /* 0x00009e00ff107b82 */ /* 0x000ea20000000800 */
[----:B----4-:R-:W-:-:S07]  /*1ecd0*/  IMAD R57, R0, 0x55, RZ ;  /* 0x0000005500397824 */ /* 0x010fce00078e02ff */
[----:B------:R-:W4:Y:S01]  /*1ece0*/  LDC R0, c[0x0][0x278] ;  /* 0x00009e00ff007b82 */ /* 0x000f220000000800 */
[----:B------:R-:W-:Y:S01]  /*1ecf0*/  IMAD R5, R18, 0xac, RZ ;  /* 0x000000ac12057824 */ /* 0x000fe200078e02ff */
[-C--:B------:R-:W-:Y:S02]  /*1ed00*/  IADD3 R24, P3, R55, R14.reuse, RZ ;  /* 0x0000000e37187210 */ /* 0x080fe40007f7e0ff */
[----:B------:R-:W-:-:S04]  /*1ed10*/  IADD3 R56, P5, R137, R14, RZ ;  /* 0x0000000e89387210 */ /* 0x000fc80007fbe0ff */
[----:B------:R-:W4:Y:S01]  /*1ed20*/  LDC R18, c[0x0][0x278] ;  /* 0x00009e00ff127b82 */ /* 0x000f220000000800 */
[-C--:B------:R-:W-:Y:S01]  /*1ed30*/  LEA.HI.X.SX32 R25, R25, R15.reuse, 0x1, P3 ;  /* 0x0000000f19197211 */ /* 0x080fe200018f0eff */
[----:B0-----:R-:W-:Y:S01]  /*1ed40*/  IMAD R185, R6, 0xae, RZ ;  /* 0x000000ae06b97824 */ /* 0x001fe200078e02ff */
[-C--:B------:R-:W-:Y:S02]  /*1ed50*/  IADD3 R186, P6, R5, R14.reuse, RZ ;  /* 0x0000000e05ba7210 */ /* 0x080fe40007fde0ff */
[-C--:B------:R-:W-:Y:S02]  /*1ed60*/  LEA.HI.X.SX32 R57, R57, R15.reuse, 0x1, P5 ;  /* 0x0000000f39397211 */ /* 0x080fe400028f0eff */
[----:B------:R-:W-:Y:S01]  /*1ed70*/  PRMT R28, R58, 0x7632, R28 ;  /* 0x000076323a1c7816 */ /* 0x000fe2000000001c */
[----:B------:R1:W-:Y:S01]  /*1ed80*/  STG.E.U16 desc[UR60][R188.64], R26 ;  /* 0x0000001abc007986 */ /* 0x0003e2000c10153c */
[----:B------:R-:W-:Y:S01]  /*1ed90*/  LEA.HI.X.SX32 R187, R29, R15, 0x1, P6 ;  /* 0x0000000f1dbb7211 */ /* 0x000fe200030f0eff */
[----:B------:R-:W0:Y:S01]  /*1eda0*/  LDC R4, c[0x0][0x278] ;  /* 0x00009e00ff047b82 */ /* 0x000e220000000800 */
[----:B---3--:R-:W-:Y:S01]  /*1edb0*/  IMAD R29, R20, 0xb0, RZ ;  /* 0x000000b0141d7824 */ /* 0x008fe200078e02ff */
[----:B------:R-:W-:Y:S04]  /*1edc0*/  STG.E.U16 desc[UR60][R24.64], R58 ;  /* 0x0000003a18007986 */ /* 0x000fe8000c10153c */
[----:B------:R2:W-:Y:S02]  /*1edd0*/  STG.E.U16 desc[UR60][R56.64], R28 ;  /* 0x0000001c38007986 */ /* 0x0005e4000c10153c */
[----:B------:R-:W3:Y:S01]  /*1ede0*/  LDC R22, c[0x0][0x278] ;  /* 0x00009e00ff167b82 */ /* 0x000ee20000000800 */
[----:B-1----:R-:W-:Y:S01]  /*1edf0*/  IMAD R189, R2, 0x57, RZ ;  /* 0x0000005702bd7824 */ /* 0x002fe200078e02ff */
[----:B------:R-:W-:Y:S01]  /*1ee00*/  IADD3 R188, P5, R185, R14, RZ ;  /* 0x0000000eb9bc7210 */ /* 0x000fe20007fbe0ff */
[----:B------:R1:W-:Y:S01]  /*1ee10*/  STG.E.U16 desc[UR60][R186.64], R59 ;  /* 0x0000003bba007986 */ /* 0x0003e2000c10153c */
[----:B------:R-:W-:-:S04]  /*1ee20*/  PRMT R30, R59, 0x7632, R30 ;  /* 0x000076323b1e7816 */ /* 0x000fc8000000001e */
[----:B------:R-:W0:Y:S01]  /*1ee30*/  LDC R26, c[0x0][0x278] ;  /* 0x00009e00ff1a7b82 */ /* 0x000e220000000800 */
[----:B--2---:R-:W-:Y:S01]  /*1ee40*/  IMAD R57, R12, 0xb2, RZ ;  /* 0x000000b20c397824 */ /* 0x004fe200078e02ff */
[----:B------:R-:W-:Y:S01]  /*1ee50*/  LEA.HI.X.SX32 R189, R189, R15, 0x1, P5 ;  /* 0x0000000fbdbd7211 */ /* 0x000fe200028f0eff */
[----:B------:R-:W-:-:S03]  /*1ee60*/  IMAD R25, R16, 0xb4, RZ ;  /* 0x000000b410197824 */ /* 0x000fc600078e02ff */
[-C--:B------:R-:W-:Y:S02]  /*1ee70*/  IADD3 R190, P5, R57, R14.reuse, RZ ;  /* 0x0000000e39be7210 */ /* 0x080fe40007fbe0ff */
[----:B------:R-:W2:Y:S01]  /*1ee80*/  LDC R6, c[0x0][0x278] ;  /* 0x00009e00ff067b82 */ /* 0x000ea20000000800 */
[-C--:B-1----:R-:W-:Y:S01]  /*1ee90*/  IADD3 R186, P3, R29, R14.reuse, RZ ;  /* 0x0000000e1dba7210 */ /* 0x082fe20007f7e0ff */
[----:B----4-:R-:W-:Y:S01]  /*1eea0*/  IMAD R59, R0, 0x59, RZ ;  /* 0x00000059003b7824 */ /* 0x010fe200078e02ff */
[----:B------:R-:W-:Y:S02]  /*1eeb0*/  IADD3 R192, P6, R25, R14, RZ ;  /* 0x0000000e19c07210 */ /* 0x000fe40007fde0ff */
[-C--:B------:R-:W-:Y:S02]  /*1eec0*/  LEA.HI.X.SX32 R187, R145, R15.reuse, 0x1, P3 ;  /* 0x0000000f91bb7211 */ /* 0x080fe400018f0eff */
[-C--:B------:R-:W-:Y:S01]  /*1eed0*/  LEA.HI.X.SX32 R191, R59, R15.reuse, 0x1, P5 ;  /* 0x0000000f3bbf7211 */ /* 0x080fe200028f0eff */
[----:B------:R-:W1:Y:S01]  /*1eee0*/  LDC R0, c[0x0][0x278] ;  /* 0x00009e00ff007b82 */ /* 0x000e620000000800 */
[----:B------:R-:W-:Y:S01]  /*1eef0*/  PRMT R2, R60, 0x7632, R2 ;  /* 0x000076323c027816 */ /* 0x000fe20000000002 */
[----:B------:R-:W-:Y:S01]  /*1ef00*/  STG.E.U16 desc[UR60][R188.64], R30 ;  /* 0x0000001ebc007986 */ /* 0x000fe2000c10153c */
[----:B------:R-:W-:Y:S01]  /*1ef10*/  LEA.HI.X.SX32 R193, R147, R15, 0x1, P6 ;  /* 0x0000000f93c17211 */ /* 0x000fe200030f0eff */
[----:B------:R-:W-:-:S04]  /*1ef20*/  IMAD R147, R18, 0xb6, RZ ;  /* 0x000000b612937824 */ /* 0x000fc800078e02ff */
[----:B------:R-:W4:Y:S01]  /*1ef30*/  LDC R12, c[0x0][0x278] ;  /* 0x00009e00ff0c7b82 */ /* 0x000f220000000800 */
[----:B------:R-:W-:Y:S04]  /*1ef40*/  STG.E.U16 desc[UR60][R186.64], R60 ;  /* 0x0000003cba007986 */ /* 0x000fe8000c10153c */
[----:B------:R3:W-:Y:S03]  /*1ef50*/  STG.E.U16 desc[UR60][R190.64], R2 ;  /* 0x00000002be007986 */ /* 0x0007e6000c10153c */
[----:B------:R-:W1:Y:S08]  /*1ef60*/  LDC R16, c[0x0][0x278] ;  /* 0x00009e00ff107b82 */ /* 0x000e700000000800 */
[----:B------:R-:W1:Y:S08]  /*1ef70*/  LDC R18, c[0x0][0x278] ;  /* 0x00009e00ff127b82 */ /* 0x000e700000000800 */
[----:B------:R-:W1:Y:S08]  /*1ef80*/  LDC R20, c[0x0][0x278] ;  /* 0x00009e00ff147b82 */ /* 0x000e700000000800 */
[----:B---3--:R-:W3:Y:S01]  /*1ef90*/  LDC R2, c[0x0][0x278] ;  /* 0x00009e00ff027b82 */ /* 0x008ee20000000800 */
[----:B------:R-:W-:-:S02]  /*1efa0*/  IMAD R59, R22, 0xb8, RZ ;  /* 0x000000b8163b7824 */ /* 0x000fc400078e02ff */
[----:B0-----:R-:W-:Y:S02]  /*1efb0*/  IMAD R187, R4, 0x5b, RZ ;  /* 0x0000005b04bb7824 */ /* 0x001fe400078e02ff */
[----:B------:R-:W-:-:S03]  /*1efc0*/  IMAD R145, R26, 0xba, RZ ;  /* 0x000000ba1a917824 */ /* 0x000fc600078e02ff */
[----:B------:R-:W0:Y:S01]  /*1efd0*/  LDC R4, c[0x0][0x278] ;  /* 0x00009e00ff047b82 */ /* 0x000e220000000800 */
[-C--:B------:R-:W-:Y:S01]  /*1efe0*/  IADD3 R186, P3, R147, R14.reuse, RZ ;  /* 0x0000000e93ba7210 */ /* 0x080fe20007f7e0ff */
[----:B--2---:R-:W-:Y:S01]  /*1eff0*/  IMAD R189, R6, 0x5d, RZ ;  /* 0x0000005d06bd7824 */ /* 0x004fe200078e02ff */
[-C--:B------:R-:W-:Y:S02]  /*1f000*/  IADD3 R30, P5, R59, R14.reuse, RZ ;  /* 0x0000000e3b1e7210 */ /* 0x080fe40007fbe0ff */
[----:B------:R-:W-:-:S03]  /*1f010*/  IADD3 R190, P6, R145, R14, RZ ;  /* 0x0000000e91be7210 */ /* 0x000fc60007fde0ff */
[----:B------:R-:W2:Y:S01]  /*1f020*/  LDC R6, c[0x0][0x278] ;  /* 0x00009e00ff067b82 */ /* 0x000ea20000000800 */
[-C--:B------:R-:W-:Y:S01]  /*1f030*/  LEA.HI.X.SX32 R187, R187, R15.reuse, 0x1, P3 ;  /* 0x0000000fbbbb7211 */ /* 0x080fe200018f0eff */
[----:B------:R1:W-:Y:S01]  /*1f040*/  STG.E.U16 desc[UR60][R192.64], R61 ;  /* 0x0000003dc0007986 */ /* 0x0003e2000c10153c */
[----:B------:R-:W-:Y:S02]  /*1f050*/  PRMT R22, R61, 0x7632, R22 ;  /* 0x000076323d167816 */ /* 0x000fe40000000016 */
[----:B------:R-:W-:-:S03]  /*1f060*/  LEA.HI.X.SX32 R31, R31, R15, 0x1, P5 ;  /* 0x0000000f1f1f7211 */ /* 0x000fc600028f0eff */
[----:B------:R-:W2:Y:S01]  /*1f070*/  LDC R24, c[0x0][0x278] ;  /* 0x00009e00ff187b82 */ /* 0x000ea20000000800 */
[----:B------:R-:W-:Y:S01]  /*1f080*/  LEA.HI.X.SX32 R191, R189, R15, 0x1, P6 ;  /* 0x0000000fbdbf7211 */ /* 0x000fe200030f0eff */
[----:B----4-:R-:W-:Y:S01]  /*1f090*/  IMAD R189, R12, 0xbc, RZ ;  /* 0x000000bc0cbd7824 */ /* 0x010fe200078e02ff */
[----:B------:R-:W-:Y:S01]  /*1f0a0*/  PRMT R26, R62, 0x7632, R26 ;  /* 0x000076323e1a7816 */ /* 0x000fe2000000001a */
[----:B-1----:R-:W-:-:S04]  /*1f0b0*/  IMAD R193, R0, 0x5f, RZ ;  /* 0x0000005f00c17824 */ /* 0x002fc800078e02ff */
[----:B------:R-:W1:Y:S01]  /*1f0c0*/  LDC R0, c[0x0][0x278] ;  /* 0x00009e00ff007b82 */ /* 0x000e620000000800 */
[----:B------:R4:W-:Y:S01]  /*1f0d0*/  STG.E.U16 desc[UR60][R186.64], R22 ;  /* 0x00000016ba007986 */ /* 0x0009e2000c10153c */
[----:B------:R-:W-:-:S03]  /*1f0e0*/  IMAD R61, R16, 0xbe, RZ ;  /* 0x000000be103d7824 */ /* 0x000fc600078e02ff */
[----:B------:R3:W-:Y:S03]  /*1f0f0*/  STG.E.U16 desc[UR60][R30.64], R62 ;  /* 0x0000003e1e007986 */ /* 0x0007e6000c10153c */
[----:B------:R-:W1:Y:S01]  /*1f100*/  LDC R12, c[0x0][0x278] ;  /* 0x00009e00ff0c7b82 */ /* 0x000e620000000800 */
[----:B------:R0:W-:Y:S01]  /*1f110*/  STG.E.U16 desc[UR60][R190.64], R26 ;  /* 0x0000001abe007986 */ /* 0x0001e2000c10153c */
[----:B----4-:R-:W-:Y:S01]  /*1f120*/  IADD3 R22, P5, R189, R14, RZ ;  /* 0x0000000ebd167210 */ /* 0x010fe20007fbe0ff */
[----:B------:R-:W-:-:S05]  /*1f130*/  IMAD R187, R20, 0xc0, RZ ;  /* 0x000000c014bb7824 */ /* 0x000fca00078e02ff */
[----:B------:R-:W4:Y:S01]  /*1f140*/  LDC R16, c[0x0][0x278] ;  /* 0x00009e00ff107b82 */ /* 0x000f220000000800 */
[----:B---3--:R-:W-:Y:S02]  /*1f150*/  IMAD R31, R18, 0xc2, RZ ;  /* 0x000000c2121f7824 */ /* 0x008fe400078e02ff */
[----:B0-----:R-:W-:-:S05]  /*1f160*/  IMAD R191, R2, 0x61, RZ ;  /* 0x0000006102bf7824 */ /* 0x001fca00078e02ff */
[----:B------:R-:W0:Y:S01]  /*1f170*/  LDC R2, c[0x0][0x278] ;  /* 0x00009e00ff027b82 */ /* 0x000e220000000800 */
[-C--:B------:R-:W-:Y:S02]  /*1f180*/  IADD3 R192, P3, R61, R14.reuse, RZ ;  /* 0x0000000e3dc07210 */ /* 0x080fe40007f7e0ff */
[-C--:B------:R-:W-:Y:S02]  /*1f190*/  LEA.HI.X.SX32 R23, R23, R15.reuse, 0x1, P5 ;  /* 0x0000000f17177211 */ /* 0x080fe400028f0eff */
[-C--:B------:R-:W-:Y:S02]  /*1f1a0*/  IADD3 R194, P6, R31, R14.reuse, RZ ;  /* 0x0000000e1fc27210 */ /* 0x080fe40007fde0ff */
[----:B------:R-:W-:Y:S01]  /*1f1b0*/  IADD3 R148, P5, R187, R14, RZ ;  /* 0x0000000ebb947210 */ /* 0x000fe20007fbe0ff */
[----:B------:R-:W3:Y:S01]  /*1f1c0*/  LDC R18, c[0x0][0x278] ;  /* 0x00009e00ff127b82 */ /* 0x000ee20000000800 */
[----:B------:R-:W-:Y:S02]  /*1f1d0*/  LEA.HI.X.SX32 R193, R193, R15, 0x1, P3 ;  /* 0x0000000fc1c17211 */ /* 0x000fe400018f0eff */
[----:B------:R-:W-:-:S02]  /*1f1e0*/  PRMT R20, R63, 0x7632, R20 ;  /* 0x000076323f147816 */ /* 0x000fc40000000014 */
[-C--:B------:R-:W-:Y:S01]  /*1f1f0*/  LEA.HI.X.SX32 R195, R191, R15.reuse, 0x1, P6 ;  /* 0x0000000fbfc37211 */ /* 0x080fe200030f0eff */
[----:B------:R-:W-:Y:S01]  /*1f200*/  IMAD R191, R4, 0xc4, RZ ;  /* 0x000000c404bf7824 */ /* 0x000fe200078e02ff */
[----:B------:R-:W-:Y:S01]  /*1f210*/  LEA.HI.X.SX32 R149, R149, R15, 0x1, P5 ;  /* 0x0000000f95957211 */ /* 0x000fe200028f0eff */
[----:B------:R-:W4:Y:S01]  /*1f220*/  LDC R4, c[0x0][0x278] ;  /* 0x00009e00ff047b82 */ /* 0x000f220000000800 */
[----:B------:R2:W-:Y:S01]  /*1f230*/  STG.E.U16 desc[UR60][R22.64], R63 ;  /* 0x0000003f16007986 */ /* 0x0005e2000c10153c */
[----:B------:R-:W-:-:S03]  /*1f240*/  PRMT R26, R64, 0x7632, R26 ;  /* 0x00007632401a7816 */ /* 0x000fc6000000001a */
[----:B------:R1:W-:Y:S01]  /*1f250*/  STG.E.U16 desc[UR60][R192.64], R20 ;  /* 0x00000014c0007986 */ /* 0x0003e2000c10153c */
[----:B------:R-:W-:Y:S02]  /*1f260*/  PRMT R28, R83, 0x7632, R28 ;  /* 0x00007632531c7816 */ /* 0x000fe4000000001c */
[----:B------:R-:W4:Y:S01]  /*1f270*/  LDC R30, c[0x0][0x278] ;  /* 0x00009e00ff1e7b82 */ /* 0x000f220000000800 */
[----:B------:R1:W-:Y:S01]  /*1f280*/  STG.E.U16 desc[UR60][R148.64], R64 ;  /* 0x0000004094007986 */ /* 0x0003e2000c10153c */
[----:B--2---:R-:W-:Y:S01]  /*1f290*/  IMAD R23, R6, 0xc6, RZ ;  /* 0x000000c606177824 */ /* 0x004fe200078e02ff */
[----:B-1----:R-:W-:Y:S02]  /*1f2a0*/  IADD3 R192, P5, R191, R14, RZ ;  /* 0x0000000ebfc07210 */ /* 0x002fe40007fbe0ff */
[----:B------:R1:W-:Y:S03]  /*1f2b0*/  STG.E.U16 desc[UR60][R194.64], R26 ;  /* 0x0000001ac2007986 */ /* 0x0003e6000c10153c */
[----:B------:R-:W2:Y:S01]  /*1f2c0*/  LDC R6, c[0x0][0x278] ;  /* 0x00009e00ff067b82 */ /* 0x000ea20000000800 */
[----:B------:R-:W-:Y:S01]  /*1f2d0*/  IMAD R149, R24, 0xca, RZ ;  /* 0x000000ca18957824 */ /* 0x000fe200078e02ff */
[----:B------:R-:W-:Y:S01]  /*1f2e0*/  LEA.HI.X.SX32 R193, R37, R15, 0x1, P5 ;  /* 0x0000000f25c17211 */ /* 0x000fe200028f0eff */
[----:B------:R-:W-:-:S02]  /*1f2f0*/  IMAD R37, R0, 0x65, RZ ;  /* 0x0000006500257824 */ /* 0x000fc400078e02ff */
[----:B------:R-:W-:Y:S01]  /*1f300*/  IMAD R63, R12, 0xc8, RZ ;  /* 0x000000c80c3f7824 */ /* 0x000fe200078e02ff */
[-C--:B------:R-:W-:Y:S02]  /*1f310*/  IADD3 R196, P6, R149, R14.reuse, RZ ;  /* 0x0000000e95c47210 */ /* 0x080fe40007fde0ff */
[----:B------:R-:W2:Y:S01]  /*1f320*/  LDC R12, c[0x0][0x278] ;  /* 0x00009e00ff0c7b82 */ /* 0x000ea20000000800 */
[-C--:B-1----:R-:W-:Y:S02]  /*1f330*/  IADD3 R194, P3, R23, R14.reuse, RZ ;  /* 0x0000000e17c27210 */ /* 0x082fe40007f7e0ff */
[----:B------:R-:W-:Y:S02]  /*1f340*/  IADD3 R138, P5, R63, R14, RZ ;  /* 0x0000000e3f8a7210 */ /* 0x000fe40007fbe0ff */
[----:B------:R-:W-:-:S03]  /*1f350*/  LEA.HI.X.SX32 R195, R197, R15, 0x1, P3 ;  /* 0x0000000fc5c37211 */ /* 0x000fc600018f0eff */
[----:B------:R-:W1:Y:S01]  /*1f360*/  LDC R0, c[0x0][0x278] ;  /* 0x00009e00ff007b82 */ /* 0x000e620000000800 */
[-C--:B------:R-:W-:Y:S01]  /*1f370*/  LEA.HI.X.SX32 R197, R37, R15.reuse, 0x1, P6 ;  /* 0x0000000f25c57211 */ /* 0x080fe200030f0eff */
[----:B0-----:R-:W-:Y:S01]  /*1f380*/  IMAD R37, R2, 0xcc, RZ ;  /* 0x000000cc02257824 */ /* 0x001fe200078e02ff */
[----:B------:R-:W-:Y:S02]  /*1f390*/  PRMT R20, R65, 0x7632, R20 ;  /* 0x0000763241147816 */ /* 0x000fe40000000014 */
[----:B------:R-:W-:-:S03]  /*1f3a0*/  LEA.HI.X.SX32 R139, R139, R15, 0x1, P5 ;  /* 0x0000000f8b8b7211 */ /* 0x000fc600028f0eff */
[----:B------:R-:W0:Y:S01]  /*1f3b0*/  LDC R2, c[0x0][0x278] ;  /* 0x00009e00ff027b82 */ /* 0x000e220000000800 */
[----:B------:R3:W-:Y:S01]  /*1f3c0*/  STG.E.U16 desc[UR60][R192.64], R65 ;  /* 0x00000041c0007986 */ /* 0x0007e2000c10153c */
[----:B------:R-:W-:Y:S02]  /*1f3d0*/  PRMT R22, R66, 0x7632, R22 ;  /* 0x0000763242167816 */ /* 0x000fe40000000016 */
[----:B------:R-:W-:Y:S01]  /*1f3e0*/  IADD3 R34, P5, R37, R14, RZ ;  /* 0x0000000e25227210 */ /* 0x000fe20007fbe0ff */
[----:B------:R-:W-:Y:S04]  /*1f3f0*/  STG.E.U16 desc[UR60][R194.64], R20 ;  /* 0x00000014c2007986 */ /* 0x000fe8000c10153c */
[----:B------:R4:W-:Y:S01]  /*1f400*/  STG.E.U16 desc[UR60][R138.64], R66 ;  /* 0x000000428a007986 */ /* 0x0009e2000c10153c */
[----:B---3--:R-:W-:-:S02]  /*1f410*/  IMAD R65, R18, 0xd0, RZ ;  /* 0x000000d012417824 */ /* 0x008fc400078e02ff */
[----:B----4-:R-:W-:Y:S01]  /*1f420*/  IMAD R193, R16, 0xce, RZ ;  /* 0x000000ce10c17824 */ /* 0x010fe200078e02ff */
[----:B------:R3:W-:Y:S01]  /*1f430*/  STG.E.U16 desc[UR60][R196.64], R22 ;  /* 0x00000016c4007986 */ /* 0x0007e2000c10153c */
[----:B------:R-:W-:Y:S01]  /*1f440*/  LEA.HI.X.SX32 R35, R35, R15, 0x1, P5 ;  /* 0x0000000f23237211 */ /* 0x000fe200028f0eff */
[----:B------:R-:W4:Y:S01]  /*1f450*/  LDC R16, c[0x0][0x278] ;  /* 0x00009e00ff107b82 */ /* 0x000f220000000800 */
[----:B------:R-:W-:Y:S01]  /*1f460*/  IMAD R139, R4, 0xd2, RZ ;  /* 0x000000d2048b7824 */ /* 0x000fe200078e02ff */
[----:B------:R-:W-:-:S06]  /*1f470*/  IADD3 R194, P3, R193, R14, RZ ;  /* 0x0000000ec1c27210 */ /* 0x000fcc0007f7e0ff */
[----:B------:R-:W4:Y:S01]  /*1f480*/  LDC R4, c[0x0][0x278] ;  /* 0x00009e00ff047b82 */ /* 0x000f220000000800 */
[-C--:B---3--:R-:W-:Y:S02]  /*1f490*/  IADD3 R196, P5, R65, R14.reuse, RZ ;  /* 0x0000000e41c47210 */ /* 0x088fe40007fbe0ff */
[----:B------:R-:W-:Y:S02]  /*1f4a0*/  IADD3 R198, P6, R139, R14, RZ ;  /* 0x0000000e8bc67210 */ /* 0x000fe40007fde0ff */
[-C--:B------:R-:W-:Y:S01]  /*1f4b0*/  LEA.HI.X.SX32 R197, R155, R15.reuse, 0x1, P5 ;  /* 0x0000000f9bc57211 */ /* 0x080fe200028f0eff */
[----:B--2---:R-:W-:Y:S01]  /*1f4c0*/  IMAD R155, R6, 0xd4, RZ ;  /* 0x000000d4069b7824 */ /* 0x004fe200078e02ff */
[-C--:B------:R-:W-:Y:S01]  /*1f4d0*/  LEA.HI.X.SX32 R195, R199, R15.reuse, 0x1, P3 ;  /* 0x0000000fc7c37211 */ /* 0x080fe200018f0eff */
[----:B------:R-:W2:Y:S01]  /*1f4e0*/  LDC R6, c[0x0][0x278] ;  /* 0x00009e00ff067b82 */ /* 0x000ea20000000800 */
[----:B------:R-:W-:Y:S02]  /*1f4f0*/  LEA.HI.X.SX32 R199, R201, R15, 0x1, P6 ;  /* 0x0000000fc9c77211 */ /* 0x000fe400030f0eff */
[----:B------:R-:W-:Y:S01]  /*1f500*/  PRMT R18, R67, 0x7632, R18 ;  /* 0x0000763243127816 */ /* 0x000fe20000000012 */
[----:B------:R3:W-:Y:S04]  /*1f510*/  STG.E.U16 desc[UR60][R34.64], R67 ;  /* 0x0000004322007986 */ /* 0x0007e8000c10153c */
[----:B------:R-:W2:Y:S01]  /*1f520*/  LDC R201, c[0x0][0x278] ;  /* 0x00009e00ffc97b82 */ /* 0x000ea20000000800 */
[----:B------:R1:W-:Y:S01]  /*1f530*/  STG.E.U16 desc[UR60][R194.64], R18 ;  /* 0x00000012c2007986 */ /* 0x0003e2000c10153c */
[----:B---3--:R-:W-:Y:S01]  /*1f540*/  IMAD R35, R12, 0xd8, RZ ;  /* 0x000000d80c237824 */ /* 0x008fe200078e02ff */
[----:B------:R-:W-:-:S05]  /*1f550*/  PRMT R20, R68, 0x7632, R20 ;  /* 0x0000763244147816 */ /* 0x000fca0000000014 */
[----:B------:R-:W3:Y:S01]  /*1f560*/  LDC R12, c[0x0][0x278] ;  /* 0x00009e00ff0c7b82 */ /* 0x000ee20000000800 */
[----:B0-----:R-:W-:Y:S02]  /*1f570*/  IMAD R67, R2, 0xd6, RZ ;  /* 0x000000d602437824 */ /* 0x001fe400078e02ff */
[----:B-1----:R-:W-:Y:S01]  /*1f580*/  IMAD R195, R0, 0x6b, RZ ;  /* 0x0000006b00c37824 */ /* 0x002fe200078e02ff */
[----:B------:R0:W-:Y:S04]  /*1f590*/  STG.E.U16 desc[UR60][R196.64], R68 ;  /* 0x00000044c4007986 */ /* 0x0001e8000c10153c */
[----:B------:R-:W1:Y:S01]  /*1f5a0*/  LDC R0, c[0x0][0x278] ;  /* 0x00009e00ff007b82 */ /* 0x000e620000000800 */
[-C--:B------:R-:W-:Y:S01]  /*1f5b0*/  IADD3 R152, P3, R155, R14.reuse, RZ ;  /* 0x0000000e9b987210 */ /* 0x080fe20007f7e0ff */
[----:B------:R4:W-:Y:S01]  /*1f5c0*/  STG.E.U16 desc[UR60][R198.64], R20 ;  /* 0x00000014c6007986 */ /* 0x0009e2000c10153c */
[----:B0-----:R-:W-:-:S05]  /*1f5d0*/  IADD3 R196, P5, R67, R14, RZ ;  /* 0x0000000e43c47210 */ /* 0x001fca0007fbe0ff */
[----:B------:R-:W0:Y:S01]  /*1f5e0*/  LDC R18, c[0x0][0x278] ;  /* 0x00009e00ff127b82 */ /* 0x000e220000000800 */
[-C--:B------:R-:W-:Y:S01]  /*1f5f0*/  LEA.HI.X.SX32 R197, R195, R15.reuse, 0x1, P5 ;  /* 0x0000000fc3c57211 */ /* 0x080fe200028f0eff */
[----:B----4-:R-:W-:Y:S01]  /*1f600*/  IMAD R195, R4, 0xda, RZ ;  /* 0x000000da04c37824 */ /* 0x010fe200078e02ff */
[----:B------:R-:W-:-:S05]  /*1f610*/  LEA.HI.X.SX32 R153, R153, R15, 0x1, P3 ;  /* 0x0000000f99997211 */ /* 0x000fca00018f0eff */
[----:B------:R-:W4:Y:S01]  /*1f620*/  LDC R22, c[0x0][0x278] ;  /* 0x00009e00ff167b82 */ /* 0x000f220000000800 */
[----:B------:R-:W-:Y:S02]  /*1f630*/  PRMT R24, R69, 0x7632, R24 ;  /* 0x0000763245187816 */ /* 0x000fe40000000018 */
[----:B------:R-:W-:-:S05]  /*1f640*/  IADD3 R198, P6, R35, R14, RZ ;  /* 0x0000000e23c67210 */ /* 0x000fca0007fde0ff */
[----:B------:R-:W4:Y:S01]  /*1f650*/  LDC R20, c[0x0][0x278] ;  /* 0x00009e00ff147b82 */ /* 0x000f220000000800 */
[----:B------:R3:W-:Y:S07]  /*1f660*/  STG.E.U16 desc[UR60][R152.64], R69 ;  /* 0x0000004598007986 */ /* 0x0007ee000c10153c */
[----:B------:R-:W4:Y:S01]  /*1f670*/  LDC R4, c[0x0][0x278] ;  /* 0x00009e00ff047b82 */ /* 0x000f220000000800 */
[----:B------:R-:W-:Y:S01]  /*1f680*/  LEA.HI.X.SX32 R199, R151, R15, 0x1, P6 ;  /* 0x0000000f97c77211 */ /* 0x000fe200030f0eff */
[----:B------:R1:W-:Y:S01]  /*1f690*/  STG.E.U16 desc[UR60][R196.64], R24 ;  /* 0x00000018c4007986 */ /* 0x0003e2000c10153c */
[----:B--2---:R-:W-:-:S05]  /*1f6a0*/  IMAD R201, R201, 0x6d, RZ ;  /* 0x0000006dc9c97824 */ /* 0x004fca00078e02ff */
[----:B------:R-:W2:Y:S01]  /*1f6b0*/  LDC R2, c[0x0][0x278] ;  /* 0x00009e00ff027b82 */ /* 0x000ea20000000800 */
[----:B---3--:R-:W-:Y:S02]  /*1f6c0*/  IMAD R153, R6, 0xde, RZ ;  /* 0x000000de06997824 */ /* 0x008fe400078e02ff */
[----:B------:R-:W-:Y:S01]  /*1f6d0*/  IMAD R151, R16, 0xdc, RZ ;  /* 0x000000dc10977824 */ /* 0x000fe200078e02ff */
[----:B-1----:R-:W-:-:S04]  /*1f6e0*/  IADD3 R196, P5, R195, R14, RZ ;  /* 0x0000000ec3c47210 */ /* 0x002fc80007fbe0ff */
[----:B------:R-:W1:Y:S01]  /*1f6f0*/  LDC R6, c[0x0][0x278] ;  /* 0x00009e00ff067b82 */ /* 0x000e620000000800 */
[----:B------:R-:W-:Y:S01]  /*1f700*/  IMAD R69, R12, 0xe0, RZ ;  /* 0x000000e00c457824 */ /* 0x000fe200078e02ff */
[----:B------:R3:W-:Y:S01]  /*1f710*/  STG.E.U16 desc[UR60][R198.64], R70 ;  /* 0x00000046c6007986 */ /* 0x0007e2000c10153c */
[----:B------:R-:W-:Y:S02]  /*1f720*/  PRMT R26, R70, 0x7632, R26 ;  /* 0x00007632461a7816 */ /* 0x000fe4000000001a */
[----:B------:R-:W-:Y:S01]  /*1f730*/  LEA.HI.X.SX32 R197, R201, R15, 0x1, P5 ;  /* 0x0000000fc9c57211 */ /* 0x000fe200028f0eff */
[----:B------:R-:W-:Y:S01]  /*1f740*/  IMAD R201, R0, 0x6f, RZ ;  /* 0x0000006f00c97824 */ /* 0x000fe200078e02ff */
[-C--:B------:R-:W-:Y:S01]  /*1f750*/  IADD3 R200, P5, R153, R14.reuse, RZ ;  /* 0x0000000e99c87210 */ /* 0x080fe20007fbe0ff */
[----:B------:R-:W1:Y:S01]  /*1f760*/  LDC R16, c[0x0][0x278] ;  /* 0x00009e00ff107b82 */ /* 0x000e620000000800 */
[-C--:B------:R-:W-:Y:S01]  /*1f770*/  IADD3 R202, P6, R69, R14.reuse, RZ ;  /* 0x0000000e45ca7210 */ /* 0x080fe20007fde0ff */
[----:B------:R0:W-:Y:S01]  /*1f780*/  STG.E.U16 desc[UR60][R196.64], R26 ;  /* 0x0000001ac4007986 */ /* 0x0001e2000c10153c */
[----:B---3--:R-:W-:-:S05]  /*1f790*/  IADD3 R198, P3, R151, R14, RZ ;  /* 0x0000000e97c67210 */ /* 0x008fca0007f7e0ff */
[----:B------:R-:W3:Y:S01]  /*1f7a0*/  LDC R12, c[0x0][0x278] ;  /* 0x00009e00ff0c7b82 */ /* 0x000ee20000000800 */
[-C--:B------:R-:W-:Y:S02]  /*1f7b0*/  LEA.HI.X.SX32 R199, R157, R15.reuse, 0x1, P3 ;  /* 0x0000000f9dc77211 */ /* 0x080fe400018f0eff */
[----:B------:R-:W-:Y:S01]  /*1f7c0*/  LEA.HI.X.SX32 R201, R201, R15, 0x1, P5 ;  /* 0x0000000fc9c97211 */ /* 0x000fe200028f0eff */
[----:B0-----:R-:W-:Y:S01]  /*1f7d0*/  IMAD R197, R18, 0xe2, RZ ;  /* 0x000000e212c57824 */ /* 0x001fe200078e02ff */
[----:B------:R-:W-:-:S03]  /*1f7e0*/  PRMT R24, R71, 0x7632, R24 ;  /* 0x0000763247187816 */ /* 0x000fc60000000018 */
[----:B------:R-:W0:Y:S01]  /*1f7f0*/  LDC R0, c[0x0][0x278] ;  /* 0x00009e00ff007b82 */ /* 0x000e220000000800 */
[----:B------:R-:W-:Y:S01]  /*1f800*/  LEA.HI.X.SX32 R203, R159, R15, 0x1, P6 ;  /* 0x0000000f9fcb7211 */ /* 0x000fe200030f0eff */
[----:B----4-:R-:W-:Y:S01]  /*1f810*/  IMAD R157, R22, 0xe6, RZ ;  /* 0x000000e6169d7824 */ /* 0x010fe200078e02ff */
[----:B------:R4:W-:Y:S01]  /*1f820*/  STG.E.U16 desc[UR60][R198.64], R71 ;  /* 0x00000047c6007986 */ /* 0x0009e2000c10153c */
[----:B------:R-:W-:-:S04]  /*1f830*/  IMAD R159, R20, 0xe4, RZ ;  /* 0x000000e4149f7824 */ /* 0x000fc800078e02ff */
[----:B------:R-:W0:Y:S01]  /*1f840*/  LDC R18, c[0x0][0x278] ;  /* 0x00009e00ff127b82 */ /* 0x000e220000000800 */
[----:B------:R2:W-:Y:S01]  /*1f850*/  STG.E.U16 desc[UR60][R200.64], R24 ;  /* 0x00000018c8007986 */ /* 0x0005e2000c10153c */
[----:B------:R-:W-:-:S03]  /*1f860*/  IADD3 R40, P5, R159, R14, RZ ;  /* 0x0000000e9f287210 */ /* 0x000fc60007fbe0ff */
[----:B------:R1:W-:Y:S01]  /*1f870*/  STG.E.U16 desc[UR60][R202.64], R72 ;  /* 0x00000048ca007986 */ /* 0x0003e2000c10153c */
[----:B----4-:R-:W-:Y:S02]  /*1f880*/  IMAD R199, R4, 0x73, RZ ;  /* 0x0000007304c77824 */ /* 0x010fe400078e02ff */
[----:B------:R-:W4:Y:S01]  /*1f890*/  LDC R20, c[0x0][0x278] ;  /* 0x00009e00ff147b82 */ /* 0x000f220000000800 */
[----:B--2---:R-:W-:Y:S01]  /*1f8a0*/  IMAD R71, R2, 0x71, RZ ;  /* 0x0000007102477824 */ /* 0x004fe200078e02ff */
[----:B------:R-:W-:-:S06]  /*1f8b0*/  IADD3 R200, P3, R197, R14, RZ ;  /* 0x0000000ec5c87210 */ /* 0x000fcc0007f7e0ff */
[----:B------:R-:W2:Y:S01]  /*1f8c0*/  LDC R4, c[0x0][0x278] ;  /* 0x00009e00ff047b82 */ /* 0x000ea20000000800 */
[----:B-1----:R-:W-:Y:S02]  /*1f8d0*/  IADD3 R202, P6, R157, R14, RZ ;  /* 0x0000000e9dca7210 */ /* 0x002fe40007fde0ff */
[-C--:B------:R-:W-:Y:S02]  /*1f8e0*/  LEA.HI.X.SX32 R201, R71, R15.reuse, 0x1, P3 ;  /* 0x0000000f47c97211 */ /* 0x080fe400018f0eff */
[-C--:B------:R-:W-:Y:S01]  /*1f8f0*/  LEA.HI.X.SX32 R203, R199, R15.reuse, 0x1, P6 ;  /* 0x0000000fc7cb7211 */ /* 0x080fe200030f0eff */
[----:B------:R-:W-:Y:S02]  /*1f900*/  IMAD R199, R6, 0xe8, RZ ;  /* 0x000000e806c77824 */ /* 0x000fe400078e02ff */
[----:B------:R-:W1:Y:S01]  /*1f910*/  LDC R22, c[0x0][0x278] ;  /* 0x00009e00ff167b82 */ /* 0x000e620000000800 */
[----:B------:R-:W-:Y:S02]  /*1f920*/  PRMT R72, R72, 0x7632, R72 ;  /* 0x0000763248487816 */ /* 0x000fe40000000048 */
[----:B------:R-:W-:-:S05]  /*1f930*/  LEA.HI.X.SX32 R41, R41, R15, 0x1, P5 ;  /* 0x0000000f29297211 */ /* 0x000fca00028f0eff */
[----:B------:R-:W1:Y:S01]  /*1f940*/  LDC R6, c[0x0][0x278] ;  /* 0x00009e00ff067b82 */ /* 0x000e620000000800 */
[----:B------:R0:W-:Y:S01]  /*1f950*/  STG.E.U16 desc[UR60][R200.64], R72 ;  /* 0x00000048c8007986 */ /* 0x0001e2000c10153c */
[----:B------:R-:W-:Y:S02]  /*1f960*/  PRMT R24, R73, 0x7632, R24 ;  /* 0x0000763249187816 */ /* 0x000fe40000000018 */
[----:B------:R-:W-:Y:S01]  /*1f970*/  IADD3 R38, P5, R199, R14, RZ ;  /* 0x0000000ec7267210 */ /* 0x000fe20007fbe0ff */
[----:B------:R0:W-:Y:S03]  /*1f980*/  STG.E.U16 desc[UR60][R40.64], R73 ;  /* 0x0000004928007986 */ /* 0x0001e6000c10153c */
[----:B------:R-:W1:Y:S01]  /*1f990*/  LDC R2, c[0x0][0x278] ;  /* 0x00009e00ff027b82 */ /* 0x000e620000000800 */
[----:B---3--:R-:W-:Y:S01]  /*1f9a0*/  IMAD R71, R12, 0xea, RZ ;  /* 0x000000ea0c477824 */ /* 0x008fe200078e02ff */
[----:B------:R-:W-:Y:S01]  /*1f9b0*/  LEA.HI.X.SX32 R39, R39, R15, 0x1, P5 ;  /* 0x0000000f27277211 */ /* 0x000fe200028f0eff */
[----:B------:R3:W-:Y:S01]  /*1f9c0*/  STG.E.U16 desc[UR60][R202.64], R24 ;  /* 0x00000018ca007986 */ /* 0x0007e2000c10153c */
[----:B0-----:R-:W-:-:S04]  /*1f9d0*/  IMAD R201, R0, 0x75, RZ ;  /* 0x0000007500c97824 */ /* 0x001fc800078e02ff */
[----:B------:R-:W0:Y:S01]  /*1f9e0*/  LDC R0, c[0x0][0x278] ;  /* 0x00009e00ff007b82 */ /* 0x000e220000000800 */
[----:B------:R-:W-:Y:S02]  /*1f9f0*/  IMAD R73, R16, 0xec, RZ ;  /* 0x000000ec10497824 */ /* 0x000fe400078e02ff */
[----:B------:R-:W-:-:S03]  /*1fa00*/  IMAD R41, R18, 0xee, RZ ;  /* 0x000000ee12297824 */ /* 0x000fc600078e02ff */
[-C--:B------:R-:W-:Y:S02]  /*1fa10*/  IADD3 R204, P5, R73, R14.reuse, RZ ;  /* 0x0000000e49cc7210 */ /* 0x080fe40007fbe0ff */
[----:B------:R-:W0:Y:S01]  /*1fa20*/  LDC R16, c[0x0][0x278] ;  /* 0x00009e00ff107b82 */ /* 0x000e220000000800 */
[-C--:B---3--:R-:W-:Y:S02]  /*1fa30*/  IADD3 R202, P3, R71, R14.reuse, RZ ;  /* 0x0000000e47ca7210 */ /* 0x088fe40007f7e0ff */
[-C--:B------:R-:W-:Y:S01]  /*1fa40*/  LEA.HI.X.SX32 R205, R163, R15.reuse, 0x1, P5 ;  /* 0x0000000fa3cd7211 */ /* 0x080fe200028f0eff */
[----:B--2---:R-:W-:Y:S01]  /*1fa50*/  IMAD R163, R4, 0xf0, RZ ;  /* 0x000000f004a37824 */ /* 0x004fe200078e02ff */
[----:B------:R-:W-:Y:S02]  /*1fa60*/  IADD3 R206, P6, R41, R14, RZ ;  /* 0x0000000e29ce7210 */ /* 0x000fe40007fde0ff */
[-C--:B------:R-:W-:Y:S01]  /*1fa70*/  LEA.HI.X.SX32 R203, R201, R15.reuse, 0x1, P3 ;  /* 0x0000000fc9cb7211 */ /* 0x080fe200018f0eff */
[----:B------:R-:W2:Y:S01]  /*1fa80*/  LDC R12, c[0x0][0x278] ;  /* 0x00009e00ff0c7b82 */ /* 0x000ea20000000800 */
[----:B------:R-:W-:Y:S01]  /*1fa90*/  PRMT R24, R74, 0x7632, R24 ;  /* 0x000076324a187816 */ /* 0x000fe20000000018 */
[----:B------:R1:W-:Y:S01]  /*1faa0*/  STG.E.U16 desc[UR60][R38.64], R74 ;  /* 0x0000004a26007986 */ /* 0x0003e2000c10153c */
[----:B------:R-:W-:Y:S01]  /*1fab0*/  LEA.HI.X.SX32 R207, R207, R15, 0x1, P6 ;  /* 0x0000000fcfcf7211 */ /* 0x000fe200030f0eff */
[----:B----4-:R-:W-:Y:S01]  /*1fac0*/  IMAD R201, R20, 0xf2, RZ ;  /* 0x000000f214c97824 */ /* 0x010fe200078e02ff */
[----:B------:R-:W-:-:S03]  /*1fad0*/  PRMT R26, R75, 0x7632, R26 ;  /* 0x000076324b1a7816 */ /* 0x000fc6000000001a */
[----:B------:R-:W3:Y:S01]  /*1fae0*/  LDC R18, c[0x0][0x278] ;  /* 0x00009e00ff127b82 */ /* 0x000ee20000000800 */
[----:B------:R-:W-:Y:S01]  /*1faf0*/  IADD3 R42, P5, R163, R14, RZ ;  /* 0x0000000ea32a7210 */ /* 0x000fe20007fbe0ff */
[----:B------:R4:W-:Y:S01]  /*1fb00*/  STG.E.U16 desc[UR60][R202.64], R24 ;  /* 0x00000018ca007986 */ /* 0x0009e2000c10153c */
[----:B-1----:R-:W-:-:S03]  /*1fb10*/  IMAD R39, R22, 0xf4, RZ ;  /* 0x000000f416277824 */ /* 0x002fc600078e02ff */
[----:B------:R1:W-:Y:S01]  /*1fb20*/  STG.E.U16 desc[UR60][R204.64], R75 ;  /* 0x0000004bcc007986 */ /* 0x0003e2000c10153c */
[----:B------:R-:W-:Y:S01]  /*1fb30*/  LEA.HI.X.SX32 R43, R43, R15, 0x1, P5 ;  /* 0x0000000f2b2b7211 */ /* 0x000fe200028f0eff */
[----:B------:R-:W3:Y:S02]  /*1fb40*/  LDC R20, c[0x0][0x278] ;  /* 0x00009e00ff147b82 */ /* 0x000ee40000000800 */
[----:B------:R0:W-:Y:S01]  /*1fb50*/  STG.E.U16 desc[UR60][R206.64], R26 ;  /* 0x0000001ace007986 */ /* 0x0001e2000c10153c */
[----:B----4-:R-:W-:Y:S01]  /*1fb60*/  IMAD R203, R2, 0x7b, RZ ;  /* 0x0000007b02cb7824 */ /* 0x010fe200078e02ff */
[----:B------:R-:W-:-:S04]  /*1fb70*/  PRMT R24, R81, 0x7632, R24 ;  /* 0x0000763251187816 */ /* 0x000fc80000000018 */
[----:B------:R-:W4:Y:S01]  /*1fb80*/  LDC R22, c[0x0][0x278] ;  /* 0x00009e00ff167b82 */ /* 0x000f220000000800 */
[----:B-1----:R-:W-:Y:S01]  /*1fb90*/  IMAD R75, R6, 0xf6, RZ ;  /* 0x000000f6064b7824 */ /* 0x002fe200078e02ff */
[-C--:B------:R-:W-:Y:S02]  /*1fba0*/  IADD3 R204, P3, R201, R14.reuse, RZ ;  /* 0x0000000ec9cc7210 */ /* 0x080fe40007f7e0ff */
[-C--:B0-----:R-:W-:Y:S02]  /*1fbb0*/  IADD3 R206, P5, R39, R14.reuse, RZ ;  /* 0x0000000e27ce7210 */ /* 0x081fe40007fbe0ff */
[----:B------:R-:W-:Y:S02]  /*1fbc0*/  IADD3 R208, P6, R75, R14, RZ ;  /* 0x0000000e4bd07210 */ /* 0x000fe40007fde0ff */
[----:B------:R-:W0:Y:S01]  /*1fbd0*/  LDC R2, c[0x0][0x278] ;  /* 0x00009e00ff027b82 */ /* 0x000e220000000800 */
[----:B------:R-:W-:Y:S02]  /*1fbe0*/  LEA.HI.X.SX32 R205, R209, R15, 0x1, P3 ;  /* 0x0000000fd1cd7211 */ /* 0x000fe400018f0eff */
[----:B------:R-:W-:-:S02]  /*1fbf0*/  PRMT R6, R80, 0x7632, R6 ;  /* 0x0000763250067816 */ /* 0x000fc40000000006 */
[-C--:B------:R-:W-:Y:S01]  /*1fc00*/  LEA.HI.X.SX32 R207, R161, R15.reuse, 0x1, P5 ;  /* 0x0000000fa1cf7211 */ /* 0x080fe200028f0eff */
[----:B------:R3:W-:Y:S01]  /*1fc10*/  STG.E.U16 desc[UR60][R42.64], R80 ;  /* 0x000000502a007986 */ /* 0x0007e2000c10153c */
[----:B------:R-:W-:Y:S01]  /*1fc20*/  LEA.HI.X.SX32 R209, R203, R15, 0x1, P6 ;  /* 0x0000000fcbd17211 */ /* 0x000fe200030f0eff */
[----:B------:R-:W-:Y:S01]  /*1fc30*/  IMAD R203, R16, 0xfa, RZ ;  /* 0x000000fa10cb7824 */ /* 0x000fe200078e02ff */
[----:B------:R-:W1:Y:S01]  /*1fc40*/  LDC R4, c[0x0][0x278] ;  /* 0x00009e00ff047b82 */ /* 0x000e620000000800 */
[----:B------:R3:W-:Y:S04]  /*1fc50*/  STG.E.U16 desc[UR60][R204.64], R6 ;  /* 0x00000006cc007986 */ /* 0x0007e8000c10153c */
[----:B------:R3:W-:Y:S03]  /*1fc60*/  STG.E.U16 desc[UR60][R206.64], R81 ;  /* 0x00000051ce007986 */ /* 0x0007e6000c10153c */
[----:B------:R-:W1:Y:S01]  /*1fc70*/  LDC R16, c[0x0][0x278] ;  /* 0x00009e00ff107b82 */ /* 0x000e620000000800 */
[----:B--2---:R-:W-:-:S02]  /*1fc80*/  IMAD R161, R12, 0xf8, RZ ;  /* 0x000000f80ca17824 */ /* 0x004fc400078e02ff */
[----:B---3--:R-:W-:Y:S01]  /*1fc90*/  IMAD R43, R18, 0xfc, RZ ;  /* 0x000000fc122b7824 */ /* 0x008fe200078e02ff */
[----:B------:R-:W-:-:S04]  /*1fca0*/  IADD3 R204, P5, R203, R14, RZ ;  /* 0x0000000ecbcc7210 */ /* 0x000fc80007fbe0ff */
[----:B------:R-:W2:Y:S01]  /*1fcb0*/  LDC R18, c[0x0][0x278] ;  /* 0x00009e00ff127b82 */ /* 0x000ea20000000800 */
[----:B------:R-:W-:-:S07]  /*1fcc0*/  IMAD R81, R0, 0x7d, RZ ;  /* 0x0000007d00517824 */ /* 0x000fce00078e02ff */
[----:B------:R-:W3:Y:S01]  /*1fcd0*/  LDC R0, c[0x0][0x278] ;  /* 0x00009e00ff007b82 */ /* 0x000ee20000000800 */
[-C--:B------:R-:W-:Y:S02]  /*1fce0*/  IADD3 R166, P3, R161, R14.reuse, RZ ;  /* 0x0000000ea1a67210 */ /* 0x080fe40007f7e0ff */
[----:B------:R-:W-:Y:S02]  /*1fcf0*/  IADD3 R206, P6, R43, R14, RZ ;  /* 0x0000000e2bce7210 */ /* 0x000fe40007fde0ff */
[-C--:B------:R-:W-:Y:S01]  /*1fd00*/  LEA.HI.X.SX32 R205, R81, R15.reuse, 0x1, P5 ;  /* 0x0000000f51cd7211 */ /* 0x080fe200028f0eff */
[----:B------:R-:W-:Y:S01]  /*1fd10*/  IMAD R81, R20, 0xfe, RZ ;  /* 0x000000fe14517824 */ /* 0x000fe200078e02ff */
[-C--:B------:R-:W-:Y:S01]  /*1fd20*/  LEA.HI.X.SX32 R167, R167, R15.reuse, 0x1, P3 ;  /* 0x0000000fa7a77211 */ /* 0x080fe200018f0eff */
[----:B------:R-:W2:Y:S01]  /*1fd30*/  LDC R12, c[0x0][0x278] ;  /* 0x00009e00ff0c7b82 */ /* 0x000ea20000000800 */
[----:B------:R-:W-:Y:S01]  /*1fd40*/  PRMT R26, R82, 0x7632, R26 ;  /* 0x00007632521a7816 */ /* 0x000fe2000000001a */
[----:B------:R4:W-:Y:S01]  /*1fd50*/  STG.E.U16 desc[UR60][R208.64], R24 ;  /* 0x00000018d0007986 */ /* 0x0009e2000c10153c */
[----:B------:R-:W-:Y:S01]  /*1fd60*/  LEA.HI.X.SX32 R207, R165, R15, 0x1, P6 ;  /* 0x0000000fa5cf7211 */ /* 0x000fe200030f0eff */
[----:B0-----:R-:W-:-:S04]  /*1fd70*/  IMAD R165, R2, 0x7f, RZ ;  /* 0x0000007f02a57824 */ /* 0x001fc800078e02ff */
[----:B------:R-:W0:Y:S01]  /*1fd80*/  LDC R20, c[0x0][0x278] ;  /* 0x00009e00ff147b82 */ /* 0x000e220000000800 */
[----:B------:R-:W-:Y:S01]  /*1fd90*/  STG.E.U16 desc[UR60][R166.64], R82 ;  /* 0x00000052a6007986 */ /* 0x000fe2000c10153c */
[----:B------:R-:W-:-:S03]  /*1fda0*/  IADD3 R164, P5, R81, R14, RZ ;  /* 0x0000000e51a47210 */ /* 0x000fc60007fbe0ff */
[----:B------:R3:W-:Y:S03]  /*1fdb0*/  STG.E.U16 desc[UR60][R204.64], R26 ;  /* 0x0000001acc007986 */ /* 0x0007e6000c10153c */
[----:B----4-:R-:W4:Y:S01]  /*1fdc0*/  LDC R24, c[0x0][0x278] ;  /* 0x00009e00ff187b82 */ /* 0x010f220000000800 */
[----:B------:R1:W-:Y:S01]  /*1fdd0*/  STG.E.U16 desc[UR60][R206.64], R83 ;  /* 0x00000053ce007986 */ /* 0x0003e2000c10153c */
[----:B------:R-:W-:Y:S01]  /*1fde0*/  IMAD R209, R22, 0x102, RZ ;  /* 0x0000010216d17824 */ /* 0x000fe200078e02ff */
[----:B------:R-:W-:-:S05]  /*1fdf0*/  LEA.HI.X.SX32 R165, R165, R15, 0x1, P5 ;  /* 0x0000000fa5a57211 */ /* 0x000fca00028f0eff */
[----:B------:R-:W4:Y:S01]  /*1fe00*/  LDC R6, c[0x0][0x278] ;  /* 0x00009e00ff067b82 */ /* 0x000f220000000800 */
[----:B---3--:R-:W-:Y:S02]  /*1fe10*/  IMAD R205, R0, 0x81, RZ ;  /* 0x0000008100cd7824 */ /* 0x008fe400078e02ff */
[----:B-1----:R-:W-:-:S05]  /*1fe20*/  IMAD R83, R16, 0x104, RZ ;  /* 0x0000010410537824 */ /* 0x002fca00078e02ff */
[----:B------:R-:W1:Y:S01]  /*1fe30*/  LDC R16, c[0x0][0x278] ;  /* 0x00009e00ff107b82 */ /* 0x000e620000000800 */
[----:B------:R-:W-:Y:S02]  /*1fe40*/  SHF.L.U32 R167, R4, 0x7, RZ ;  /* 0x0000000704a77819 */ /* 0x000fe400000006ff */
[-C--:B------:R-:W-:Y:S01]  /*1fe50*/  LEA R82, P3, R211, R14.reuse, 0x8 ;  /* 0x0000000ed3527211 */ /* 0x080fe200078640ff */
[----:B------:R2:W-:Y:S01]  /*1fe60*/  STG.E.U16 desc[UR60][R164.64], R28 ;  /* 0x0000001ca4007986 */ /* 0x0005e2000c10153c */
[----:B------:R-:W-:-:S03]  /*1fe70*/  IADD3 R166, P5, R209, R14, RZ ;  /* 0x0000000ed1a67210 */ /* 0x000fc60007fbe0ff */
[----:B------:R-:W3:Y:S01]  /*1fe80*/  LDC R0, c[0x0][0x278] ;  /* 0x00009e00ff007b82 */ /* 0x000ee20000000800 */
[----:B------:R-:W-:Y:S02]  /*1fe90*/  IADD3 R44, P6, R83, R14, RZ ;  /* 0x0000000e532c7210 */ /* 0x000fe40007fde0ff */
[-C--:B------:R-:W-:Y:S02]  /*1fea0*/  LEA.HI.X.SX32 R83, R167, R15.reuse, 0x1, P3 ;  /* 0x0000000fa7537211 */ /* 0x080fe400018f0eff */
[----:B------:R-:W-:-:S03]  /*1feb0*/  LEA.HI.X.SX32 R167, R205, R15, 0x1, P5 ;  /* 0x0000000fcda77211 */ /* 0x000fc600028f0eff */
[----:B------:R-:W3:Y:S01]  /*1fec0*/  LDC R22, c[0x0][0x278] ;  /* 0x00009e00ff167b82 */ /* 0x000ee20000000800 */
[----:B--2---:R-:W-:Y:S01]  /*1fed0*/  IMAD R165, R18, 0x106, RZ ;  /* 0x0000010612a57824 */ /* 0x004fe200078e02ff */
[----:B------:R-:W-:Y:S01]  /*1fee0*/  PRMT R2, R132, 0x7632, R2 ;  /* 0x0000763284027816 */ /* 0x000fe20000000002 */
[----:B------:R2:W-:Y:S05]  /*1fef0*/  STG.E.U16 desc[UR60][R82.64], R132 ;  /* 0x0000008452007986 */ /* 0x0005ea000c10153c */
[----:B------:R-:W3:Y:S01]  /*1ff00*/  LDC R18, c[0x0][0x278] ;  /* 0x00009e00ff127b82 */ /* 0x000ee20000000800 */
[----:B------:R4:W-:Y:S01]  /*1ff10*/  STG.E.U16 desc[UR60][R166.64], R2 ;  /* 0x00000002a6007986 */ /* 0x0009e2000c10153c */
[----:B0-----:R-:W-:-:S06]  /*1ff20*/  IMAD R207, R20, 0x10a, RZ ;  /* 0x0000010a14cf7824 */ /* 0x001fcc00078e02ff */
[----:B------:R-:W0:Y:S01]  /*1ff30*/  LDC R26, c[0x0][0x278] ;  /* 0x00009e00ff1a7b82 */ /* 0x000e220000000800 */
[----:B--2---:R-:W-:Y:S01]  /*1ff40*/  IADD3 R82, P3, R165, R14, RZ ;  /* 0x0000000ea5527210 */ /* 0x004fe20007f7e0ff */
[----:B------:R-:W-:Y:S01]  /*1ff50*/  IMAD R165, R12, 0x85, RZ ;  /* 0x000000850ca57824 */ /* 0x000fe200078e02ff */
[----:B------:R-:W-:Y:S01]  /*1ff60*/  LEA.HI.X.SX32 R45, R45, R15, 0x1, P6 ;  /* 0x0000000f2d2d7211 */ /* 0x000fe200030f0eff */
[----:B----4-:R-:W-:-:S04]  /*1ff70*/  IMAD R205, R24, 0x108, RZ ;  /* 0x0000010818cd7824 */ /* 0x010fc800078e02ff */
[----:B------:R-:W2:Y:S01]  /*1ff80*/  LDC R2, c[0x0][0x278] ;  /* 0x00009e00ff027b82 */ /* 0x000ea20000000800 */
[----:B------:R-:W-:Y:S01]  /*1ff90*/  IMAD R83, R6, 0x83, RZ ;  /* 0x0000008306537824 */ /* 0x000fe200078e02ff */
[----:B------:R-:W-:-:S06]  /*1ffa0*/  IADD3 R132, P6, R207, R14, RZ ;  /* 0x0000000ecf847210 */ /* 0x000fcc0007fde0ff */
[----:B------:R-:W4:Y:S01]  /*1ffb0*/  LDC R12, c[0x0][0x278] ;  /* 0x00009e00ff0c7b82 */ /* 0x000f220000000800 */
[----:B------:R3:W-:Y:S01]  /*1ffc0*/  STG.E.U16 desc[UR60][R44.64], R133 ;  /* 0x000000852c007986 */ /* 0x0007e2000c10153c */
[----:B------:R-:W-:Y:S01]  /*1ffd0*/  PRMT R6, R133, 0x7632, R6 ;  /* 0x0000763285067816 */ /* 0x000fe20000000006 */
[----:B-1----:R-:W-:Y:S01]  /*1ffe0*/  IMAD R167, R16, 0x10c, RZ ;  /* 0x0000010c10a77824 */ /* 0x002fe200078e02ff */
[----:B------:R-:W-:-:S04]  /*1fff0*/  LEA.HI.X.SX32 R83, R83, R15, 0x1, P3 ;  /* 0x0000000f53537211 */ /* 0x000fc800018f0eff */
[----:B------:R-:W1:Y:S01]  /*20000*/  LDC R20, c[0x0][0x278] ;  /* 0x00009e00ff147b82 */ /* 0x000e620000000800 */
[----:B---3--:R-:W-:-:S07]  /*20010*/  IADD3 R44, P5, R205, R14, RZ ;  /* 0x0000000ecd2c7210 */ /* 0x008fce0007fbe0ff */
[----:B------:R-:W3:Y:S01]  /*20020*/  LDC R24, c[0x0][0x278] ;  /* 0x00009e00ff187b82 */ /* 0x000ee20000000800 */
[-C--:B------:R-:W-:Y:S01]  /*20030*/  LEA.HI.X.SX32 R133, R165, R15.reuse, 0x1, P6 ;  /* 0x0000000fa5857211 */ /* 0x080fe200030f0eff */
[----:B------:R-:W-:Y:S01]  /*20040*/  IMAD R165, R0, 0x87, RZ ;  /* 0x0000008700a57824 */ /* 0x000fe200078e02ff */
[----:B------:R-:W-:-:S05]  /*20050*/  LEA.HI.X.SX32 R45, R169, R15, 0x1, P5 ;  /* 0x0000000fa92d7211 */ /* 0x000fca00028f0eff */
[----:B------:R-:W3:Y:S01]  /*20060*/  LDC R16, c[0x0][0x278] ;  /* 0x00009e00ff107b82 */ /* 0x000ee20000000800 */
[----:B------:R0:W-:Y:S01]  /*20070*/  STG.E.U16 desc[UR60][R82.64], R6 ;  /* 0x0000000652007986 */ /* 0x0001e2000c10153c */
[----:B------:R-:W-:-:S06]  /*20080*/  IMAD R169, R22, 0x10e, RZ ;  /* 0x0000010e16a97824 */ /* 0x000fcc00078e02ff */
[----:B------:R-:W3:Y:S01]  /*20090*/  LDC R4, c[0x0][0x278] ;  /* 0x00009e00ff047b82 */ /* 0x000ee20000000800 */
[----:B------:R-:W-:Y:S01]  /*200a0*/  PRMT R66, R134, 0x7632, R66 ;  /* 0x0000763286427816 */ /* 0x000fe20000000042 */
[----:B------:R2:W-:Y:S06]  /*200b0*/  STG.E.U16 desc[UR60][R44.64], R134 ;  /* 0x000000862c007986 */ /* 0x0005ec000c10153c */
[----:B------:R-:W3:Y:S01]  /*200c0*/  LDC R0, c[0x0][0x278] ;  /* 0x00009e00ff007b82 */ /* 0x000ee20000000800 */
[----:B0-----:R-:W-:Y:S01]  /*200d0*/  IADD3 R82, P5, R167, R14, RZ ;  /* 0x0000000ea7527210 */ /* 0x001fe20007fbe0ff */
[----:B------:R-:W-:-:S03]  /*200e0*/  IMAD R167, R18, 0x112, RZ ;  /* 0x0000011212a77824 */ /* 0x000fc600078e02ff */
[----:B------:R-:W-:Y:S01]  /*200f0*/  LEA.HI.X.SX32 R83, R171, R15, 0x1, P5 ;  /* 0x0000000fab537211 */ /* 0x000fe200028f0eff */
[----:B--2---:R-:W-:Y:S02]  /*20100*/  IMAD R45, R26, 0x110, RZ ;  /* 0x000001101a2d7824 */ /* 0x004fe400078e02ff */
[----:B------:R-:W0:Y:S01]  /*20110*/  LDC R18, c[0x0][0x278] ;  /* 0x00009e00ff127b82 */ /* 0x000e220000000800 */
[-C--:B------:R-:W-:Y:S01]  /*20120*/  IADD3 R44, P3, R169, R14.reuse, RZ ;  /* 0x0000000ea92c7210 */ /* 0x080fe20007f7e0ff */
[----:B------:R2:W-:Y:S01]  /*20130*/  STG.E.U16 desc[UR60][R132.64], R66 ;  /* 0x0000004284007986 */ /* 0x0005e2000c10153c */
[----:B------:R-:W-:-:S05]  /*20140*/  IADD3 R46, P5, R45, R14, RZ ;  /* 0x0000000e2d2e7210 */ /* 0x000fca0007fbe0ff */
[----:B------:R-:W0:Y:S01]  /*20150*/  LDC R22, c[0x0][0x278] ;  /* 0x00009e00ff167b82 */ /* 0x000e220000000800 */
[----:B------:R-:W-:Y:S01]  /*20160*/  LEA.HI.X.SX32 R45, R165, R15, 0x1, P3 ;  /* 0x0000000fa52d7211 */ /* 0x000fe200018f0eff */
[----:B------:R4:W-:Y:S01]  /*20170*/  STG.E.U16 desc[UR60][R82.64], R135 ;  /* 0x0000008752007986 */ /* 0x0009e2000c10153c */
[----:B--2---:R-:W-:Y:S01]  /*20180*/  IMAD R133, R2, 0x89, RZ ;  /* 0x0000008902857824 */ /* 0x004fe200078e02ff */
[----:B------:R-:W-:-:S04]  /*20190*/  PRMT R2, R135, 0x7632, R2 ;  /* 0x0000763287027816 */ /* 0x000fc80000000002 */
[----:B------:R-:W2:Y:S01]  /*201a0*/  LDC R26, c[0x0][0x278] ;  /* 0x00009e00ff1a7b82 */ /* 0x000ea20000000800 */
[----:B------:R-:W-:Y:S02]  /*201b0*/  IADD3 R132, P6, R167, R14, RZ ;  /* 0x0000000ea7847210 */ /* 0x000fe40007fde0ff */
[----:B------:R-:W-:Y:S01]  /*201c0*/  LEA.HI.X.SX32 R47, R47, R15, 0x1, P5 ;  /* 0x0000000f2f2f7211 */ /* 0x000fe200028f0eff */
[----:B----4-:R-:W-:-:S04]  /*201d0*/  IMAD R135, R12, 0x114, RZ ;  /* 0x000001140c877824 */ /* 0x010fc800078e02ff */
[----:B------:R-:W4:Y:S01]  /*201e0*/  LDC R28, c[0x0][0x278] ;  /* 0x00009e00ff1c7b82 */ /* 0x000f220000000800 */
[----:B------:R-:W-:Y:S01]  /*201f0*/  LEA.HI.X.SX32 R133, R133, R15, 0x1, P6 ;  /* 0x0000000f85857211 */ /* 0x000fe200030f0eff */
[----:B------:R3:W-:Y:S01]  /*20200*/  STG.E.U16 desc[UR60][R44.64], R2 ;  /* 0x000000022c007986 */ /* 0x0007e2000c10153c */
[----:B------:R-:W-:Y:S01]  /*20210*/  PRMT R66, R124, 0x7632, R66 ;  /* 0x000076327c427816 */ /* 0x000fe20000000042 */
[----:B-1----:R-:W-:-:S04]  /*20220*/  IMAD R165, R20, 0x116, RZ ;  /* 0x0000011614a57824 */ /* 0x002fc800078e02ff */
[----:B------:R-:W1:Y:S01]  /*20230*/  LDC R6, c[0x0][0x278] ;  /* 0x00009e00ff067b82 */ /* 0x000e620000000800 */
[----:B------:R0:W-:Y:S01]  /*20240*/  STG.E.U16 desc[UR60][R46.64], R124 ;  /* 0x0000007c2e007986 */ /* 0x0001e2000c10153c */
[----:B---3--:R-:W-:Y:S01]  /*20250*/  IMAD R83, R4, 0x8b, RZ ;  /* 0x0000008b04537824 */ /* 0x008fe200078e02ff */
[----:B------:R-:W-:-:S05]  /*20260*/  IADD3 R44, P5, R135, R14, RZ ;  /* 0x0000000e872c7210 */ /* 0x000fca0007fbe0ff */
[----:B------:R-:W3:Y:S01]  /*20270*/  LDC R12, c[0x0][0x278] ;  /* 0x00009e00ff0c7b82 */ /* 0x000ee20000000800 */
[----:B------:R-:W-:Y:S01]  /*20280*/  IMAD R135, R24, 0x11a, RZ ;  /* 0x0000011a18877824 */ /* 0x000fe200078e02ff */
[----:B------:R2:W-:Y:S01]  /*20290*/  STG.E.U16 desc[UR60][R132.64], R66 ;  /* 0x0000004284007986 */ /* 0x0005e2000c10153c */
[----:B0-----:R-:W-:-:S05]  /*202a0*/  IMAD R47, R16, 0x118, RZ ;  /* 0x00000118102f7824 */ /* 0x001fca00078e02ff */
[----:B------:R-:W0:Y:S01]  /*202b0*/  LDC R20, c[0x0][0x278] ;  /* 0x00009e00ff147b82 */ /* 0x000e220000000800 */
[-C--:B------:R-:W-:Y:S02]  /*202c0*/  IADD3 R46, P3, R165, R14.reuse, RZ ;  /* 0x0000000ea52e7210 */ /* 0x080fe40007f7e0ff */
[----:B------:R-:W-:Y:S01]  /*202d0*/  IADD3 R82, P6, R135, R14, RZ ;  /* 0x0000000e87527210 */ /* 0x000fe20007fde0ff */
[----:B--2---:R-:W-:Y:S01]  /*202e0*/  IMAD R133, R0, 0x8d, RZ ;  /* 0x0000008d00857824 */ /* 0x004fe200078e02ff */
[----:B------:R-:W-:-:S03]  /*202f0*/  LEA.HI.X.SX32 R45, R175, R15, 0x1, P5 ;  /* 0x0000000faf2d7211 */ /* 0x000fc600028f0eff */
[----:B------:R-:W2:Y:S01]  /*20300*/  LDC R0, c[0x0][0x278] ;  /* 0x00009e00ff007b82 */ /* 0x000ea20000000800 */
[----:B------:R-:W-:Y:S02]  /*20310*/  IADD3 R2, P5, R47, R14, RZ ;  /* 0x0000000e2f027210 */ /* 0x000fe40007fbe0ff */
[-C--:B------:R-:W-:Y:S02]  /*20320*/  LEA.HI.X.SX32 R47, R83, R15.reuse, 0x1, P3 ;  /* 0x0000000f532f7211 */ /* 0x080fe400018f0eff */
[-C--:B------:R-:W-:Y:S01]  /*20330*/  LEA.HI.X.SX32 R83, R133, R15.reuse, 0x1, P6 ;  /* 0x0000000f85537211 */ /* 0x080fe200030f0eff */
[----:B------:R-:W-:Y:S01]  /*20340*/  IMAD R133, R18, 0x11c, RZ ;  /* 0x0000011c12857824 */ /* 0x000fe200078e02ff */
[----:B------:R-:W-:Y:S01]  /*20350*/  PRMT R4, R125, 0x7632, R4 ;  /* 0x000076327d047816 */ /* 0x000fe20000000004 */
[----:B------:R-:W2:Y:S01]  /*20360*/  LDC R16, c[0x0][0x278] ;  /* 0x00009e00ff107b82 */ /* 0x000ea20000000800 */
[----:B------:R-:W-:Y:S01]  /*20370*/  LEA.HI.X.SX32 R3, R3, R15, 0x1, P5 ;  /* 0x0000000f03037211 */ /* 0x000fe200028f0eff */
[----:B------:R4:W-:Y:S01]  /*20380*/  STG.E.U16 desc[UR60][R44.64], R125 ;  /* 0x0000007d2c007986 */ /* 0x0009e2000c10153c */
[----:B------:R-:W-:-:S03]  /*20390*/  PRMT R24, R126, 0x7632, R24 ;  /* 0x000076327e187816 */ /* 0x000fc60000000018 */
[----:B------:R1:W-:Y:S02]  /*203a0*/  STG.E.U16 desc[UR60][R46.64], R4 ;  /* 0x000000042e007986 */ /* 0x0003e4000c10153c */
[----:B------:R-:W2:Y:S02]  /*203b0*/  LDC R18, c[0x0][0x278] ;  /* 0x00009e00ff127b82 */ /* 0x000ea40000000800 */
[----:B------:R3:W-:Y:S01]  /*203c0*/  STG.E.U16 desc[UR60][R2.64], R126 ;  /* 0x0000007e02007986 */ /* 0x0007e2000c10153c */
[----:B----4-:R-:W-:Y:S01]  /*203d0*/  IMAD R45, R22, 0x11e, RZ ;  /* 0x0000011e162d7824 */ /* 0x010fe200078e02ff */
[-C--:B------:R-:W-:Y:S01]  /*203e0*/  IADD3 R44, P5, R133, R14.reuse, RZ ;  /* 0x0000000e852c7210 */ /* 0x080fe20007fbe0ff */
[----:B-1----:R-:W-:Y:S01]  /*203f0*/  IMAD R47, R26, 0x120, RZ ;  /* 0x000001201a2f7824 */ /* 0x002fe200078e02ff */
[----:B------:R1:W-:Y:S01]  /*20400*/  STG.E.U16 desc[UR60][R82.64], R24 ;  /* 0x0000001852007986 */ /* 0x0003e2000c10153c */
[----:B------:R-:W-:Y:S01]  /*20410*/  IMAD R125, R6, 0x8f, RZ ;  /* 0x0000008f067d7824 */ /* 0x000fe200078e02ff */
[----:B------:R-:W4:Y:S01]  /*20420*/  LDC R4, c[0x0][0x278] ;  /* 0x00009e00ff047b82 */ /* 0x000f220000000800 */
[----:B---3--:R-:W-:Y:S01]  /*20430*/  IMAD R3, R28, 0x122, RZ ;  /* 0x000001221c037824 */ /* 0x008fe200078e02ff */
[----:B------:R-:W-:-:S02]  /*20440*/  IADD3 R2, P3, R45, R14, RZ ;  /* 0x0000000e2d027210 */ /* 0x000fc40007f7e0ff */
[-C--:B------:R-:W-:Y:S02]  /*20450*/  LEA.HI.X.SX32 R45, R173, R15.reuse, 0x1, P5 ;  /* 0x0000000fad2d7211 */ /* 0x080fe400028f0eff */
[-C--:B------:R-:W-:Y:S02]  /*20460*/  IADD3 R46, P5, R47, R14.reuse, RZ ;  /* 0x0000000e2f2e7210 */ /* 0x080fe40007fbe0ff */
[----:B------:R-:W3:Y:S01]  /*20470*/  LDC R6, c[0x0][0x278] ;  /* 0x00009e00ff067b82 */ /* 0x000ee20000000800 */
[----:B------:R-:W-:Y:S01]  /*20480*/  IADD3 R48, P6, R3, R14, RZ ;  /* 0x0000000e03307210 */ /* 0x000fe20007fde0ff */
[----:B-1----:R-:W-:Y:S01]  /*20490*/  IMAD R83, R12, 0x91, RZ ;  /* 0x000000910c537824 */ /* 0x002fe200078e02ff */
[-C--:B------:R-:W-:Y:S01]  /*204a0*/  LEA.HI.X.SX32 R3, R125, R15.reuse, 0x1, P3 ;  /* 0x0000000f7d037211 */ /* 0x080fe200018f0eff */
[----:B------:R0:W-:Y:S01]  /*204b0*/  STG.E.U16 desc[UR60][R44.64], R127 ;  /* 0x0000007f2c007986 */ /* 0x0001e2000c10153c */
[----:B------:R-:W-:Y:S02]  /*204c0*/  PRMT R12, R127, 0x7632, R12 ;  /* 0x000076327f0c7816 */ /* 0x000fe4000000000c */
[-C--:B------:R-:W-:Y:S01]  /*204d0*/  LEA.HI.X.SX32 R47, R49, R15.reuse, 0x1, P5 ;  /* 0x0000000f312f7211 */ /* 0x080fe200028f0eff */
[----:B------:R-:W1:Y:S01]  /*204e0*/  LDC R22, c[0x0][0x278] ;  /* 0x00009e00ff167b82 */ /* 0x000e620000000800 */
[----:B------:R-:W-:-:S02]  /*204f0*/  LEA.HI.X.SX32 R49, R83, R15, 0x1, P6 ;  /* 0x0000000f53317211 */ /* 0x000fc400030f0eff */
[----:B------:R-:W-:Y:S01]  /*20500*/  PRMT R26, R128, 0x7632, R26 ;  /* 0x00007632801a7816 */ /* 0x000fe2000000001a */
[----:B------:R-:W-:Y:S01]  /*20510*/  STG.E.U16 desc[UR60][R2.64], R12 ;  /* 0x0000000c02007986 */ /* 0x000fe2000c10153c */
[----:B0-----:R-:W-:-:S03]  /*20520*/  IMAD R127, R20, 0x128, RZ ;  /* 0x00000128147f7824 */ /* 0x001fc600078e02ff */
[----:B------:R-:W0:Y:S01]  /*20530*/  LDC R24, c[0x0][0x278] ;  /* 0x00009e00ff187b82 */ /* 0x000e220000000800 */
[----:B------:R-:W-:Y:S01]  /*20540*/  STG.E.U16 desc[UR60][R46.64], R128 ;  /* 0x000000802e007986 */ /* 0x000fe2000c10153c */
[----:B--2---:R-:W-:-:S06]  /*20550*/  IMAD R45, R0, 0x93, RZ ;  /* 0x00000093002d7824 */ /* 0x004fcc00078e02ff */
[----:B------:R-:W2:Y:S01]  /*20560*/  LDC R20, c[0x0][0x278] ;  /* 0x00009e00ff147b82 */ /* 0x000ea20000000800 */
[----:B------:R4:W-:Y:S01]  /*20570*/  STG.E.U16 desc[UR60][R48.64], R26 ;  /* 0x0000001a30007986 */ /* 0x0009e2000c10153c */
[----:B------:R-:W-:-:S06]  /*20580*/  IMAD R83, R16, 0x124, RZ ;  /* 0x0000012410537824 */ /* 0x000fcc00078e02ff */
[----:B------:R-:W0:Y:S01]  /*20590*/  LDC R0, c[0x0][0x278] ;  /* 0x00009e00ff007b82 */ /* 0x000e220000000800 */
[----:B------:R-:W-:-:S07]  /*205a0*/  IMAD R125, R18, 0x126, RZ ;  /* 0x00000126127d7824 */ /* 0x000fce00078e02ff */
[----:B----4-:R-:W4:Y:S01]  /*205b0*/  LDC R26, c[0x0][0x278] ;  /* 0x00009e00ff1a7b82 */ /* 0x010f220000000800 */
[-C--:B------:R-:W-:Y:S02]  /*205c0*/  IADD3 R2, P3, R83, R14.reuse, RZ ;  /* 0x0000000e53027210 */ /* 0x080fe40007f7e0ff */
[----:B------:R-:W-:Y:S01]  /*205d0*/  IADD3 R44, P5, R125, R14, RZ ;  /* 0x0000000e7d2c7210 */ /* 0x000fe20007fbe0ff */
[----:B---3--:R-:W-:Y:S01]  /*205e0*/  IMAD R47, R6, 0x12a, RZ ;  /* 0x0000012a062f7824 */ /* 0x008fe200078e02ff */
[----:B------:R-:W-:-:S03]  /*205f0*/  LEA.HI.X.SX32 R3, R177, R15, 0x1, P3 ;  /* 0x0000000fb1037211 */ /* 0x000fc600018f0eff */
[----:B------:R-:W3:Y:S01]  /*20600*/  LDC R28, c[0x0][0x278] ;  /* 0x00009e00ff1c7b82 */ /* 0x000ee20000000800 */
[----:B------:R-:W-:Y:S02]  /*20610*/  IADD3 R16, P6, R127, R14, RZ ;  /* 0x0000000e7f107210 */ /* 0x000fe40007fde0ff */
[----:B------:R-:W-:Y:S02]  /*20620*/  LEA.HI.X.SX32 R45, R45, R15, 0x1, P5 ;  /* 0x0000000f2d2d7211 */ /* 0x000fe400028f0eff */
[----:B------:R-:W-:-:S03]  /*20630*/  PRMT R32, R129, 0x7632, R32 ;  /* 0x0000763281207816 */ /* 0x000fc60000000020 */
[----:B------:R-:W3:Y:S01]  /*20640*/  LDC R18, c[0x0][0x278] ;  /* 0x00009e00ff127b82 */ /* 0x000ee20000000800 */
[----:B------:R2:W-:Y:S01]  /*20650*/  STG.E.U16 desc[UR60][R2.64], R129 ;  /* 0x0000008102007986 */ /* 0x0005e2000c10153c */
[----:B------:R-:W-:-:S06]  /*20660*/  LEA.HI.X.SX32 R17, R17, R15, 0x1, P6 ;  /* 0x0000000f11117211 */ /* 0x000fcc00030f0eff */
[----:B------:R-:W3:Y:S01]  /*20670*/  LDC R12, c[0x0][0x278] ;  /* 0x00009e00ff0c7b82 */ /* 0x000ee20000000800 */
[----:B------:R0:W-:Y:S01]  /*20680*/  STG.E.U16 desc[UR60][R44.64], R32 ;  /* 0x000000202c007986 */ /* 0x0001e2000c10153c */
[----:B-1----:R-:W-:Y:S01]  /*20690*/  IMAD R49, R22, 0x12c, RZ ;  /* 0x0000012c16317824 */ /* 0x002fe200078e02ff */
[----:B--2---:R-:W-:Y:S01]  /*206a0*/  IADD3 R2, P5, R47, R14, RZ ;  /* 0x0000000e2f027210 */ /* 0x004fe20007fbe0ff */
[----:B------:R-:W-:Y:S02]  /*206b0*/  IMAD R3, R4, 0x95, RZ ;  /* 0x0000009504037824 */ /* 0x000fe400078e02ff */
[----:B------:R-:W-:Y:S01]  /*206c0*/  IMAD R47, R20, 0x130, RZ ;  /* 0x00000130142f7824 */ /* 0x000fe200078e02ff */
[----:B------:R1:W-:Y:S01]  /*206d0*/  STG.E.U16 desc[UR60][R16.64], R130 ;  /* 0x0000008210007986 */ /* 0x0003e2000c10153c */
[----:B------:R-:W2:Y:S01]  /*206e0*/  LDC R20, c[0x0][0x278] ;  /* 0x00009e00ff147b82 */ /* 0x000ea20000000800 */
[----:B0-----:R-:W-:Y:S01]  /*206f0*/  IMAD R45, R24, 0x12e, RZ ;  /* 0x0000012e182d7824 */ /* 0x001fe200078e02ff */
[----:B------:R-:W-:-:S02]  /*20700*/  PRMT R34, R130, 0x7632, R34 ;  /* 0x0000763282227816 */ /* 0x000fc40000000022 */
[-C--:B------:R-:W-:Y:S02]  /*20710*/  LEA.HI.X.SX32 R3, R3, R15.reuse, 0x1, P5 ;  /* 0x0000000f03037211 */ /* 0x080fe400028f0eff */
[-C--:B------:R-:W-:Y:S01]  /*20720*/  IADD3 R44, P6, R47, R14.reuse, RZ ;  /* 0x0000000e2f2c7210 */ /* 0x080fe20007fde0ff */
[----:B----4-:R-:W-:Y:S01]  /*20730*/  IMAD R47, R26, 0x132, RZ ;  /* 0x000001321a2f7824 */ /* 0x010fe200078e02ff */
[-C--:B------:R-:W-:Y:S01]  /*20740*/  IADD3 R6, P3, R49, R14.reuse, RZ ;  /* 0x0000000e31067210 */ /* 0x080fe20007f7e0ff */
[----:B-1----:R-:W-:Y:S01]  /*20750*/  IMAD R17, R0, 0x97, RZ ;  /* 0x0000009700117824 */ /* 0x002fe200078e02ff */
[----:B------:R-:W-:Y:S01]  /*20760*/  IADD3 R16, P5, R45, R14, RZ ;  /* 0x0000000e2d107210 */ /* 0x000fe20007fbe0ff */
[----:B------:R-:W0:Y:S01]  /*20770*/  LDC R24, c[0x0][0x278] ;  /* 0x00009e00ff187b82 */ /* 0x000e220000000800 */
[-C--:B------:R-:W-:Y:S01]  /*20780*/  LEA.HI.X.SX32 R7, R7, R15.reuse, 0x1, P3 ;  /* 0x0000000f07077211 */ /* 0x080fe200018f0eff */
[----:B------:R1:W-:Y:S01]  /*20790*/  STG.E.U16 desc[UR60][R2.64], R34 ;  /* 0x0000002202007986 */ /* 0x0003e2000c10153c */
[----:B------:R-:W-:-:S02]  /*207a0*/  LEA.HI.X.SX32 R17, R17, R15, 0x1, P5 ;  /* 0x0000000f11117211 */ /* 0x000fc400028f0eff */
[----:B------:R-:W-:-:S03]  /*207b0*/  PRMT R4, R131, 0x7632, R4 ;  /* 0x0000763283047816 */ /* 0x000fc60000000004 */
[----:B------:R-:W4:Y:S01]  /*207c0*/  LDC R26, c[0x0][0x278] ;  /* 0x00009e00ff1a7b82 */ /* 0x000f220000000800 */
[----:B------:R2:W-:Y:S01]  /*207d0*/  STG.E.U16 desc[UR60][R6.64], R131 ;  /* 0x0000008306007986 */ /* 0x0005e2000c10153c */
[----:B---3--:R-:W-:Y:S01]  /*207e0*/  IMAD R49, R28, 0x134, RZ ;  /* 0x000001341c317824 */ /* 0x008fe200078e02ff */
[----:B-1----:R-:W-:-:S05]  /*207f0*/  IADD3 R2, P3, R47, R14, RZ ;  /* 0x0000000e2f027210 */ /* 0x002fca0007f7e0ff */
[----:B------:R-:W1:Y:S01]  /*20800*/  LDC R22, c[0x0][0x278] ;  /* 0x00009e00ff167b82 */ /* 0x000e620000000800 */
[----:B------:R3:W-:Y:S01]  /*20810*/  STG.E.U16 desc[UR60][R16.64], R4 ;  /* 0x0000000410007986 */ /* 0x0007e2000c10153c */
[----:B------:R-:W-:Y:S01]  /*20820*/  IMAD R83, R30, 0x136, RZ ;  /* 0x000001361e537824 */ /* 0x000fe200078e02ff */
[----:B------:R-:W-:-:S05]  /*20830*/  LEA.HI.X.SX32 R45, R179, R15, 0x1, P6 ;  /* 0x0000000fb32d7211 */ /* 0x000fca00030f0eff */
[----:B------:R-:W0:Y:S01]  /*20840*/  LDC R47, c[0x0][0x278] ;  /* 0x00009e00ff2f7b82 */ /* 0x000e220000000800 */
[----:B------:R-:W-:Y:S01]  /*20850*/  IMAD R3, R12, 0x99, RZ ;  /* 0x000000990c037824 */ /* 0x000fe200078e02ff */
[----:B--2---:R-:W-:Y:S01]  /*20860*/  IADD3 R6, P5, R49, R14, RZ ;  /* 0x0000000e31067210 */ /* 0x004fe20007fbe0ff */
[----:B---3--:R-:W-:-:S05]  /*20870*/  IMAD R17, R18, 0x9b, RZ ;  /* 0x0000009b12117824 */ /* 0x008fca00078e02ff */
[----:B------:R-:W2:Y:S01]  /*20880*/  LDC R0, c[0x0][0x278] ;  /* 0x00009e00ff007b82 */ /* 0x000ea20000000800 */
[----:B------:R-:W-:Y:S01]  /*20890*/  IADD3 R16, P6, R83, R14, RZ ;  /* 0x0000000e53107210 */ /* 0x000fe20007fde0ff */
[----:B------:R3:W-:Y:S01]  /*208a0*/  STG.E.U16 desc[UR60][R44.64], R116 ;  /* 0x000000742c007986 */ /* 0x0007e2000c10153c */
[----:B------:R-:W-:-:S05]  /*208b0*/  LEA.HI.X.SX32 R3, R3, R15, 0x1, P3 ;  /* 0x0000000f03037211 */ /* 0x000fca00018f0eff */
[----:B------:R-:W2:Y:S01]  /*208c0*/  LDC R18, c[0x0][0x278] ;  /* 0x00009e00ff127b82 */ /* 0x000ea20000000800 */
[-C--:B------:R-:W-:Y:S01]  /*208d0*/  LEA.HI.X.SX32 R7, R51, R15.reuse, 0x1, P5 ;  /* 0x0000000f33077211 */ /* 0x080fe200028f0eff */
[----:B------:R-:W-:Y:S01]  /*208e0*/  IMAD R49, R20, 0x138, RZ ;  /* 0x0000013814317824 */ /* 0x000fe200078e02ff */
[----:B------:R-:W-:Y:S02]  /*208f0*/  LEA.HI.X.SX32 R17, R17, R15, 0x1, P6 ;  /* 0x0000000f11117211 */ /* 0x000fe400030f0eff */
[----:B---3--:R-:W-:-:S03]  /*20900*/  PRMT R116, R116, 0x7632, R116 ;  /* 0x0000763274747816 */ /* 0x008fc60000000074 */
[----:B------:R-:W3:Y:S01]  /*20910*/  LDC R28, c[0x0][0x278] ;  /* 0x00009e00ff1c7b82 */ /* 0x000ee20000000800 */
[----:B------:R-:W-:Y:S01]  /*20920*/  PRMT R32, R117, 0x7632, R32 ;  /* 0x0000763275207816 */ /* 0x000fe20000000020 */
[----:B------:R4:W-:Y:S06]  /*20930*/  STG.E.U16 desc[UR60][R2.64], R116 ;  /* 0x0000007402007986 */ /* 0x0009ec000c10153c */
[----:B------:R-:W3:Y:S01]  /*20940*/  LDC R30, c[0x0][0x278] ;  /* 0x00009e00ff1e7b82 */ /* 0x000ee20000000800 */
[----:B------:R0:W-:Y:S04]  /*20950*/  STG.E.U16 desc[UR60][R6.64], R117 ;  /* 0x0000007506007986 */ /* 0x0001e8000c10153c */
[----:B------:R0:W-:Y:S03]  /*20960*/  STG.E.U16 desc[UR60][R16.64], R32 ;  /* 0x0000002010007986 */ /* 0x0001e6000c10153c */
[----:B------:R-:W3:Y:S01]  /*20970*/  LDC R4, c[0x0][0x278] ;  /* 0x00009e00ff047b82 */ /* 0x000ee20000000800 */
[----:B----4-:R-:W-:Y:S01]  /*20980*/  IADD3 R2, P5, R49, R14, RZ ;  /* 0x0000000e31027210 */ /* 0x010fe20007fbe0ff */
[----:B-1----:R-:W-:-:S02]  /*20990*/  IMAD R51, R22, 0x13a, RZ ;  /* 0x0000013a16337824 */ /* 0x002fc400078e02ff */
[----:B0-----:R-:W-:-:S04]  /*209a0*/  IMAD R7, R26, 0x13e, RZ ;  /* 0x0000013e1a077824 */ /* 0x001fc800078e02ff */
[----:B------:R-:W0:Y:S01]  /*209b0*/  LDC R20, c[0x0][0x278] ;  /* 0x00009e00ff147b82 */ /* 0x000e220000000800 */
[----:B------:R-:W-:Y:S01]  /*209c0*/  IMAD R17, R24, 0x13c, RZ ;  /* 0x0000013c18117824 */ /* 0x000fe200078e02ff */
[----:B------:R-:W-:Y:S01]  /*209d0*/  LEA.HI.X.SX32 R3, R53, R15, 0x1, P5 ;  /* 0x0000000f35037211 */ /* 0x000fe200028f0eff */
[----:B------:R-:W-:Y:S01]  /*209e0*/  IMAD R47, R47, 0x9f, RZ ;  /* 0x0000009f2f2f7824 */ /* 0x000fe200078e02ff */
[----:B------:R-:W-:-:S04]  /*209f0*/  IADD3 R32, P6, R7, R14, RZ ;  /* 0x0000000e07207210 */ /* 0x000fc80007fde0ff */
[----:B------:R-:W1:Y:S01]  /*20a00*/  LDC R12, c[0x0][0x278] ;  /* 0x00009e00ff0c7b82 */ /* 0x000e620000000800 */
[-C--:B------:R-:W-:Y:S01]  /*20a10*/  IADD3 R16, P5, R17, R14.reuse, RZ ;  /* 0x0000000e11107210 */ /* 0x080fe20007fbe0ff */
[----:B--2---:R-:W-:Y:S01]  /*20a20*/  IMAD R45, R0, 0x9d, RZ ;  /* 0x0000009d002d7824 */ /* 0x004fe200078e02ff */
[----:B------:R-:W-:-:S05]  /*20a30*/  IADD3 R6, P3, R51, R14, RZ ;  /* 0x0000000e33067210 */ /* 0x000fca0007f7e0ff */
[----:B------:R-:W2:Y:S01]  /*20a40*/  LDC R24, c[0x0][0x278] ;  /* 0x00009e00ff187b82 */ /* 0x000ea20000000800 */
[-C--:B------:R-:W-:Y:S02]  /*20a50*/  LEA.HI.X.SX32 R17, R33, R15.reuse, 0x1, P5 ;  /* 0x0000000f21117211 */ /* 0x080fe400028f0eff */
[----:B------:R-:W-:Y:S01]  /*20a60*/  LEA.HI.X.SX32 R33, R47, R15, 0x1, P6 ;  /* 0x0000000f2f217211 */ /* 0x000fe200030f0eff */
[----:B------:R-:W-:-:S04]  /*20a70*/  IMAD R47, R18, 0x140, RZ ;  /* 0x00000140122f7824 */ /* 0x000fc800078e02ff */
[----:B------:R-:W4:Y:S01]  /*20a80*/  LDC R22, c[0x0][0x278] ;  /* 0x00009e00ff167b82 */ /* 0x000f220000000800 */
[----:B------:R-:W-:Y:S02]  /*20a90*/  LEA.HI.X.SX32 R7, R45, R15, 0x1, P3 ;  /* 0x0000000f2d077211 */ /* 0x000fe400018f0eff */
[----:B------:R-:W-:Y:S01]  /*20aa0*/  PRMT R26, R118, 0x7632, R26 ;  /* 0x00007632761a7816 */ /* 0x000fe2000000001a */
[----:B------:R3:W-:Y:S04]  /*20ab0*/  STG.E.U16 desc[UR60][R2.64], R118 ;  /* 0x0000007602007986 */ /* 0x0007e8000c10153c */
[----:B------:R-:W4:Y:S01]  /*20ac0*/  LDC R18, c[0x0][0x278] ;  /* 0x00009e00ff127b82 */ /* 0x000f220000000800 */
[----:B------:R0:W-:Y:S01]  /*20ad0*/  STG.E.U16 desc[UR60][R6.64], R26 ;  /* 0x0000001a06007986 */ /* 0x0001e2000c10153c */
[----:B------:R-:W-:-:S06]  /*20ae0*/  PRMT R34, R119, 0x7632, R34 ;  /* 0x0000763277227816 */ /* 0x000fcc0000000022 */
[----:B------:R-:W4:Y:S01]  /*20af0*/  LDC R0, c[0x0][0x278] ;  /* 0x00009e00ff007b82 */ /* 0x000f220000000800 */
[----:B---3--:R-:W-:Y:S01]  /*20b00*/  IMAD R3, R28, 0x142, RZ ;  /* 0x000001421c037824 */ /* 0x008fe200078e02ff */
[-C--:B------:R-:W-:Y:S01]  /*20b10*/  IADD3 R2, P5, R47, R14.reuse, RZ ;  /* 0x0000000e2f027210 */ /* 0x080fe20007fbe0ff */
[----:B------:R3:W-:Y:S01]  /*20b20*/  STG.E.U16 desc[UR60][R16.64], R119 ;  /* 0x0000007710007986 */ /* 0x0007e2000c10153c */
[----:B0-----:R-:W-:Y:S02]  /*20b30*/  IMAD R7, R30, 0x144, RZ ;  /* 0x000001441e077824 */ /* 0x001fe400078e02ff */
[-C--:B------:R-:W-:Y:S01]  /*20b40*/  IADD3 R6, P3, R3, R14.reuse, RZ ;  /* 0x0000000e03067210 */ /* 0x080fe20007f7e0ff */
[----:B------:R-:W-:Y:S01]  /*20b50*/  IMAD R45, R4, 0xa1, RZ ;  /* 0x000000a1042d7824 */ /* 0x000fe200078e02ff */
[----:B------:R-:W-:Y:S01]  /*20b60*/  LEA.HI.X.SX32 R3, R181, R15, 0x1, P5 ;  /* 0x0000000fb5037211 */ /* 0x000fe200028f0eff */
[----:B------:R1:W-:Y:S01]  /*20b70*/  STG.E.U16 desc[UR60][R32.64], R34 ;  /* 0x0000002220007986 */ /* 0x0003e2000c10153c */
[----:B--2---:R-:W-:Y:S01]  /*20b80*/  IMAD R47, R24, 0x14c, RZ ;  /* 0x0000014c182f7824 */ /* 0x004fe200078e02ff */
[----:B------:R-:W0:Y:S01]  /*20b90*/  LDC R26, c[0x0][0x278] ;  /* 0x00009e00ff1a7b82 */ /* 0x000e220000000800 */
[----:B---3--:R-:W-:Y:S01]  /*20ba0*/  IMAD R17, R20, 0x146, RZ ;  /* 0x0000014614117824 */ /* 0x008fe200078e02ff */
[----:B------:R-:W-:-:S02]  /*20bb0*/  IADD3 R16, P5, R7, R14, RZ ;  /* 0x0000000e07107210 */ /* 0x000fc40007fbe0ff */
[----:B------:R-:W-:-:S04]  /*20bc0*/  LEA.HI.X.SX32 R7, R45, R15, 0x1, P3 ;  /* 0x0000000f2d077211 */ /* 0x000fc800018f0eff */
[----:B------:R-:W2:Y:S01]  /*20bd0*/  LDC R4, c[0x0][0x278] ;  /* 0x00009e00ff047b82 */ /* 0x000ea20000000800 */
[----:B-1----:R-:W-:Y:S01]  /*20be0*/  IMAD R33, R12, 0xa3, RZ ;  /* 0x000000a30c217824 */ /* 0x002fe200078e02ff */
[----:B------:R-:W-:Y:S02]  /*20bf0*/  IADD3 R32, P6, R17, R14, RZ ;  /* 0x0000000e11207210 */ /* 0x000fe40007fde0ff */
[----:B------:R-:W-:Y:S02]  /*20c00*/  PRMT R12, R120, 0x7632, R12 ;  /* 0x00007632780c7816 */ /* 0x000fe4000000000c */
[-C--:B------:R-:W-:Y:S01]  /*20c10*/  LEA.HI.X.SX32 R17, R183, R15.reuse, 0x1, P5 ;  /* 0x0000000fb7117211 */ /* 0x080fe200028f0eff */
[----:B------:R1:W-:Y:S01]  /*20c20*/  STG.E.U16 desc[UR60][R2.64], R120 ;  /* 0x0000007802007986 */ /* 0x0003e2000c10153c */
[----:B------:R-:W3:Y:S01]  /*20c30*/  LDC R20, c[0x0][0x278] ;  /* 0x00009e00ff147b82 */ /* 0x000ee20000000800 */
[----:B------:R-:W-:Y:S02]  /*20c40*/  LEA.HI.X.SX32 R33, R33, R15, 0x1, P6 ;  /* 0x0000000f21217211 */ /* 0x000fe400030f0eff */
[----:B------:R-:W-:Y:S01]  /*20c50*/  STG.E.U16 desc[UR60][R6.64], R12 ;  /* 0x0000000c06007986 */ /* 0x000fe2000c10153c */
[----:B----4-:R-:W-:-:S03]  /*20c60*/  IMAD R45, R18, 0x14a, RZ ;  /* 0x0000014a122d7824 */ /* 0x010fc600078e02ff */
[----:B------:R4:W-:Y:S01]  /*20c70*/  STG.E.U16 desc[UR60][R16.64], R121 ;  /* 0x0000007910007986 */ /* 0x0009e2000c10153c */
[----:B------:R-:W2:Y:S01]  /*20c80*/  LDC R18, c[0x0][0x278] ;  /* 0x00009e00ff127b82 */ /* 0x000ea20000000800 */
[----:B-1----:R-:W-:-:S07]  /*20c90*/  IMAD R3, R22, 0x148, RZ ;  /* 0x0000014816037824 */ /* 0x002fce00078e02ff */
[----:B------:R-:W1:Y:S01]  /*20ca0*/  LDC R22, c[0x0][0x278] ;  /* 0x00009e00ff167b82 */ /* 0x000e620000000800 */
[----:B----4-:R-:W-:Y:S01]  /*20cb0*/  IADD3 R16, P6, R47, R14, RZ ;  /* 0x0000000e2f107210 */ /* 0x010fe20007fde0ff */
[----:B------:R-:W-:-:S03]  /*20cc0*/  IMAD R7, R0, 0xa5, RZ ;  /* 0x000000a500077824 */ /* 0x000fc600078e02ff */
[----:B------:R-:W-:-:S03]  /*20cd0*/  LEA.HI.X.SX32 R17, R21, R15, 0x1, P6 ;  /* 0x0000000f15117211 */ /* 0x000fc600030f0eff */
[----:B------:R-:W4:Y:S08]  /*20ce0*/  LDC R0, c[0x0][0x278] ;  /* 0x00009e00ff007b82 */ /* 0x000f300000000800 */
[----:B------:R-:W4:Y:S01]  /*20cf0*/  LDC R21, c[0x0][0x278] ;  /* 0x00009e00ff157b82 */ /* 0x000f220000000800 */
[----:B------:R-:W-:Y:S02]  /*20d00*/  IADD3 R2, P3, R3, R14, RZ ;  /* 0x0000000e03027210 */ /* 0x000fe40007f7e0ff */
[----:B------:R-:W-:-:S02]  /*20d10*/  PRMT R28, R121, 0x7632, R28 ;  /* 0x00007632791c7816 */ /* 0x000fc4000000001c */
[----:B------:R-:W-:Y:S02]  /*20d20*/  IADD3 R6, P5, R45, R14, RZ ;  /* 0x0000000e2d067210 */ /* 0x000fe40007fbe0ff */
[-C--:B------:R-:W-:Y:S01]  /*20d30*/  LEA.HI.X.SX32 R3, R19, R15.reuse, 0x1, P3 ;  /* 0x0000000f13037211 */ /* 0x080fe200018f0eff */
[----:B------:R0:W-:Y:S01]  /*20d40*/  STG.E.U16 desc[UR60][R32.64], R28 ;  /* 0x0000001c20007986 */ /* 0x0001e2000c10153c */
[----:B------:R-:W-:Y:S01]  /*20d50*/  LEA.HI.X.SX32 R7, R7, R15, 0x1, P5 ;  /* 0x0000000f07077211 */ /* 0x000fe200028f0eff */
[----:B------:R-:W4:Y:S01]  /*20d60*/  LDC R24, c[0x0][0x278] ;  /* 0x00009e00ff187b82 */ /* 0x000f220000000800 */
[----:B------:R-:W-:Y:S01]  /*20d70*/  PRMT R30, R122, 0x7632, R30 ;  /* 0x000076327a1e7816 */ /* 0x000fe2000000001e */
[----:B---3--:R-:W-:Y:S01]  /*20d80*/  IMAD R19, R20, 0x14e, RZ ;  /* 0x0000014e14137824 */ /* 0x008fe200078e02ff */
[----:B------:R2:W-:Y:S04]  /*20d90*/  STG.E.U16 desc[UR60][R2.64], R122 ;  /* 0x0000007a02007986 */ /* 0x0005e8000c10153c */
[----:B------:R1:W-:Y:S01]  /*20da0*/  STG.E.U16 desc[UR60][R6.64], R30 ;  /* 0x0000001e06007986 */ /* 0x0003e2000c10153c */
[----:B------:R-:W3:Y:S01]  /*20db0*/  LDC R12, c[0x0][0x278] ;  /* 0x00009e00ff0c7b82 */ /* 0x000ee20000000800 */
[----:B0-----:R-:W-:-:S07]  /*20dc0*/  IMAD R33, R26, 0x150, RZ ;  /* 0x000001501a217824 */ /* 0x001fce00078e02ff */
[----:B------:R-:W0:Y:S01]  /*20dd0*/  LDC R28, c[0x0][0x278] ;  /* 0x00009e00ff1c7b82 */ /* 0x000e220000000800 */
[----:B--2---:R-:W-:Y:S02]  /*20de0*/  IMAD R3, R4, 0xa7, RZ ;  /* 0x000000a704037824 */ /* 0x004fe400078e02ff */
[----:B-1----:R-:W-:Y:S01]  /*20df0*/  IMAD R7, R22, 0x152, RZ ;  /* 0x0000015216077824 */ /* 0x002fe200078e02ff */
[----:B------:R-:W-:Y:S01]  /*20e00*/  IADD3 R2, P5, R19, R14, RZ ;  /* 0x0000000e13027210 */ /* 0x000fe20007fbe0ff */
[----:B------:R-:W-:-:S03]  /*20e10*/  IMAD R19, R18, 0x154, RZ ;  /* 0x0000015412137824 */ /* 0x000fc600078e02ff */
[----:B------:R-:W1:Y:S01]  /*20e20*/  LDC R20, c[0x0][0x278] ;  /* 0x00009e00ff147b82 */ /* 0x000e620000000800 */
[----:B------:R-:W-:Y:S01]  /*20e30*/  IADD3 R6, P3, R33, R14, RZ ;  /* 0x0000000e21067210 */ /* 0x000fe20007f7e0ff */
[----:B------:R2:W-:Y:S01]  /*20e40*/  STG.E.U16 desc[UR60][R16.64], R123 ;  /* 0x0000007b10007986 */ /* 0x0005e2000c10153c */
[----:B----4-:R-:W-:-:S05]  /*20e50*/  IMAD R33, R21, 0x156, RZ ;  /* 0x0000015615217824 */ /* 0x010fca00078e02ff */
[----:B------:R-:W4:Y:S01]  /*20e60*/  LDC R22, c[0x0][0x278] ;  /* 0x00009e00ff167b82 */ /* 0x000f220000000800 */
[----:B------:R-:W-:Y:S02]  /*20e70*/  LEA.HI.X.SX32 R3, R3, R15, 0x1, P5 ;  /* 0x0000000f03037211 */ /* 0x000fe400028f0eff */
[-C--:B------:R-:W-:Y:S01]  /*20e80*/  IADD3 R18, P6, R19, R14.reuse, RZ ;  /* 0x0000000e13127210 */ /* 0x080fe20007fde0ff */
[----:B--2---:R-:W-:Y:S01]  /*20e90*/  IMAD R17, R0, 0xa9, RZ ;  /* 0x000000a900117824 */ /* 0x004fe200078e02ff */
[----:B------:R-:W-:-:S03]  /*20ea0*/  IADD3 R16, P5, R7, R14, RZ ;  /* 0x0000000e07107210 */ /* 0x000fc60007fbe0ff */
[----:B------:R-:W2:Y:S01]  /*20eb0*/  LDC R21, c[0x0][0x278] ;  /* 0x00009e00ff157b82 */ /* 0x000ea20000000800 */
[----:B------:R-:W-:Y:S02]  /*20ec0*/  PRMT R32, R123, 0x7632, R32 ;  /* 0x000076327b207816 */ /* 0x000fe40000000020 */
[-C--:B------:R-:W-:Y:S02]  /*20ed0*/  LEA.HI.X.SX32 R7, R55, R15.reuse, 0x1, P3 ;  /* 0x0000000f37077211 */ /* 0x080fe400018f0eff */
[-C--:B------:R-:W-:Y:S02]  /*20ee0*/  LEA.HI.X.SX32 R17, R17, R15.reuse, 0x1, P5 ;  /* 0x0000000f11117211 */ /* 0x080fe400028f0eff */
[----:B------:R-:W-:Y:S01]  /*20ef0*/  PRMT R4, R108, 0x7632, R4 ;  /* 0x000076326c047816 */ /* 0x000fe20000000004 */
[----:B------:R-:W4:Y:S01]  /*20f00*/  LDC R26, c[0x0][0x278] ;  /* 0x00009e00ff1a7b82 */ /* 0x000f220000000800 */
[----:B------:R-:W-:Y:S01]  /*20f10*/  LEA.HI.X.SX32 R19, R137, R15, 0x1, P6 ;  /* 0x0000000f89137211 */ /* 0x000fe200030f0eff */
[----:B------:R3:W-:Y:S06]  /*20f20*/  STG.E.U16 desc[UR60][R2.64], R32 ;  /* 0x0000002002007986 */ /* 0x0007ec000c10153c */
[----:B------:R-:W4:Y:S01]  /*20f30*/  LDC R30, c[0x0][0x278] ;  /* 0x00009e00ff1e7b82 */ /* 0x000f220000000800 */
[----:B------:R1:W-:Y:S01]  /*20f40*/  STG.E.U16 desc[UR60][R6.64], R108 ;  /* 0x0000006c06007986 */ /* 0x0003e2000c10153c */
[----:B------:R-:W-:-:S03]  /*20f50*/  IMAD R45, R24, 0x158, RZ ;  /* 0x00000158182d7824 */ /* 0x000fc600078e02ff */
[----:B------:R2:W-:Y:S03]  /*20f60*/  STG.E.U16 desc[UR60][R16.64], R4 ;  /* 0x0000000410007986 */ /* 0x0005e6000c10153c */
[----:B------:R-:W4:Y:S01]  /*20f70*/  LDC R0, c[0x0][0x278] ;  /* 0x00009e00ff007b82 */ /* 0x000f220000000800 */
[----:B------:R2:W-:Y:S01]  /*20f80*/  STG.E.U16 desc[UR60][R18.64], R109 ;  /* 0x0000006d12007986 */ /* 0x0005e2000c10153c */
[----:B0-----:R-:W-:Y:S01]  /*20f90*/  IMAD R47, R28, 0x15a, RZ ;  /* 0x0000015a1c2f7824 */ /* 0x001fe200078e02ff */
[-C--:B---3--:R-:W-:Y:S01]  /*20fa0*/  IADD3 R2, P3, R33, R14.reuse, RZ ;  /* 0x0000000e21027210 */ /* 0x088fe20007f7e0ff */
[----:B------:R-:W-:Y:S02]  /*20fb0*/  IMAD R3, R12, 0xab, RZ ;  /* 0x000000ab0c037824 */ /* 0x000fe400078e02ff */
[----:B-1----:R-:W-:Y:S02]  /*20fc0*/  IMAD R7, R20, 0xad, RZ ;  /* 0x000000ad14077824 */ /* 0x002fe400078e02ff */
[----:B--2---:R-:W-:Y:S01]  /*20fd0*/  IMAD R21, R21, 0x162, RZ ;  /* 0x0000016215157824 */ /* 0x004fe200078e02ff */
[----:B------:R-:W0:Y:S01]  /*20fe0*/  LDC R24, c[0x0][0x278] ;  /* 0x00009e00ff187b82 */ /* 0x000e220000000800 */
[----:B------:R-:W-:-:S07]  /*20ff0*/  IADD3 R4, P5, R45, R14, RZ ;  /* 0x0000000e2d047210 */ /* 0x000fce0007fbe0ff */
[----:B------:R-:W1:Y:S01]  /*21000*/  LDC R19, c[0x0][0x278] ;  /* 0x00009e00ff137b82 */ /* 0x000e620000000800 */
[----:B------:R-:W-:Y:S01]  /*21010*/  IADD3 R6, P6, R47, R14, RZ ;  /* 0x0000000e2f067210 */ /* 0x000fe20007fde0ff */
[----:B----4-:R-:W-:-:S06]  /*21020*/  IMAD R33, R22, 0x15c, RZ ;  /* 0x0000015c16217824 */ /* 0x010fcc00078e02ff */
[----:B------:R-:W2:Y:S01]  /*21030*/  LDC R18, c[0x0][0x278] ;  /* 0x00009e00ff127b82 */ /* 0x000ea20000000800 */
[-C--:B------:R-:W-:Y:S02]  /*21040*/  LEA.HI.X.SX32 R3, R3, R15.reuse, 0x1, P3 ;  /* 0x0000000f03037211 */ /* 0x080fe400018f0eff */
[----:B------:R-:W-:Y:S02]  /*21050*/  PRMT R109, R109, 0x7632, R109 ;  /* 0x000076326d6d7816 */ /* 0x000fe4000000006d */
[----:B------:R-:W-:-:S03]  /*21060*/  LEA.HI.X.SX32 R5, R5, R15, 0x1, P5 ;  /* 0x0000000f05057211 */ /* 0x000fc600028f0eff */
[----:B------:R-:W3:Y:S01]  /*21070*/  LDC R22, c[0x0][0x278] ;  /* 0x00009e00ff167b82 */ /* 0x000ee20000000800 */
[----:B------:R-:W-:Y:S02]  /*21080*/  LEA.HI.X.SX32 R7, R7, R15, 0x1, P6 ;  /* 0x0000000f07077211 */ /* 0x000fe400030f0eff */
[----:B------:R-:W-:Y:S01]  /*21090*/  PRMT R16, R110, 0x7632, R16 ;  /* 0x000076326e107816 */ /* 0x000fe20000000010 */
[----:B------:R4:W-:Y:S01]  /*210a0*/  STG.E.U16 desc[UR60][R2.64], R109 ;  /* 0x0000006d02007986 */ /* 0x0009e2000c10153c */
[----:B------:R-:W-:-:S03]  /*210b0*/  IMAD R45, R26, 0x15e, RZ ;  /* 0x0000015e1a2d7824 */ /* 0x000fc600078e02ff */
[----:B------:R-:W0:Y:S01]  /*210c0*/  LDC R20, c[0x0][0x278] ;  /* 0x00009e00ff147b82 */ /* 0x000e220000000800 */
[----:B------:R4:W-:Y:S04]  /*210d0*/  STG.E.U16 desc[UR60][R4.64], R110 ;  /* 0x0000006e04007986 */ /* 0x0009e8000c10153c */
[----:B------:R1:W-:Y:S01]  /*210e0*/  STG.E.U16 desc[UR60][R6.64], R16 ;  /* 0x0000001006007986 */ /* 0x0003e2000c10153c */
[-C--:B----4-:R-:W-:Y:S02]  /*210f0*/  IADD3 R2, P5, R33, R14.reuse, RZ ;  /* 0x0000000e21027210 */ /* 0x090fe40007fbe0ff */
[----:B------:R-:W4:Y:S01]  /*21100*/  LDC R12, c[0x0][0x278] ;  /* 0x00009e00ff0c7b82 */ /* 0x000f220000000800 */
[----:B------:R-:W-:Y:S02]  /*21110*/  IMAD R17, R0, 0xaf, RZ ;  /* 0x000000af00117824 */ /* 0x000fe400078e02ff */
[----:B------:R-:W-:Y:S01]  /*21120*/  IMAD R5, R30, 0x160, RZ ;  /* 0x000001601e057824 */ /* 0x000fe200078e02ff */
[----:B-1----:R-:W-:Y:S01]  /*21130*/  IADD3 R16, P6, R21, R14, RZ ;  /* 0x0000000e15107210 */ /* 0x002fe20007fde0ff */
[----:B------:R-:W-:-:S03]  /*21140*/  IMAD R19, R19, 0xb1, RZ ;  /* 0x000000b113137824 */ /* 0x000fc600078e02ff */
[----:B------:R-:W1:Y:S01]  /*21150*/  LDC R21, c[0x0][0x278] ;  /* 0x00009e00ff157b82 */ /* 0x000e620000000800 */
[-C--:B------:R-:W-:Y:S02]  /*21160*/  IADD3 R4, P3, R45, R14.reuse, RZ ;  /* 0x0000000e2d047210 */ /* 0x080fe40007f7e0ff */
[-C--:B------:R-:W-:Y:S02]  /*21170*/  LEA.HI.X.SX32 R3, R185, R15.reuse, 0x1, P5 ;  /* 0x0000000fb9037211 */ /* 0x080fe400028f0eff */
[----:B------:R-:W-:Y:S02]  /*21180*/  IADD3 R6, P5, R5, R14, RZ ;  /* 0x0000000e05067210 */ /* 0x000fe40007fbe0ff */
[-C--:B------:R-:W-:Y:S01]  /*21190*/  LEA.HI.X.SX32 R5, R17, R15.reuse, 0x1, P3 ;  /* 0x0000000f11057211 */ /* 0x080fe200018f0eff */
[----:B------:R-:W1:Y:S01]  /*211a0*/  LDC R0, c[0x0][0x278] ;  /* 0x00009e00ff007b82 */ /* 0x000e620000000800 */
[----:B------:R-:W-:Y:S01]  /*211b0*/  PRMT R30, R111, 0x7632, R30 ;  /* 0x000076326f1e7816 */ /* 0x000fe2000000001e */
[----:B------:R2:W-:Y:S01]  /*211c0*/  STG.E.U16 desc[UR60][R2.64], R111 ;  /* 0x0000006f02007986 */ /* 0x0005e2000c10153c */
[----:B------:R-:W-:-:S02]  /*211d0*/  LEA.HI.X.SX32 R7, R29, R15, 0x1, P5 ;  /* 0x0000000f1d077211 */ /* 0x000fc400028f0eff */
[----:B------:R-:W-:-:S03]  /*211e0*/  LEA.HI.X.SX32 R17, R19, R15, 0x1, P6 ;  /* 0x0000000f13117211 */ /* 0x000fc600030f0eff */
[----:B------:R-:W1:Y:S01]  /*211f0*/  LDC R26, c[0x0][0x278] ;  /* 0x00009e00ff1a7b82 */ /* 0x000e620000000800 */
[----:B------:R-:W-:Y:S01]  /*21200*/  STG.E.U16 desc[UR60][R4.64], R30 ;  /* 0x0000001e04007986 */ /* 0x000fe2000c10153c */
[----:B--2---:R-:W-:-:S06]  /*21210*/  IMAD R3, R18, 0x164, RZ ;  /* 0x0000016412037824 */ /* 0x004fcc00078e02ff */
[----:B------:R-:W2:Y:S01]  /*21220*/  LDC R28, c[0x0][0x278] ;  /* 0x00009e00ff1c7b82 */ /* 0x000ea20000000800 */
[----:B------:R3:W-:Y:S01]  /*21230*/  STG.E.U16 desc[UR60][R6.64], R140 ;  /* 0x0000008c06007986 */ /* 0x0007e2000c10153c */
[----:B------:R-:W-:-:S06]  /*21240*/  IADD3 R2, P5, R3, R14, RZ ;  /* 0x0000000e03027210 */ /* 0x000fcc0007fbe0ff */
[----:B------:R-:W2:Y:S01]  /*21250*/  LDC R19, c[0x0][0x278] ;  /* 0x00009e00ff137b82 */ /* 0x000ea20000000800 */
[----:B------:R-:W-:Y:S01]  /*21260*/  LEA.HI.X.SX32 R3, R57, R15, 0x1, P5 ;  /* 0x0000000f39037211 */ /* 0x000fe200028f0eff */
[----:B---3--:R-:W-:Y:S02]  /*21270*/  IMAD R7, R22, 0x168, RZ ;  /* 0x0000016816077824 */ /* 0x008fe400078e02ff */
[----:B0-----:R-:W-:Y:S01]  /*21280*/  IMAD R33, R20, 0x166, RZ ;  /* 0x0000016614217824 */ /* 0x001fe200078e02ff */
[----:B------:R-:W-:-:S03]  /*21290*/  PRMT R32, R140, 0x7632, R32 ;  /* 0x000076328c207816 */ /* 0x000fc60000000020 */
[----:B------:R-:W0:Y:S01]  /*212a0*/  LDC R18, c[0x0][0x278] ;  /* 0x00009e00ff127b82 */ /* 0x000e220000000800 */
[-C--:B------:R-:W-:Y:S01]  /*212b0*/  IADD3 R6, P5, R7, R14.reuse, RZ ;  /* 0x0000000e07067210 */ /* 0x080fe20007fbe0ff */
[----:B----4-:R-:W-:Y:S01]  /*212c0*/  IMAD R5, R12, 0xb3, RZ ;  /* 0x000000b30c057824 */ /* 0x010fe200078e02ff */
[----:B------:R-:W-:Y:S02]  /*212d0*/  IADD3 R4, P3, R33, R14, RZ ;  /* 0x0000000e21047210 */ /* 0x000fe40007f7e0ff */
[-C--:B------:R-:W-:Y:S01]  /*212e0*/  LEA.HI.X.SX32 R7, R25, R15.reuse, 0x1, P5 ;  /* 0x0000000f19077211 */ /* 0x080fe200028f0eff */
[----:B-1----:R-:W-:Y:S02]  /*212f0*/  IMAD R25, R21, 0x16c, RZ ;  /* 0x0000016c15197824 */ /* 0x002fe400078e02ff */
[----:B------:R-:W1:Y:S01]  /*21300*/  LDC R21, c[0x0][0x278] ;  /* 0x00009e00ff157b82 */ /* 0x000e620000000800 */
[----:B------:R3:W-:Y:S01]  /*21310*/  STG.E.U16 desc[UR60][R16.64], R32 ;  /* 0x0000002010007986 */ /* 0x0007e2000c10153c */
[----:B------:R-:W-:-:S02]  /*21320*/  LEA.HI.X.SX32 R5, R5, R15, 0x1, P3 ;  /* 0x0000000f05057211 */ /* 0x000fc400018f0eff */
[----:B------:R-:W-:-:S04]  /*21330*/  PRMT R12, R141, 0x7632, R12 ;  /* 0x000076328d0c7816 */ /* 0x000fc8000000000c */
[----:B------:R-:W4:Y:S01]  /*21340*/  LDC R29, c[0x0][0x278] ;  /* 0x00009e00ff1d7b82 */ /* 0x000f220000000800 */
[----:B------:R2:W-:Y:S01]  /*21350*/  STG.E.U16 desc[UR60][R2.64], R141 ;  /* 0x0000008d02007986 */ /* 0x0005e2000c10153c */
[----:B------:R-:W-:Y:S02]  /*21360*/  IMAD R45, R24, 0x16a, RZ ;  /* 0x0000016a182d7824 */ /* 0x000fe400078e02ff */
[----:B---3--:R-:W-:-:S04]  /*21370*/  IMAD R17, R0, 0xb5, RZ ;  /* 0x000000b500117824 */ /* 0x008fc800078e02ff */
[----:B------:R-:W3:Y:S01]  /*21380*/  LDC R20, c[0x0][0x278] ;  /* 0x00009e00ff147b82 */ /* 0x000ee20000000800 */
[----:B------:R0:W-:Y:S01]  /*21390*/  STG.E.U16 desc[UR60][R4.64], R12 ;  /* 0x0000000c04007986 */ /* 0x0001e2000c10153c */
[----:B--2---:R-:W-:-:S06]  /*213a0*/  IMAD R3, R26, 0x16e, RZ ;  /* 0x0000016e1a037824 */ /* 0x004fcc00078e02ff */
[----:B------:R-:W2:Y:S01]  /*213b0*/  LDC R0, c[0x0][0x278] ;  /* 0x00009e00ff007b82 */ /* 0x000ea20000000800 */
[-C--:B------:R-:W-:Y:S01]  /*213c0*/  IADD3 R2, P5, R25, R14.reuse, RZ ;  /* 0x0000000e19027210 */ /* 0x080fe20007fbe0ff */
[----:B------:R-:W-:Y:S02]  /*213d0*/  IMAD R19, R19, 0xb7, RZ ;  /* 0x000000b713137824 */ /* 0x000fe400078e02ff */
[----:B0-----:R-:W-:Y:S01]  /*213e0*/  IMAD R5, R28, 0x170, RZ ;  /* 0x000001701c057824 */ /* 0x001fe200078e02ff */
[----:B------:R-:W-:-:S03]  /*213f0*/  IADD3 R4, P3, R3, R14, RZ ;  /* 0x0000000e03047210 */ /* 0x000fc60007f7e0ff */
[----:B------:R-:W0:Y:S01]  /*21400*/  LDC R22, c[0x0][0x278] ;  /* 0x00009e00ff167b82 */ /* 0x000e220000000800 */
[-C--:B------:R-:W-:Y:S01]  /*21410*/  IADD3 R16, P6, R45, R14.reuse, RZ ;  /* 0x0000000e2d107210 */ /* 0x080fe20007fde0ff */
[----:B------:R1:W-:Y:S01]  /*21420*/  STG.E.U16 desc[UR60][R6.64], R142 ;  /* 0x0000008e06007986 */ /* 0x0003e2000c10153c */
[-C--:B------:R-:W-:Y:S02]  /*21430*/  LEA.HI.X.SX32 R3, R147, R15.reuse, 0x1, P5 ;  /* 0x0000000f93037211 */ /* 0x080fe400028f0eff */
[----:B------:R-:W-:Y:S02]  /*21440*/  LEA.HI.X.SX32 R17, R17, R15, 0x1, P6 ;  /* 0x0000000f11117211 */ /* 0x000fe400030f0eff */
[----:B------:R-:W-:Y:S01]  /*21450*/  PRMT R24, R142, 0x7632, R24 ;  /* 0x000076328e187816 */ /* 0x000fe20000000018 */
[----:B----4-:R-:W-:Y:S01]  /*21460*/  IMAD R29, R29, 0x172, RZ ;  /* 0x000001721d1d7824 */ /* 0x010fe200078e02ff */
[----:B------:R-:W4:Y:S01]  /*21470*/  LDC R12, c[0x0][0x278] ;  /* 0x00009e00ff0c7b82 */ /* 0x000f220000000800 */
[----:B-1----:R-:W-:-:S02]  /*21480*/  IADD3 R6, P5, R5, R14, RZ ;  /* 0x0000000e05067210 */ /* 0x002fc40007fbe0ff */
[----:B------:R-:W-:-:S05]  /*21490*/  LEA.HI.X.SX32 R5, R19, R15, 0x1, P3 ;  /* 0x0000000f13057211 */ /* 0x000fca00018f0eff */
[----:B------:R-:W1:Y:S01]  /*214a0*/  LDC R19, c[0x0][0x278] ;  /* 0x00009e00ff137b82 */ /* 0x000e620000000800 */
[----:B------:R2:W-:Y:S01]  /*214b0*/  STG.E.U16 desc[UR60][R16.64], R24 ;  /* 0x0000001810007986 */ /* 0x0005e2000c10153c */
[----:B---3--:R-:W-:-:S03]  /*214c0*/  IMAD R25, R20, 0x174, RZ ;  /* 0x0000017414197824 */ /* 0x008fc600078e02ff */
[----:B------:R3:W-:Y:S03]  /*214d0*/  STG.E.U16 desc[UR60][R2.64], R143 ;  /* 0x0000008f02007986 */ /* 0x0007e6000c10153c */
[----:B------:R-:W4:Y:S01]  /*214e0*/  LDC R20, c[0x0][0x278] ;  /* 0x00009e00ff147b82 */ /* 0x000f220000000800 */
[----:B--2---:R-:W-:Y:S01]  /*214f0*/  IMAD R17, R18, 0xb9, RZ ;  /* 0x000000b912117824 */ /* 0x004fe200078e02ff */
[----:B------:R-:W-:-:S06]  /*21500*/  PRMT R18, R143, 0x7632, R18 ;  /* 0x000076328f127816 */ /* 0x000fcc0000000012 */
[----:B------:R-:W2:Y:S01]  /*21510*/  LDC R24, c[0x0][0x278] ;  /* 0x00009e00ff187b82 */ /* 0x000ea20000000800 */
[----:B---3--:R-:W-:Y:S01]  /*21520*/  IMAD R3, R21, 0x176, RZ ;  /* 0x0000017615037824 */ /* 0x008fe200078e02ff */
[----:B------:R3:W-:Y:S06]  /*21530*/  STG.E.U16 desc[UR60][R4.64], R18 ;  /* 0x0000001204007986 */ /* 0x0007ec000c10153c */
[----:B------:R-:W4:Y:S01]  /*21540*/  LDC R21, c[0x0][0x278] ;  /* 0x00009e00ff157b82 */ /* 0x000f220000000800 */
[----:B------:R-:W-:Y:S01]  /*21550*/  IADD3 R16, P6, R29, R14, RZ ;  /* 0x0000000e1d107210 */ /* 0x000fe20007fde0ff */
[----:B0-----:R-:W-:Y:S01]  /*21560*/  IMAD R29, R22, 0x178, RZ ;  /* 0x00000178161d7824 */ /* 0x001fe200078e02ff */
[-C--:B------:R-:W-:Y:S01]  /*21570*/  LEA.HI.X.SX32 R7, R59, R15.reuse, 0x1, P5 ;  /* 0x0000000f3b077211 */ /* 0x080fe200028f0eff */
[----:B---3--:R-:W-:Y:S01]  /*21580*/  IMAD R5, R0, 0xbb, RZ ;  /* 0x000000bb00057824 */ /* 0x008fe200078e02ff */
[----:B------:R-:W-:-:S03]  /*21590*/  LEA.HI.X.SX32 R17, R17, R15, 0x1, P6 ;  /* 0x0000000f11117211 */ /* 0x000fc600030f0eff */
[----:B------:R-:W0:Y:S01]  /*215a0*/  LDC R0, c[0x0][0x278] ;  /* 0x00009e00ff007b82 */ /* 0x000e220000000800 */
[----:B------:R-:W-:Y:S02]  /*215b0*/  PRMT R26, R100, 0x7632, R26 ;  /* 0x00007632641a7816 */ /* 0x000fe4000000001a */
[-C--:B------:R-:W-:Y:S01]  /*215c0*/  IADD3 R2, P3, R25, R14.reuse, RZ ;  /* 0x0000000e19027210 */ /* 0x080fe20007f7e0ff */
[----:B------:R-:W-:Y:S04]  /*215d0*/  STG.E.U16 desc[UR60][R6.64], R100 ;  /* 0x0000006406007986 */ /* 0x000fe8000c10153c */
[----:B------:R-:W3:Y:S01]  /*215e0*/  LDC R22, c[0x0][0x278] ;  /* 0x00009e00ff167b82 */ /* 0x000ee20000000800 */
[----:B------:R1:W-:Y:S01]  /*215f0*/  STG.E.U16 desc[UR60][R16.64], R26 ;  /* 0x0000001a10007986 */ /* 0x0003e2000c10153c */
[----:B------:R-:W-:-:S06]  /*21600*/  IADD3 R4, P5, R3, R14, RZ ;  /* 0x0000000e03047210 */ /* 0x000fcc0007fbe0ff */
[----:B------:R-:W3:Y:S01]  /*21610*/  LDC R25, c[0x0][0x278] ;  /* 0x00009e00ff197b82 */ /* 0x000ee20000000800 */
[----:B------:R-:W-:Y:S01]  /*21620*/  LEA.HI.X.SX32 R3, R145, R15, 0x1, P3 ;  /* 0x0000000f91037211 */ /* 0x000fe200018f0eff */
[----:B-1----:R-:W-:-:S06]  /*21630*/  IMAD R17, R19, 0x17a, RZ ;  /* 0x0000017a13117824 */ /* 0x002fcc00078e02ff */
[----:B------:R-:W1:Y:S01]  /*21640*/  LDC R19, c[0x0][0x278] ;  /* 0x00009e00ff137b82 */ /* 0x000e620000000800 */
[----:B------:R-:W-:Y:S02]  /*21650*/  IADD3 R6, P6, R29, R14, RZ ;  /* 0x0000000e1d067210 */ /* 0x000fe40007fde0ff */
[----:B------:R-:W-:Y:S02]  /*21660*/  LEA.HI.X.SX32 R5, R5, R15, 0x1, P5 ;  /* 0x0000000f05057211 */ /* 0x000fe400028f0eff */
[----:B------:R-:W-:-:S03]  /*21670*/  PRMT R16, R101, 0x7632, R16 ;  /* 0x0000763265107816 */ /* 0x000fc60000000010 */
[----:B------:R-:W1:Y:S01]  /*21680*/  LDC R26, c[0x0][0x278] ;  /* 0x00009e00ff1a7b82 */ /* 0x000e620000000800 */
[----:B------:R-:W-:Y:S01]  /*21690*/  LEA.HI.X.SX32 R7, R189, R15, 0x1, P6 ;  /* 0x0000000fbd077211 */ /* 0x000fe200030f0eff */
[----:B------:R0:W-:Y:S01]  /*216a0*/  STG.E.U16 desc[UR60][R2.64], R101 ;  /* 0x0000006502007986 */ /* 0x0001e2000c10153c */
[----:B----4-:R-:W-:Y:S02]  /*216b0*/  IMAD R21, R21, 0x180, RZ ;  /* 0x0000018015157824 */ /* 0x010fe400078e02ff */
[----:B--2---:R-:W-:-:S03]  /*216c0*/  IMAD R29, R24, 0x17c, RZ ;  /* 0x0000017c181d7824 */ /* 0x004fc600078e02ff */
[----:B------:R-:W2:Y:S01]  /*216d0*/  LDC R18, c[0x0][0x278] ;  /* 0x00009e00ff127b82 */ /* 0x000ea20000000800 */
[----:B------:R4:W-:Y:S01]  /*216e0*/  STG.E.U16 desc[UR60][R4.64], R16 ;  /* 0x0000001004007986 */ /* 0x0009e2000c10153c */
[----:B0-----:R-:W-:Y:S01]  /*216f0*/  IMAD R3, R12, 0xbd, RZ ;  /* 0x000000bd0c037824 */ /* 0x001fe200078e02ff */
[-C--:B------:R-:W-:Y:S02]  /*21700*/  IADD3 R2, P5, R17, R14.reuse, RZ ;  /* 0x0000000e11027210 */ /* 0x080fe40007fbe0ff */
[----:B------:R0:W-:Y:S01]  /*21710*/  STG.E.U16 desc[UR60][R6.64], R102 ;  /* 0x0000006606007986 */ /* 0x0001e2000c10153c */
[----:B------:R-:W-:Y:S02]  /*21720*/  PRMT R28, R102, 0x7632, R28 ;  /* 0x00007632661c7816 */ /* 0x000fe4000000001c */
[----:B------:R-:W2:Y:S01]  /*21730*/  LDC R24, c[0x0][0x278] ;  /* 0x00009e00ff187b82 */ /* 0x000ea20000000800 */
[----:B----4-:R-:W-:Y:S01]  /*21740*/  IMAD R5, R20, 0x17e, RZ ;  /* 0x0000017e14057824 */ /* 0x010fe200078e02ff */
[----:B------:R-:W-:-:S02]  /*21750*/  IADD3 R16, P6, R21, R14, RZ ;  /* 0x0000000e15107210 */ /* 0x000fc40007fde0ff */
[----:B------:R-:W-:-:S04]  /*21760*/  IADD3 R4, P3, R29, R14, RZ ;  /* 0x0000000e1d047210 */ /* 0x000fc80007f7e0ff */
[----:B------:R-:W4:Y:S01]  /*21770*/  LDC R20, c[0x0][0x278] ;  /* 0x00009e00ff147b82 */ /* 0x000f220000000800 */
[----:B------:R-:W-:Y:S01]  /*21780*/  LEA.HI.X.SX32 R3, R3, R15, 0x1, P5 ;  /* 0x0000000f03037211 */ /* 0x000fe200028f0eff */
[----:B0-----:R-:W-:Y:S01]  /*21790*/  IMAD R7, R0, 0xbf, RZ ;  /* 0x000000bf00077824 */ /* 0x001fe200078e02ff */
[----:B------:R-:W-:Y:S01]  /*217a0*/  IADD3 R6, P5, R5, R14, RZ ;  /* 0x0000000e05067210 */ /* 0x000fe20007fbe0ff */
[----:B---3--:R-:W-:-:S04]  /*217b0*/  IMAD R29, R22, 0x182, RZ ;  /* 0x00000182161d7824 */ /* 0x008fc800078e02ff */
[----:B------:R-:W0:Y:S01]  /*217c0*/  LDC R21, c[0x0][0x278] ;  /* 0x00009e00ff157b82 */ /* 0x000e220000000800 */
[-C--:B------:R-:W-:Y:S01]  /*217d0*/  LEA.HI.X.SX32 R5, R61, R15.reuse, 0x1, P3 ;  /* 0x0000000f3d057211 */ /* 0x080fe200018f0eff */
[----:B------:R-:W-:Y:S01]  /*217e0*/  IMAD R25, R25, 0x184, RZ ;  /* 0x0000018419197824 */ /* 0x000fe200078e02ff */
[----:B------:R-:W-:Y:S02]  /*217f0*/  LEA.HI.X.SX32 R7, R7, R15, 0x1, P5 ;  /* 0x0000000f07077211 */ /* 0x000fe400028f0eff */
[----:B------:R-:W-:-:S03]  /*21800*/  PRMT R12, R103, 0x7632, R12 ;  /* 0x00007632670c7816 */ /* 0x000fc6000000000c */
[----:B------:R-:W3:Y:S01]  /*21810*/  LDC R22, c[0x0][0x278] ;  /* 0x00009e00ff167b82 */ /* 0x000ee20000000800 */
[----:B------:R2:W-:Y:S04]  /*21820*/  STG.E.U16 desc[UR60][R2.64], R28 ;  /* 0x0000001c02007986 */ /* 0x0005e8000c10153c */
[----:B------:R2:W-:Y:S03]  /*21830*/  STG.E.U16 desc[UR60][R4.64], R103 ;  /* 0x0000006704007986 */ /* 0x0005e6000c10153c */
[----:B------:R-:W3:Y:S01]  /*21840*/  LDC R0, c[0x0][0x278] ;  /* 0x00009e00ff007b82 */ /* 0x000ee20000000800 */
[----:B------:R2:W-:Y:S01]  /*21850*/  STG.E.U16 desc[UR60][R6.64], R12 ;  /* 0x0000000c06007986 */ /* 0x0005e2000c10153c */
[----:B-1----:R-:W-:Y:S01]  /*21860*/  IMAD R33, R26, 0x186, RZ ;  /* 0x000001861a217824 */ /* 0x002fe200078e02ff */
[----:B------:R-:W-:Y:S01]  /*21870*/  LEA.HI.X.SX32 R17, R187, R15, 0x1, P6 ;  /* 0x0000000fbb117211 */ /* 0x000fe200030f0eff */
[----:B--2---:R-:W-:-:S04]  /*21880*/  IMAD R3, R18, 0xc1, RZ ;  /* 0x000000c112037824 */ /* 0x004fc800078e02ff */
[----:B------:R-:W1:Y:S01]  /*21890*/  LDC R26, c[0x0][0x278] ;  /* 0x00009e00ff1a7b82 */ /* 0x000e620000000800 */
[----:B------:R-:W-:Y:S01]  /*218a0*/  IADD3 R4, P5, R25, R14, RZ ;  /* 0x0000000e19047210 */ /* 0x000fe20007fbe0ff */
[----:B------:R-:W-:-:S06]  /*218b0*/  IMAD R7, R19, 0xc3, RZ ;  /* 0x000000c313077824 */ /* 0x000fcc00078e02ff */
[----:B------:R-:W2:Y:S01]  /*218c0*/  LDC R19, c[0x0][0x278] ;  /* 0x00009e00ff137b82 */ /* 0x000ea20000000800 */
[----:B------:R-:W-:-:S07]  /*218d0*/  IADD3 R2, P3, R29, R14, RZ ;  /* 0x0000000e1d027210 */ /* 0x000fce0007f7e0ff */
[----:B------:R-:W1:Y:S01]  /*218e0*/  LDC R25, c[0x0][0x278] ;  /* 0x00009e00ff197b82 */ /* 0x000e620000000800 */
[----:B------:R-:W-:Y:S01]  /*218f0*/  IADD3 R6, P6, R33, R14, RZ ;  /* 0x0000000e21067210 */ /* 0x000fe20007fde0ff */
[----:B------:R0:W-:Y:S01]  /*21900*/  STG.E.U16 desc[UR60][R16.64], R96 ;  /* 0x0000006010007986 */ /* 0x0001e2000c10153c */
[----:B------:R-:W-:-:S05]  /*21910*/  LEA.HI.X.SX32 R3, R3, R15, 0x1, P3 ;  /* 0x0000000f03037211 */ /* 0x000fca00018f0eff */
[----:B------:R-:W1:Y:S01]  /*21920*/  LDC R28, c[0x0][0x278] ;  /* 0x00009e00ff1c7b82 */ /* 0x000e620000000800 */
[-C--:B------:R-:W-:Y:S01]  /*21930*/  LEA.HI.X.SX32 R5, R31, R15.reuse, 0x1, P5 ;  /* 0x0000000f1f057211 */ /* 0x080fe200028f0eff */
[----:B----4-:R-:W-:Y:S01]  /*21940*/  IMAD R29, R20, 0x188, RZ ;  /* 0x00000188141d7824 */ /* 0x010fe200078e02ff */
[----:B------:R-:W-:-:S05]  /*21950*/  LEA.HI.X.SX32 R7, R7, R15, 0x1, P6 ;  /* 0x0000000f07077211 */ /* 0x000fca00030f0eff */
[----:B------:R-:W4:Y:S01]  /*21960*/  LDC R12, c[0x0][0x278] ;  /* 0x00009e00ff0c7b82 */ /* 0x000f220000000800 */
[----:B0-----:R-:W-:Y:S01]  /*21970*/  PRMT R96, R96, 0x7632, R96 ;  /* 0x0000763260607816 */ /* 0x001fe20000000060 */
[----:B------:R-:W-:Y:S01]  /*21980*/  IMAD R21, R21, 0x18a, RZ ;  /* 0x0000018a15157824 */ /* 0x000fe200078e02ff */
[----:B------:R-:W-:-:S03]  /*21990*/  PRMT R16, R97, 0x7632, R16 ;  /* 0x0000763261107816 */ /* 0x000fc60000000010 */
[----:B------:R0:W-:Y:S01]  /*219a0*/  STG.E.U16 desc[UR60][R2.64], R96 ;  /* 0x0000006002007986 */ /* 0x0001e2000c10153c */
[----:B---3--:R-:W-:Y:S01]  /*219b0*/  IMAD R17, R0, 0xc5, RZ ;  /* 0x000000c500117824 */ /* 0x008fe200078e02ff */
[----:B------:R-:W3:Y:S02]  /*219c0*/  LDC R18, c[0x0][0x278] ;  /* 0x00009e00ff127b82 */ /* 0x000ee40000000800 */
[----:B------:R2:W-:Y:S04]  /*219d0*/  STG.E.U16 desc[UR60][R4.64], R97 ;  /* 0x0000006104007986 */ /* 0x0005e8000c10153c */
[----:B------:R2:W-:Y:S02]  /*219e0*/  STG.E.U16 desc[UR60][R6.64], R16 ;  /* 0x0000001006007986 */ /* 0x0005e4000c10153c */
[----:B------:R-:W3:Y:S01]  /*219f0*/  LDC R20, c[0x0][0x278] ;  /* 0x00009e00ff147b82 */ /* 0x000ee20000000800 */
[-C--:B0-----:R-:W-:Y:S01]  /*21a00*/  IADD3 R2, P5, R29, R14.reuse, RZ ;  /* 0x0000000e1d027210 */ /* 0x081fe20007fbe0ff */
[----:B--2---:R-:W-:Y:S01]  /*21a10*/  IMAD R5, R22, 0x18e, RZ ;  /* 0x0000018e16057824 */ /* 0x004fe200078e02ff */
[----:B------:R-:W-:Y:S01]  /*21a20*/  IADD3 R4, P3, R21, R14, RZ ;  /* 0x0000000e15047210 */ /* 0x000fe20007f7e0ff */
[----:B------:R-:W-:-:S04]  /*21a30*/  IMAD R19, R19, 0xc7, RZ ;  /* 0x000000c713137824 */ /* 0x000fc800078e02ff */
[----:B------:R-:W0:Y:S01]  /*21a40*/  LDC R21, c[0x0][0x278] ;  /* 0x00009e00ff157b82 */ /* 0x000e220000000800 */
[----:B------:R-:W-:Y:S01]  /*21a50*/  IMAD R7, R24, 0x18c, RZ ;  /* 0x0000018c18077824 */ /* 0x000fe200078e02ff */
[-C--:B------:R-:W-:Y:S02]  /*21a60*/  LEA.HI.X.SX32 R3, R191, R15.reuse, 0x1, P5 ;  /* 0x0000000fbf037211 */ /* 0x080fe400028f0eff */
[-C--:B------:R-:W-:Y:S02]  /*21a70*/  IADD3 R16, P6, R5, R14.reuse, RZ ;  /* 0x0000000e05107210 */ /* 0x080fe40007fde0ff */
[----:B------:R-:W-:Y:S01]  /*21a80*/  IADD3 R6, P5, R7, R14, RZ ;  /* 0x0000000e07067210 */ /* 0x000fe20007fbe0ff */
[----:B-1----:R-:W-:Y:S01]  /*21a90*/  IMAD R25, R25, 0x190, RZ ;  /* 0x0000019019197824 */ /* 0x002fe200078e02ff */
[-C--:B------:R-:W-:Y:S01]  /*21aa0*/  LEA.HI.X.SX32 R5, R17, R15.reuse, 0x1, P3 ;  /* 0x0000000f11057211 */ /* 0x080fe200018f0eff */
[----:B------:R-:W1:Y:S01]  /*21ab0*/  LDC R0, c[0x0][0x278] ;  /* 0x00009e00ff007b82 */ /* 0x000e620000000800 */
[----:B------:R-:W-:Y:S01]  /*21ac0*/  PRMT R24, R98, 0x7632, R24 ;  /* 0x0000763262187816 */ /* 0x000fe20000000018 */
[----:B------:R2:W-:Y:S01]  /*21ad0*/  STG.E.U16 desc[UR60][R2.64], R98 ;  /* 0x0000006202007986 */ /* 0x0005e2000c10153c */
[----:B------:R-:W-:-:S02]  /*21ae0*/  LEA.HI.X.SX32 R7, R23, R15, 0x1, P5 ;  /* 0x0000000f17077211 */ /* 0x000fc400028f0eff */
[----:B------:R-:W-:Y:S01]  /*21af0*/  LEA.HI.X.SX32 R17, R19, R15, 0x1, P6 ;  /* 0x0000000f13117211 */ /* 0x000fe200030f0eff */
[----:B------:R2:W-:Y:S02]  /*21b00*/  STG.E.U16 desc[UR60][R4.64], R24 ;  /* 0x0000001804007986 */ /* 0x0005e4000c10153c */
[----:B------:R-:W1:Y:S01]  /*21b10*/  LDC R23, c[0x0][0x278] ;  /* 0x00009e00ff177b82 */ /* 0x000e620000000800 */
[----:B----4-:R-:W-:Y:S02]  /*21b20*/  IMAD R19, R12, 0xc9, RZ ;  /* 0x000000c90c137824 */ /* 0x010fe400078e02ff */
[----:B--2---:R-:W-:Y:S01]  /*21b30*/  IMAD R3, R26, 0x192, RZ ;  /* 0x000001921a037824 */ /* 0x004fe200078e02ff */
[----:B------:R-:W-:-:S04]  /*21b40*/  IADD3 R2, P5, R25, R14, RZ ;  /* 0x0000000e19027210 */ /* 0x000fc80007fbe0ff */
[----:B------:R-:W2:Y:S01]  /*21b50*/  LDC R22, c[0x0][0x278] ;  /* 0x00009e00ff167b82 */ /* 0x000ea20000000800 */
[----:B------:R-:W-:Y:S01]  /*21b60*/  IMAD R5, R28, 0x194, RZ ;  /* 0x000001941c057824 */ /* 0x000fe200078e02ff */
[-C--:B------:R-:W-:Y:S01]  /*21b70*/  IADD3 R4, P3, R3, R14.reuse, RZ ;  /* 0x0000000e03047210 */ /* 0x080fe20007f7e0ff */
[----:B------:R4:W-:Y:S01]  /*21b80*/  STG.E.U16 desc[UR60][R6.64], R99 ;  /* 0x0000006306007986 */ /* 0x0009e2000c10153c */
[-C--:B------:R-:W-:Y:S02]  /*21b90*/  LEA.HI.X.SX32 R3, R63, R15.reuse, 0x1, P5 ;  /* 0x0000000f3f037211 */ /* 0x080fe400028f0eff */
[----:B------:R-:W-:Y:S02]  /*21ba0*/  PRMT R29, R99, 0x7632, R29 ;  /* 0x00007632631d7816 */ /* 0x000fe4000000001d */
[----:B------:R-:W2:Y:S01]  /*21bb0*/  LDC R12, c[0x0][0x278] ;  /* 0x00009e00ff0c7b82 */ /* 0x000ea20000000800 */
[----:B----4-:R-:W-:Y:S02]  /*21bc0*/  IADD3 R6, P5, R5, R14, RZ ;  /* 0x0000000e05067210 */ /* 0x010fe40007fbe0ff */
[----:B------:R-:W-:-:S05]  /*21bd0*/  LEA.HI.X.SX32 R5, R19, R15, 0x1, P3 ;  /* 0x0000000f13057211 */ /* 0x000fca00018f0eff */
[----:B------:R-:W4:Y:S01]  /*21be0*/  LDC R19, c[0x0][0x278] ;  /* 0x00009e00ff137b82 */ /* 0x000f220000000800 */
[----:B------:R0:W-:Y:S01]  /*21bf0*/  STG.E.U16 desc[UR60][R16.64], R29 ;  /* 0x0000001d10007986 */ /* 0x0001e2000c10153c */
[----:B---3--:R-:W-:-:S03]  /*21c00*/  IMAD R7, R20, 0x196, RZ ;  /* 0x0000019614077824 */ /* 0x008fc600078e02ff */
[----:B------:R3:W-:Y:S03]  /*21c10*/  STG.E.U16 desc[UR60][R2.64], R92 ;  /* 0x0000005c02007986 */ /* 0x0007e6000c10153c */
[----:B------:R-:W4:Y:S01]  /*21c20*/  LDC R20, c[0x0][0x278] ;  /* 0x00009e00ff147b82 */ /* 0x000f220000000800 */
[----:B0-----:R-:W-:Y:S01]  /*21c30*/  IMAD R17, R18, 0xcb, RZ ;  /* 0x000000cb12117824 */ /* 0x001fe200078e02ff */
[----:B------:R-:W-:Y:S01]  /*21c40*/  PRMT R18, R92, 0x7632, R18 ;  /* 0x000076325c127816 */ /* 0x000fe20000000012 */
[----:B---3--:R-:W-:-:S05]  /*21c50*/  IMAD R3, R21, 0x198, RZ ;  /* 0x0000019815037824 */ /* 0x008fca00078e02ff */
[----:B------:R-:W0:Y:S01]  /*21c60*/  LDC R21, c[0x0][0x278] ;  /* 0x00009e00ff157b82 */ /* 0x000e220000000800 */
[----:B------:R3:W-:Y:S01]  /*21c70*/  STG.E.U16 desc[UR60][R4.64], R18 ;  /* 0x0000001204007986 */ /* 0x0007e2000c10153c */
[-C--:B------:R-:W-:Y:S01]  /*21c80*/  IADD3 R16, P6, R7, R14.reuse, RZ ;  /* 0x0000000e07107210 */ /* 0x080fe20007fde0ff */
[----:B-1----:R-:W-:Y:S01]  /*21c90*/  IMAD R23, R23, 0x19c, RZ ;  /* 0x0000019c17177824 */ /* 0x002fe200078e02ff */
[-C--:B------:R-:W-:Y:S01]  /*21ca0*/  LEA.HI.X.SX32 R7, R149, R15.reuse, 0x1, P5 ;  /* 0x0000000f95077211 */ /* 0x080fe200028f0eff */
[----:B--2---:R-:W-:Y:S01]  /*21cb0*/  IMAD R25, R22, 0x19a, RZ ;  /* 0x0000019a16197824 */ /* 0x004fe200078e02ff */
[----:B------:R-:W-:Y:S02]  /*21cc0*/  LEA.HI.X.SX32 R17, R17, R15, 0x1, P6 ;  /* 0x0000000f11117211 */ /* 0x000fe400030f0eff */
[----:B------:R-:W-:Y:S01]  /*21cd0*/  PRMT R24, R93, 0x7632, R24 ;  /* 0x000076325d187816 */ /* 0x000fe20000000018 */
[----:B---3--:R-:W-:Y:S01]  /*21ce0*/  IMAD R5, R0, 0xcd, RZ ;  /* 0x000000cd00057824 */ /* 0x008fe200078e02ff */
[----:B------:R1:W-:Y:S01]  /*21cf0*/  STG.E.U16 desc[UR60][R6.64], R93 ;  /* 0x0000005d06007986 */ /* 0x0003e2000c10153c */
[----:B------:R-:W2:Y:S01]  /*21d00*/  LDC R0, c[0x0][0x278] ;  /* 0x00009e00ff007b82 */ /* 0x000ea20000000800 */
[----:B------:R-:W-:-:S02]  /*21d10*/  IADD3 R2, P3, R3, R14, RZ ;  /* 0x0000000e03027210 */ /* 0x000fc40007f7e0ff */
[----:B------:R4:W-:Y:S05]  /*21d20*/  STG.E.U16 desc[UR60][R16.64], R24 ;  /* 0x0000001810007986 */ /* 0x0009ea000c10153c */
[----:B------:R-:W3:Y:S01]  /*21d30*/  LDC R22, c[0x0][0x278] ;  /* 0x00009e00ff167b82 */ /* 0x000ee20000000800 */
[----:B-1----:R-:W-:Y:S02]  /*21d40*/  IADD3 R6, P6, R23, R14, RZ ;  /* 0x0000000e17067210 */ /* 0x002fe40007fde0ff */
[----:B------:R-:W-:-:S05]  /*21d50*/  LEA.HI.X.SX32 R3, R37, R15, 0x1, P3 ;  /* 0x0000000f25037211 */ /* 0x000fca00018f0eff */
[----:B------:R-:W1:Y:S01]  /*21d60*/  LDC R23, c[0x0][0x278] ;  /* 0x00009e00ff177b82 */ /* 0x000e620000000800 */
[----:B----4-:R-:W-:Y:S01]  /*21d70*/  IMAD R17, R19, 0x19e, RZ ;  /* 0x0000019e13117824 */ /* 0x010fe200078e02ff */
[----:B------:R-:W-:Y:S01]  /*21d80*/  IADD3 R4, P5, R25, R14, RZ ;  /* 0x0000000e19047210 */ /* 0x000fe20007fbe0ff */
[----:B------:R4:W-:Y:S01]  /*21d90*/  STG.E.U16 desc[UR60][R2.64], R94 ;  /* 0x0000005e02007986 */ /* 0x0009e2000c10153c */
[----:B------:R-:W-:-:S04]  /*21da0*/  PRMT R16, R94, 0x7632, R16 ;  /* 0x000076325e107816 */ /* 0x000fc80000000010 */
[----:B------:R-:W1:Y:S01]  /*21db0*/  LDC R19, c[0x0][0x278] ;  /* 0x00009e00ff137b82 */ /* 0x000e620000000800 */
[-C--:B------:R-:W-:Y:S01]  /*21dc0*/  LEA.HI.X.SX32 R5, R5, R15.reuse, 0x1, P5 ;  /* 0x0000000f05057211 */ /* 0x080fe200028f0eff */
[----:B0-----:R-:W-:Y:S01]  /*21dd0*/  IMAD R21, R21, 0x1a2, RZ ;  /* 0x000001a215157824 */ /* 0x001fe200078e02ff */
[----:B------:R-:W-:-:S05]  /*21de0*/  LEA.HI.X.SX32 R7, R193, R15, 0x1, P6 ;  /* 0x0000000fc1077211 */ /* 0x000fca00030f0eff */
[----:B------:R-:W0:Y:S01]  /*21df0*/  LDC R24, c[0x0][0x278] ;  /* 0x00009e00ff187b82 */ /* 0x000e220000000800 */
[----:B----4-:R-:W-:Y:S01]  /*21e00*/  IMAD R3, R12, 0xcf, RZ ;  /* 0x000000cf0c037824 */ /* 0x010fe200078e02ff */
[----:B------:R-:W-:Y:S01]  /*21e10*/  IADD3 R2, P5, R17, R14, RZ ;  /* 0x0000000e11027210 */ /* 0x000fe20007fbe0ff */
[----:B------:R-:W-:Y:S01]  /*21e20*/  IMAD R29, R20, 0x1a0, RZ ;  /* 0x000001a0141d7824 */ /* 0x000fe200078e02ff */
[----:B------:R4:W-:Y:S04]  /*21e30*/  STG.E.U16 desc[UR60][R4.64], R16 ;  /* 0x0000001004007986 */ /* 0x0009e8000c10153c */
[----:B------:R-:W0:Y:S01]  /*21e40*/  LDC R18, c[0x0][0x278] ;  /* 0x00009e00ff127b82 */ /* 0x000e220000000800 */
[----:B------:R2:W-:Y:S01]  /*21e50*/  STG.E.U16 desc[UR60][R6.64], R95 ;  /* 0x0000005f06007986 */ /* 0x0005e2000c10153c */
[----:B------:R-:W-:-:S06]  /*21e60*/  LEA.HI.X.SX32 R3, R3, R15, 0x1, P5 ;  /* 0x0000000f03037211 */ /* 0x000fcc00028f0eff */
[----:B------:R-:W0:Y:S01]  /*21e70*/  LDC R25, c[0x0][0x278] ;  /* 0x00009e00ff197b82 */ /* 0x000e220000000800 */
[-C--:B----4-:R-:W-:Y:S02]  /*21e80*/  IADD3 R4, P3, R29, R14.reuse, RZ ;  /* 0x0000000e1d047210 */ /* 0x090fe40007f7e0ff */
[----:B--2---:R-:W-:Y:S01]  /*21e90*/  IADD3 R6, P5, R21, R14, RZ ;  /* 0x0000000e15067210 */ /* 0x004fe20007fbe0ff */
[----:B------:R-:W-:-:S04]  /*21ea0*/  IMAD R7, R0, 0xd1, RZ ;  /* 0x000000d100077824 */ /* 0x000fc800078e02ff */
[----:B------:R-:W2:Y:S01]  /*21eb0*/  LDC R21, c[0x0][0x278] ;  /* 0x00009e00ff157b82 */ /* 0x000ea20000000800 */
[----:B------:R-:W-:Y:S02]  /*21ec0*/  PRMT R26, R95, 0x7632, R26 ;  /* 0x000076325f1a7816 */ /* 0x000fe4000000001a */
[-C--:B------:R-:W-:Y:S01]  /*21ed0*/  LEA.HI.X.SX32 R5, R65, R15.reuse, 0x1, P3 ;  /* 0x0000000f41057211 */ /* 0x080fe200018f0eff */
[----:B---3--:R-:W-:Y:S01]  /*21ee0*/  IMAD R17, R22, 0x1a4, RZ ;  /* 0x000001a416117824 */ /* 0x008fe200078e02ff */
[----:B------:R-:W-:Y:S02]  /*21ef0*/  LEA.HI.X.SX32 R7, R7, R15, 0x1, P5 ;  /* 0x0000000f07077211 */ /* 0x000fe400028f0eff */
[----:B------:R-:W-:Y:S01]  /*21f00*/  PRMT R12, R84, 0x7632, R12 ;  /* 0x00007632540c7816 */ /* 0x000fe2000000000c */
[----:B------:R-:W3:Y:S01]  /*21f10*/  LDC R20, c[0x0][0x278] ;  /* 0x00009e00ff147b82 */ /* 0x000ee20000000800 */
[----:B-1----:R-:W-:Y:S01]  /*21f20*/  IMAD R29, R23, 0x1a6, RZ ;  /* 0x000001a6171d7824 */ /* 0x002fe200078e02ff */
[----:B------:R-:W-:Y:S01]  /*21f30*/  STG.E.U16 desc[UR60][R2.64], R26 ;  /* 0x0000001a02007986 */ /* 0x000fe2000c10153c */
[----:B------:R-:W-:-:S03]  /*21f40*/  IADD3 R16, P6, R17, R14, RZ ;  /* 0x0000000e11107210 */ /* 0x000fc60007fde0ff */
[----:B------:R-:W-:Y:S02]  /*21f50*/  STG.E.U16 desc[UR60][R4.64], R84 ;  /* 0x0000005404007986 */ /* 0x000fe4000c10153c */
[----:B------:R-:W1:Y:S02]  /*21f60*/  LDC R23, c[0x0][0x278] ;  /* 0x00009e00ff177b82 */ /* 0x000e640000000800 */
[----:B------:R4:W-:Y:S01]  /*21f70*/  STG.E.U16 desc[UR60][R6.64], R12 ;  /* 0x0000000c06007986 */ /* 0x0009e2000c10153c */
[----:B0-----:R-:W-:-:S05]  /*21f80*/  IMAD R31, R24, 0x1a8, RZ ;  /* 0x000001a8181f7824 */ /* 0x001fca00078e02ff */
[----:B------:R-:W0:Y:S01]  /*21f90*/  LDC R0, c[0x0][0x278] ;  /* 0x00009e00ff007b82 */ /* 0x000e220000000800 */
[----:B------:R-:W-:Y:S01]  /*21fa0*/  LEA.HI.X.SX32 R17, R139, R15, 0x1, P6 ;  /* 0x0000000f8b117211 */ /* 0x000fe200030f0eff */
[----:B----4-:R-:W-:-:S06]  /*21fb0*/  IMAD R7, R19, 0xd5, RZ ;  /* 0x000000d513077824 */ /* 0x010fcc00078e02ff */
[----:B------:R-:W4:Y:S01]  /*21fc0*/  LDC R22, c[0x0][0x278] ;  /* 0x00009e00ff167b82 */ /* 0x000f220000000800 */
[----:B------:R-:W-:Y:S01]  /*21fd0*/  IMAD R3, R18, 0xd3, RZ ;  /* 0x000000d312037824 */ /* 0x000fe200078e02ff */
[----:B------:R-:W-:Y:S01]  /*21fe0*/  IADD3 R2, P3, R29, R14, RZ ;  /* 0x0000000e1d027210 */ /* 0x000fe20007f7e0ff */
[----:B------:R-:W-:-:S05]  /*21ff0*/  IMAD R25, R25, 0x1aa, RZ ;  /* 0x000001aa19197824 */ /* 0x000fca00078e02ff */
[----:B------:R-:W4:Y:S01]  /*22000*/  LDC R19, c[0x0][0x278] ;  /* 0x00009e00ff137b82 */ /* 0x000f220000000800 */
[-C--:B------:R-:W-:Y:S01]  /*22010*/  IADD3 R4, P5, R31, R14.reuse, RZ ;  /* 0x0000000e1f047210 */ /* 0x080fe20007fbe0ff */
[----:B------:R3:W-:Y:S01]  /*22020*/  STG.E.U16 desc[UR60][R16.64], R85 ;  /* 0x0000005510007986 */ /* 0x0007e2000c10153c */
[-C--:B------:R-:W-:Y:S01]  /*22030*/  LEA.HI.X.SX32 R3, R3, R15.reuse, 0x1, P3 ;  /* 0x0000000f03037211 */ /* 0x080fe200018f0eff */
[----:B--2---:R-:W-:Y:S01]  /*22040*/  IMAD R21, R21, 0x1ae, RZ ;  /* 0x000001ae15157824 */ /* 0x004fe200078e02ff */
[----:B------:R-:W-:Y:S02]  /*22050*/  IADD3 R6, P6, R25, R14, RZ ;  /* 0x0000000e19067210 */ /* 0x000fe40007fde0ff */
[----:B------:R-:W-:Y:S01]  /*22060*/  LEA.HI.X.SX32 R5, R155, R15, 0x1, P5 ;  /* 0x0000000f9b057211 */ /* 0x000fe200028f0eff */
[----:B------:R-:W2:Y:S01]  /*22070*/  LDC R18, c[0x0][0x278] ;  /* 0x00009e00ff127b82 */ /* 0x000ea20000000800 */
[----:B---3--:R-:W-:-:S07]  /*22080*/  PRMT R85, R85, 0x7632, R85 ;  /* 0x0000763255557816 */ /* 0x008fce0000000055 */
[----:B------:R-:W3:Y:S01]  /*22090*/  LDC R25, c[0x0][0x278] ;  /* 0x00009e00ff197b82 */ /* 0x000ee20000000800 */
[----:B------:R-:W-:Y:S01]  /*220a0*/  STG.E.U16 desc[UR60][R2.64], R85 ;  /* 0x0000005502007986 */ /* 0x000fe2000c10153c */
[----:B------:R-:W-:-:S03]  /*220b0*/  IMAD R29, R20, 0x1ac, RZ ;  /* 0x000001ac141d7824 */ /* 0x000fc600078e02ff */
[----:B------:R0:W-:Y:S03]  /*220c0*/  STG.E.U16 desc[UR60][R4.64], R86 ;  /* 0x0000005604007986 */ /* 0x0001e6000c10153c */
[----:B------:R-:W2:Y:S01]  /*220d0*/  LDC R24, c[0x0][0x278] ;  /* 0x00009e00ff187b82 */ /* 0x000ea20000000800 */
[----:B------:R-:W-:Y:S01]  /*220e0*/  LEA.HI.X.SX32 R7, R7, R15, 0x1, P6 ;  /* 0x0000000f07077211 */ /* 0x000fe200030f0eff */
[----:B-1----:R-:W-:Y:S01]  /*220f0*/  IMAD R23, R23, 0x1b2, RZ ;  /* 0x000001b217177824 */ /* 0x002fe200078e02ff */
[----:B------:R-:W-:Y:S01]  /*22100*/  PRMT R16, R86, 0x7632, R16 ;  /* 0x0000763256107816 */ /* 0x000fe20000000010 */
[----:B0-----:R-:W-:-:S04]  /*22110*/  IMAD R17, R0, 0xd7, RZ ;  /* 0x000000d700117824 */ /* 0x001fc800078e02ff */
[----:B------:R-:W0:Y:S01]  /*22120*/  LDC R12, c[0x0][0x278] ;  /* 0x00009e00ff0c7b82 */ /* 0x000e220000000800 */
[----:B------:R-:W-:-:S07]  /*22130*/  IADD3 R4, P3, R21, R14, RZ ;  /* 0x0000000e15047210 */ /* 0x000fce0007f7e0ff */
[----:B------:R-:W1:Y:S01]  /*22140*/  LDC R21, c[0x0][0x278] ;  /* 0x00009e00ff157b82 */ /* 0x000e620000000800 */
[----:B------:R-:W-:Y:S01]  /*22150*/  IADD3 R2, P5, R29, R14, RZ ;  /* 0x0000000e1d027210 */ /* 0x000fe20007fbe0ff */
[----:B----4-:R-:W-:-:S06]  /*22160*/  IMAD R5, R22, 0x1b0, RZ ;  /* 0x000001b016057824 */ /* 0x010fcc00078e02ff */
[----:B------:R-:W4:Y:S01]  /*22170*/  LDC R20, c[0x0][0x278] ;  /* 0x00009e00ff147b82 */ /* 0x000f220000000800 */
[----:B------:R3:W-:Y:S01]  /*22180*/  STG.E.U16 desc[UR60][R6.64], R16 ;  /* 0x0000001006007986 */ /* 0x0007e2000c10153c */
[----:B------:R-:W-:Y:S01]  /*22190*/  IMAD R19, R19, 0xd9, RZ ;  /* 0x000000d913137824 */ /* 0x000fe200078e02ff */
[----:B------:R-:W-:-:S05]  /*221a0*/  LEA.HI.X.SX32 R3, R67, R15, 0x1, P5 ;  /* 0x0000000f43037211 */ /* 0x000fca00028f0eff */
[----:B------:R-:W1:Y:S01]  /*221b0*/  LDC R0, c[0x0][0x278] ;  /* 0x00009e00ff007b82 */ /* 0x000e620000000800 */
[-C--:B---3--:R-:W-:Y:S02]  /*221c0*/  IADD3 R16, P6, R23, R14.reuse, RZ ;  /* 0x0000000e17107210 */ /* 0x088fe40007fde0ff */
[----:B------:R-:W-:-:S05]  /*221d0*/  IADD3 R6, P5, R5, R14, RZ ;  /* 0x0000000e05067210 */ /* 0x000fca0007fbe0ff */
[----:B------:R-:W3:Y:S01]  /*221e0*/  LDC R22, c[0x0][0x278] ;  /* 0x00009e00ff167b82 */ /* 0x000ee20000000800 */
[-C--:B------:R-:W-:Y:S02]  /*221f0*/  LEA.HI.X.SX32 R5, R17, R15.reuse, 0x1, P3 ;  /* 0x0000000f11057211 */ /* 0x080fe400018f0eff */
[----:B------:R-:W-:Y:S02]  /*22200*/  LEA.HI.X.SX32 R17, R19, R15, 0x1, P6 ;  /* 0x0000000f13117211 */ /* 0x000fe400030f0eff */
[----:B------:R-:W-:-:S03]  /*22210*/  PRMT R28, R87, 0x7632, R28 ;  /* 0x00007632571c7816 */ /* 0x000fc6000000001c */
[----:B------:R-:W3:Y:S01]  /*22220*/  LDC R26, c[0x0][0x278] ;  /* 0x00009e00ff1a7b82 */ /* 0x000ee20000000800 */
[----:B------:R-:W-:Y:S01]  /*22230*/  LEA.HI.X.SX32 R7, R35, R15, 0x1, P5 ;  /* 0x0000000f23077211 */ /* 0x000fe200028f0eff */
[----:B------:R0:W-:Y:S01]  /*22240*/  STG.E.U16 desc[UR60][R2.64], R87 ;  /* 0x0000005702007986 */ /* 0x0001e2000c10153c */
[----:B------:R-:W-:-:S05]  /*22250*/  PRMT R30, R76, 0x7632, R30 ;  /* 0x000076324c1e7816 */ /* 0x000fca000000001e */
[----:B------:R-:W3:Y:S01]  /*22260*/  LDC R19, c[0x0][0x278] ;  /* 0x00009e00ff137b82 */ /* 0x000ee20000000800 */
[----:B------:R-:W-:Y:S01]  /*22270*/  IMAD R25, R25, 0x1ba, RZ ;  /* 0x000001ba19197824 */ /* 0x000fe200078e02ff */
[----:B------:R4:W-:Y:S01]  /*22280*/  STG.E.U16 desc[UR60][R4.64], R28 ;  /* 0x0000001c04007986 */ /* 0x0009e2000c10153c */
[----:B--2---:R-:W-:Y:S02]  /*22290*/  IMAD R29, R24, 0x1b6, RZ ;  /* 0x000001b6181d7824 */ /* 0x004fe400078e02ff */
[----:B0-----:R-:W-:Y:S01]  /*222a0*/  IMAD R3, R18, 0x1b4, RZ ;  /* 0x000001b412037824 */ /* 0x001fe200078e02ff */
[----:B------:R0:W-:Y:S02]  /*222b0*/  STG.E.U16 desc[UR60][R6.64], R76 ;  /* 0x0000004c06007986 */ /* 0x0001e4000c10153c */
[----:B------:R-:W2:Y:S02]  /*222c0*/  LDC R23, c[0x0][0x278] ;  /* 0x00009e00ff177b82 */ /* 0x000ea40000000800 */
[----:B------:R1:W-:Y:S01]  /*222d0*/  STG.E.U16 desc[UR60][R16.64], R30 ;  /* 0x0000001e10007986 */ /* 0x0003e2000c10153c */
[-C--:B------:R-:W-:Y:S01]  /*222e0*/  IADD3 R2, P5, R3, R14.reuse, RZ ;  /* 0x0000000e03027210 */ /* 0x080fe20007fbe0ff */
[----:B----4-:R-:W-:Y:S01]  /*222f0*/  IMAD R5, R12, 0xdb, RZ ;  /* 0x000000db0c057824 */ /* 0x010fe200078e02ff */
[----:B------:R-:W-:-:S03]  /*22300*/  IADD3 R4, P3, R29, R14, RZ ;  /* 0x0000000e1d047210 */ /* 0x000fc60007f7e0ff */
[----:B------:R-:W4:Y:S01]  /*22310*/  LDC R18, c[0x0][0x278] ;  /* 0x00009e00ff127b82 */ /* 0x000f220000000800 */
[----:B------:R-:W-:Y:S01]  /*22320*/  LEA.HI.X.SX32 R3, R195, R15, 0x1, P5 ;  /* 0x0000000fc3037211 */ /* 0x000fe200028f0eff */
[----:B0-----:R-:W-:Y:S01]  /*22330*/  IMAD R7, R20, 0x1b8, RZ ;  /* 0x000001b814077824 */ /* 0x001fe200078e02ff */
[----:B-1----:R-:W-:Y:S01]  /*22340*/  IADD3 R16, P6, R25, R14, RZ ;  /* 0x0000000e19107210 */ /* 0x002fe20007fde0ff */
[----:B------:R-:W-:-:S04]  /*22350*/  IMAD R25, R21, 0x1bc, RZ ;  /* 0x000001bc15197824 */ /* 0x000fc800078e02ff */
[----:B------:R-:W0:Y:S01]  /*22360*/  LDC R20, c[0x0][0x278] ;  /* 0x00009e00ff147b82 */ /* 0x000e220000000800 */
[----:B------:R-:W-:Y:S01]  /*22370*/  IMAD R17, R0, 0xdd, RZ ;  /* 0x000000dd00117824 */ /* 0x000fe200078e02ff */
[----:B------:R-:W-:-:S06]  /*22380*/  IADD3 R6, P5, R7, R14, RZ ;  /* 0x0000000e07067210 */ /* 0x000fcc0007fbe0ff */
[----:B------:R-:W1:Y:S01]  /*22390*/  LDC R21, c[0x0][0x278] ;  /* 0x00009e00ff157b82 */ /* 0x000e620000000800 */
[-C--:B------:R-:W-:Y:S02]  /*223a0*/  LEA.HI.X.SX32 R5, R5, R15.reuse, 0x1, P3 ;  /* 0x0000000f05057211 */ /* 0x080fe400018f0eff */
[----:B------:R-:W-:Y:S01]  /*223b0*/  PRMT R12, R77, 0x7632, R12 ;  /* 0x000076324d0c7816 */ /* 0x000fe2000000000c */
[----:B------:R3:W-:Y:S01]  /*223c0*/  STG.E.U16 desc[UR60][R2.64], R77 ;  /* 0x0000004d02007986 */ /* 0x0007e2000c10153c */
[----:B------:R-:W-:-:S03]  /*223d0*/  LEA.HI.X.SX32 R7, R151, R15, 0x1, P5 ;  /* 0x0000000f97077211 */ /* 0x000fc600028f0eff */
[----:B------:R-:W1:Y:S01]  /*223e0*/  LDC R0, c[0x0][0x278] ;  /* 0x00009e00ff007b82 */ /* 0x000e620000000800 */
[-C--:B------:R-:W-:Y:S01]  /*223f0*/  LEA.HI.X.SX32 R17, R17, R15.reuse, 0x1, P6 ;  /* 0x0000000f11117211 */ /* 0x080fe200030f0eff */
[----:B------:R2:W-:Y:S01]  /*22400*/  STG.E.U16 desc[UR60][R4.64], R12 ;  /* 0x0000000c04007986 */ /* 0x0005e2000c10153c */
[----:B------:R-:W-:Y:S01]  /*22410*/  PRMT R28, R78, 0x7632, R28 ;  /* 0x000076324e1c7816 */ /* 0x000fe2000000001c */
[----:B---3--:R-:W-:Y:S02]  /*22420*/  IMAD R19, R19, 0xdf, RZ ;  /* 0x000000df13137824 */ /* 0x008fe400078e02ff */
[----:B------:R-:W-:Y:S02]  /*22430*/  IMAD R3, R22, 0x1be, RZ ;  /* 0x000001be16037824 */ /* 0x000fe400078e02ff */
[----:B------:R-:W3:Y:S01]  /*22440*/  LDC R24, c[0x0][0x278] ;  /* 0x00009e00ff187b82 */ /* 0x000ee20000000800 */
[----:B------:R-:W-:Y:S01]  /*22450*/  STG.E.U16 desc[UR60][R6.64], R78 ;  /* 0x0000004e06007986 */ /* 0x000fe2000c10153c */
[-C--:B------:R-:W-:Y:S01]  /*22460*/  IADD3 R2, P5, R25, R14.reuse, RZ ;  /* 0x0000000e19027210 */ /* 0x080fe20007fbe0ff */
[----:B--2---:R-:W-:Y:S01]  /*22470*/  IMAD R5, R26, 0x1c2, RZ ;  /* 0x000001c21a057824 */ /* 0x004fe200078e02ff */
[-C--:B------:R-:W-:Y:S01]  /*22480*/  IADD3 R4, P3, R3, R14.reuse, RZ ;  /* 0x0000000e03047210 */ /* 0x080fe20007f7e0ff */
[----:B------:R2:W-:Y:S01]  /*22490*/  STG.E.U16 desc[UR60][R16.64], R28 ;  /* 0x0000001c10007986 */ /* 0x0005e2000c10153c */
[----:B------:R-:W-:Y:S01]  /*224a0*/  LEA.HI.X.SX32 R3, R153, R15, 0x1, P5 ;  /* 0x0000000f99037211 */ /* 0x000fe200028f0eff */
[----:B------:R-:W-:Y:S01]  /*224b0*/  IMAD R23, R23, 0x1c0, RZ ;  /* 0x000001c017177824 */ /* 0x000fe200078e02ff */
[----:B------:R-:W3:Y:S08]  /*224c0*/  LDC R12, c[0x0][0x278] ;  /* 0x00009e00ff0c7b82 */ /* 0x000ef00000000800 */
[----:B------:R-:W3:Y:S01]  /*224d0*/  LDC R22, c[0x0][0x278] ;  /* 0x00009e00ff167b82 */ /* 0x000ee20000000800 */
[----:B--2---:R-:W-:-:S02]  /*224e0*/  IADD3 R16, P6, R5, R14, RZ ;  /* 0x0000000e05107210 */ /* 0x004fc40007fde0ff */
[----:B------:R-:W-:-:S05]  /*224f0*/  LEA.HI.X.SX32 R5, R19, R15, 0x1, P3 ;  /* 0x0000000f13057211 */ /* 0x000fca00018f0eff */
[----:B------:R-:W2:Y:S01]  /*22500*/  LDC R19, c[0x0][0x278] ;  /* 0x00009e00ff137b82 */ /* 0x000ea20000000800 */
[----:B------:R1:W-:Y:S01]  /*22510*/  STG.E.U16 desc[UR60][R2.64], R79 ;  /* 0x0000004f02007986 */ /* 0x0003e2000c10153c */
[----:B----4-:R-:W-:Y:S01]  /*22520*/  IMAD R17, R18, 0xe1, RZ ;  /* 0x000000e112117824 */ /* 0x010fe200078e02ff */
[----:B------:R-:W-:Y:S02]  /*22530*/  PRMT R18, R79, 0x7632, R18 ;  /* 0x000076324f127816 */ /* 0x000fe40000000012 */
[----:B------:R-:W-:Y:S01]  /*22540*/  IADD3 R6, P5, R23, R14, RZ ;  /* 0x0000000e17067210 */ /* 0x000fe20007fbe0ff */
[----:B0-----:R-:W-:Y:S02]  /*22550*/  IMAD R23, R20, 0x1c4, RZ ;  /* 0x000001c414177824 */ /* 0x001fe400078e02ff */
[----:B------:R-:W0:Y:S01]  /*22560*/  LDC R20, c[0x0][0x278] ;  /* 0x00009e00ff147b82 */ /* 0x000e220000000800 */
[----:B-1----:R-:W-:-:S07]  /*22570*/  IMAD R3, R21, 0x1c6, RZ ;  /* 0x000001c615037824 */ /* 0x002fce00078e02ff */
[----:B------:R-:W1:Y:S01]  /*22580*/  LDC R21, c[0x0][0x278] ;  /* 0x00009e00ff157b82 */ /* 0x000e620000000800 */
[----:B------:R4:W-:Y:S01]  /*22590*/  STG.E.U16 desc[UR60][R4.64], R18 ;  /* 0x0000001204007986 */ /* 0x0009e2000c10153c */
[-C--:B------:R-:W-:Y:S01]  /*225a0*/  LEA.HI.X.SX32 R7, R69, R15.reuse, 0x1, P5 ;  /* 0x0000000f45077211 */ /* 0x080fe200028f0eff */
[----:B---3--:R-:W-:Y:S01]  /*225b0*/  IMAD R25, R24, 0x1c8, RZ ;  /* 0x000001c818197824 */ /* 0x008fe200078e02ff */
[----:B------:R-:W-:Y:S02]  /*225c0*/  LEA.HI.X.SX32 R17, R17, R15, 0x1, P6 ;  /* 0x0000000f11117211 */ /* 0x000fe400030f0eff */
[----:B------:R-:W-:Y:S01]  /*225d0*/  PRMT R26, R88, 0x7632, R26 ;  /* 0x00007632581a7816 */ /* 0x000fe2000000001a */
[----:B----4-:R-:W-:Y:S01]  /*225e0*/  IMAD R5, R0, 0xe3, RZ ;  /* 0x000000e300057824 */ /* 0x010fe200078e02ff */
[-C--:B------:R-:W-:Y:S01]  /*225f0*/  IADD3 R2, P3, R23, R14.reuse, RZ ;  /* 0x0000000e17027210 */ /* 0x080fe20007f7e0ff */
[----:B------:R-:W3:Y:S01]  /*22600*/  LDC R0, c[0x0][0x278] ;  /* 0x00009e00ff007b82 */ /* 0x000ee20000000800 */
[----:B------:R4:W-:Y:S01]  /*22610*/  STG.E.U16 desc[UR60][R6.64], R88 ;  /* 0x0000005806007986 */ /* 0x0009e2000c10153c */
[----:B------:R-:W-:-:S03]  /*22620*/  IADD3 R4, P5, R3, R14, RZ ;  /* 0x0000000e03047210 */ /* 0x000fc60007fbe0ff */
[----:B------:R2:W-:Y:S03]  /*22630*/  STG.E.U16 desc[UR60][R16.64], R26 ;  /* 0x0000001a10007986 */ /* 0x0005e6000c10153c */
[----:B------:R-:W3:Y:S01]  /*22640*/  LDC R23, c[0x0][0x278] ;  /* 0x00009e00ff177b82 */ /* 0x000ee20000000800 */
[----:B----4-:R-:W-:-:S07]  /*22650*/  IADD3 R6, P6, R25, R14, RZ ;  /* 0x0000000e19067210 */ /* 0x010fce0007fde0ff */
[----:B------:R-:W4:Y:S01]  /*22660*/  LDC R25, c[0x0][0x278] ;  /* 0x00009e00ff197b82 */ /* 0x000f220000000800 */
[----:B--2---:R-:W-:Y:S01]  /*22670*/  IMAD R17, R19, 0x1ca, RZ ;  /* 0x000001ca13117824 */ /* 0x004fe200078e02ff */
[-C--:B------:R-:W-:Y:S02]  /*22680*/  LEA.HI.X.SX32 R3, R197, R15.reuse, 0x1, P3 ;  /* 0x0000000fc5037211 */ /* 0x080fe400018f0eff */
[----:B------:R-:W-:-:S04]  /*22690*/  LEA.HI.X.SX32 R5, R5, R15, 0x1, P5 ;  /* 0x0000000f05057211 */ /* 0x000fc800028f0eff */
[----:B------:R-:W2:Y:S01]  /*226a0*/  LDC R19, c[0x0][0x278] ;  /* 0x00009e00ff137b82 */ /* 0x000ea20000000800 */
[----:B------:R-:W-:Y:S01]  /*226b0*/  PRMT R16, R89, 0x7632, R16 ;  /* 0x0000763259107816 */ /* 0x000fe20000000010 */
[----:B-1----:R-:W-:-:S06]  /*226c0*/  IMAD R21, R21, 0x1d0, RZ ;  /* 0x000001d015157824 */ /* 0x002fcc00078e02ff */
[----:B------:R-:W1:Y:S01]  /*226d0*/  LDC R24, c[0x0][0x278] ;  /* 0x00009e00ff187b82 */ /* 0x000e620000000800 */
[----:B------:R-:W-:Y:S01]  /*226e0*/  LEA.HI.X.SX32 R7, R159, R15, 0x1, P6 ;  /* 0x0000000f9f077211 */ /* 0x000fe200030f0eff */
[----:B------:R0:W-:Y:S01]  /*226f0*/  STG.E.U16 desc[UR60][R2.64], R89 ;  /* 0x0000005902007986 */ /* 0x0001e2000c10153c */
[----:B------:R-:W-:-:S05]  /*22700*/  IMAD R29, R22, 0x1cc, RZ ;  /* 0x000001cc161d7824 */ /* 0x000fca00078e02ff */
[----:B------:R-:W2:Y:S01]  /*22710*/  LDC R18, c[0x0][0x278] ;  /* 0x00009e00ff127b82 */ /* 0x000ea20000000800 */
[----:B------:R3:W-:Y:S01]  /*22720*/  STG.E.U16 desc[UR60][R4.64], R16 ;  /* 0x0000001004007986 */ /* 0x0007e2000c10153c */
[----:B0-----:R-:W-:Y:S01]  /*22730*/  IMAD R3, R12, 0xe5, RZ ;  /* 0x000000e50c037824 */ /* 0x001fe200078e02ff */
[-C--:B------:R-:W-:Y:S02]  /*22740*/  IADD3 R2, P5, R17, R14.reuse, RZ ;  /* 0x0000000e11027210 */ /* 0x080fe40007fbe0ff */
[----:B------:R0:W-:Y:S01]  /*22750*/  STG.E.U16 desc[UR60][R6.64], R90 ;  /* 0x0000005a06007986 */ /* 0x0001e2000c10153c */
[----:B------:R-:W-:Y:S02]  /*22760*/  PRMT R26, R90, 0x7632, R26 ;  /* 0x000076325a1a7816 */ /* 0x000fe4000000001a */
[----:B------:R-:W2:Y:S01]  /*22770*/  LDC R22, c[0x0][0x278] ;  /* 0x00009e00ff167b82 */ /* 0x000ea20000000800 */
[----:B---3--:R-:W-:Y:S01]  /*22780*/  IMAD R5, R20, 0x1ce, RZ ;  /* 0x000001ce14057824 */ /* 0x008fe200078e02ff */
[----:B------:R-:W-:-:S06]  /*22790*/  IADD3 R16, P6, R21, R14, RZ ;  /* 0x0000000e15107210 */ /* 0x000fcc0007fde0ff */
[----:B------:R-:W3:Y:S01]  /*227a0*/  LDC R20, c[0x0][0x278] ;  /* 0x00009e00ff147b82 */ /* 0x000ee20000000800 */
[-C--:B------:R-:W-:Y:S01]  /*227b0*/  IADD3 R4, P3, R29, R14.reuse, RZ ;  /* 0x0000000e1d047210 */ /* 0x080fe20007f7e0ff */
[----:B0-----:R-:W-:Y:S01]  /*227c0*/  IMAD R7, R0, 0xe7, RZ ;  /* 0x000000e700077824 */ /* 0x001fe200078e02ff */
[----:B------:R-:W-:Y:S02]  /*227d0*/  LEA.HI.X.SX32 R3, R3, R15, 0x1, P5 ;  /* 0x0000000f03037211 */ /* 0x000fe400028f0eff */
[----:B------:R-:W-:-:S03]  /*227e0*/  IADD3 R6, P5, R5, R14, RZ ;  /* 0x0000000e05067210 */ /* 0x000fc60007fbe0ff */
[----:B------:R-:W0:Y:S01]  /*227f0*/  LDC R21, c[0x0][0x278] ;  /* 0x00009e00ff157b82 */ /* 0x000e220000000800 */
[-C--:B------:R-:W-:Y:S02]  /*22800*/  LEA.HI.X.SX32 R5, R157, R15.reuse, 0x1, P3 ;  /* 0x0000000f9d057211 */ /* 0x080fe400018f0eff */
[----:B------:R-:W-:Y:S02]  /*22810*/  LEA.HI.X.SX32 R7, R7, R15, 0x1, P5 ;  /* 0x0000000f07077211 */ /* 0x000fe400028f0eff */
[----:B------:R-:W-:Y:S01]  /*22820*/  PRMT R12, R91, 0x7632, R12 ;  /* 0x000076325b0c7816 */ /* 0x000fe2000000000c */
[----:B------:R-:W-:Y:S02]  /*22830*/  IMAD R29, R23, 0x1d2, RZ ;  /* 0x000001d2171d7824 */ /* 0x000fe400078e02ff */
[----:B------:R-:W0:Y:S01]  /*22840*/  LDC R0, c[0x0][0x278] ;  /* 0x00009e00ff007b82 */ /* 0x000e220000000800 */
[----:B------:R2:W-:Y:S01]  /*22850*/  STG.E.U16 desc[UR60][R2.64], R26 ;  /* 0x0000001a02007986 */ /* 0x0005e2000c10153c */
[----:B----4-:R-:W-:-:S03]  /*22860*/  IMAD R25, R25, 0x1d6, RZ ;  /* 0x000001d619197824 */ /* 0x010fc600078e02ff */
[----:B------:R-:W-:Y:S03]  /*22870*/  STG.E.U16 desc[UR60][R4.64], R91 ;  /* 0x0000005b04007986 */ /* 0x000fe6000c10153c */
[----:B------:R-:W4:Y:S01]  /*22880*/  LDC R23, c[0x0][0x278] ;  /* 0x00009e00ff177b82 */ /* 0x000f220000000800 */
[----:B------:R2:W-:Y:S01]  /*22890*/  STG.E.U16 desc[UR60][R6.64], R12 ;  /* 0x0000000c06007986 */ /* 0x0005e2000c10153c */
[----:B-1----:R-:W-:Y:S01]  /*228a0*/  IMAD R31, R24, 0x1d4, RZ ;  /* 0x000001d4181f7824 */ /* 0x002fe200078e02ff */
[----:B------:R-:W-:Y:S01]  /*228b0*/  LEA.HI.X.SX32 R17, R199, R15, 0x1, P6 ;  /* 0x0000000fc7117211 */ /* 0x000fe200030f0eff */
[----:B--2---:R-:W-:-:S04]  /*228c0*/  IMAD R3, R18, 0xe9, RZ ;  /* 0x000000e912037824 */ /* 0x004fc800078e02ff */
[----:B------:R-:W1:Y:S01]  /*228d0*/  LDC R24, c[0x0][0x278] ;  /* 0x00009e00ff187b82 */ /* 0x000e620000000800 */
[----:B------:R-:W-:Y:S01]  /*228e0*/  IMAD R7, R19, 0xeb, RZ ;  /* 0x000000eb13077824 */ /* 0x000fe200078e02ff */
[----:B------:R-:W-:-:S06]  /*228f0*/  IADD3 R6, P6, R25, R14, RZ ;  /* 0x0000000e19067210 */ /* 0x000fcc0007fde0ff */
[----:B------:R-:W2:Y:S01]  /*22900*/  LDC R19, c[0x0][0x278] ;  /* 0x00009e00ff137b82 */ /* 0x000ea20000000800 */
[-C--:B------:R-:W-:Y:S01]  /*22910*/  IADD3 R2, P3, R29, R14.reuse, RZ ;  /* 0x0000000e1d027210 */ /* 0x080fe20007f7e0ff */
[----:B------:R0:W-:Y:S01]  /*22920*/  STG.E.U16 desc[UR60][R16.64], R104 ;  /* 0x0000006810007986 */ /* 0x0001e2000c10153c */
[----:B------:R-:W-:-:S05]  /*22930*/  IADD3 R4, P5, R31, R14, RZ ;  /* 0x0000000e1f047210 */ /* 0x000fca0007fbe0ff */
[----:B------:R-:W1:Y:S01]  /*22940*/  LDC R25, c[0x0][0x278] ;  /* 0x00009e00ff197b82 */ /* 0x000e620000000800 */
[-C--:B------:R-:W-:Y:S01]  /*22950*/  LEA.HI.X.SX32 R3, R3, R15.reuse, 0x1, P3 ;  /* 0x0000000f03037211 */ /* 0x080fe200018f0eff */
[----:B---3--:R-:W-:Y:S01]  /*22960*/  IMAD R29, R20, 0x1d8, RZ ;  /* 0x000001d8141d7824 */ /* 0x008fe200078e02ff */
[----:B------:R-:W-:Y:S02]  /*22970*/  LEA.HI.X.SX32 R5, R71, R15, 0x1, P5 ;  /* 0x0000000f47057211 */ /* 0x000fe400028f0eff */
[----:B0-----:R-:W-:-:S03]  /*22980*/  PRMT R104, R104, 0x7632, R104 ;  /* 0x0000763268687816 */ /* 0x001fc60000000068 */
[----:B------:R-:W0:Y:S01]  /*22990*/  LDC R26, c[0x0][0x278] ;  /* 0x00009e00ff1a7b82 */ /* 0x000e220000000800 */
[----:B------:R-:W-:Y:S01]  /*229a0*/  IMAD R21, R21, 0x1da, RZ ;  /* 0x000001da15157824 */ /* 0x000fe200078e02ff */
[----:B------:R-:W-:-:S06]  /*229b0*/  LEA.HI.X.SX32 R7, R7, R15, 0x1, P6 ;  /* 0x0000000f07077211 */ /* 0x000fcc00030f0eff */
[----:B------:R-:W3:Y:S01]  /*229c0*/  LDC R12, c[0x0][0x278] ;  /* 0x00009e00ff0c7b82 */ /* 0x000ee20000000800 */
[----:B------:R-:W-:Y:S01]  /*229d0*/  PRMT R16, R105, 0x7632, R16 ;  /* 0x0000763269107816 */ /* 0x000fe20000000010 */
[----:B------:R4:W-:Y:S06]  /*229e0*/  STG.E.U16 desc[UR60][R2.64], R104 ;  /* 0x0000006802007986 */ /* 0x0009ec000c10153c */
[----:B------:R-:W0:Y:S01]  /*229f0*/  LDC R18, c[0x0][0x278] ;  /* 0x00009e00ff127b82 */ /* 0x000e220000000800 */
[----:B------:R2:W-:Y:S01]  /*22a00*/  STG.E.U16 desc[UR60][R4.64], R105 ;  /* 0x0000006904007986 */ /* 0x0005e2000c10153c */
[----:B------:R-:W-:Y:S01]  /*22a10*/  IMAD R17, R0, 0xed, RZ ;  /* 0x000000ed00117824 */ /* 0x000fe200078e02ff */
[----:B----4-:R-:W-:-:S05]  /*22a20*/  IADD3 R2, P5, R29, R14, RZ ;  /* 0x0000000e1d027210 */ /* 0x010fca0007fbe0ff */
[----:B------:R-:W4:Y:S01]  /*22a30*/  LDC R20, c[0x0][0x278] ;  /* 0x00009e00ff147b82 */ /* 0x000f220000000800 */
[----:B------:R1:W-:Y:S01]  /*22a40*/  STG.E.U16 desc[UR60][R6.64], R16 ;  /* 0x0000001006007986 */ /* 0x0003e2000c10153c */
[----:B------:R-:W-:Y:S02]  /*22a50*/  LEA.HI.X.SX32 R3, R73, R15, 0x1, P5 ;  /* 0x0000000f49037211 */ /* 0x000fe400028f0eff */
[----:B--2---:R-:W-:-:S04]  /*22a60*/  IADD3 R4, P3, R21, R14, RZ ;  /* 0x0000000e15047210 */ /* 0x004fc80007f7e0ff */
[----:B------:R-:W2:Y:S01]  /*22a70*/  LDC R21, c[0x0][0x278] ;  /* 0x00009e00ff157b82 */ /* 0x000ea20000000800 */
[----:B------:R-:W-:Y:S02]  /*22a80*/  IMAD R23, R23, 0x1de, RZ ;  /* 0x000001de17177824 */ /* 0x000fe400078e02ff */
[----:B-1----:R-:W-:-:S05]  /*22a90*/  IMAD R7, R22, 0x1dc, RZ ;  /* 0x000001dc16077824 */ /* 0x002fca00078e02ff */
[----:B------:R-:W1:Y:S01]  /*22aa0*/  LDC R0, c[0x0][0x278] ;  /* 0x00009e00ff007b82 */ /* 0x000e620000000800 */
[----:B------:R3:W-:Y:S01]  /*22ab0*/  STG.E.U16 desc[UR60][R2.64], R106 ;  /* 0x0000006a02007986 */ /* 0x0007e2000c10153c */
[----:B------:R-:W-:Y:S01]  /*22ac0*/  IMAD R19, R19, 0xef, RZ ;  /* 0x000000ef13137824 */ /* 0x000fe200078e02ff */
[-C--:B------:R-:W-:Y:S01]  /*22ad0*/  IADD3 R6, P5, R7, R14.reuse, RZ ;  /* 0x0000000e07067210 */ /* 0x080fe20007fbe0ff */
[----:B------:R-:W-:Y:S01]  /*22ae0*/  IMAD R29, R24, 0x1e0, RZ ;  /* 0x000001e0181d7824 */ /* 0x000fe200078e02ff */
[----:B------:R-:W-:Y:S02]  /*22af0*/  LEA.HI.X.SX32 R5, R17, R15, 0x1, P3 ;  /* 0x0000000f11057211 */ /* 0x000fe400018f0eff */
[----:B------:R-:W-:Y:S01]  /*22b00*/  IADD3 R16, P6, R23, R14, RZ ;  /* 0x0000000e17107210 */ /* 0x000fe20007fde0ff */
[----:B------:R-:W1:Y:S01]  /*22b10*/  LDC R22, c[0x0][0x278] ;  /* 0x00009e00ff167b82 */ /* 0x000e620000000800 */
[----:B------:R-:W-:Y:S01]  /*22b20*/  IMAD R25, R25, 0x1e2, RZ ;  /* 0x000001e219197824 */ /* 0x000fe200078e02ff */
[----:B---3--:R-:W-:-:S02]  /*22b30*/  PRMT R3, R106, 0x7632, R3 ;  /* 0x000076326a037816 */ /* 0x008fc40000000003 */
[----:B------:R-:W-:-:S04]  /*22b40*/  LEA.HI.X.SX32 R7, R41, R15, 0x1, P5 ;  /* 0x0000000f29077211 */ /* 0x000fc800028f0eff */
[----:B------:R-:W3:Y:S01]  /*22b50*/  LDC R23, c[0x0][0x278] ;  /* 0x00009e00ff177b82 */ /* 0x000ee20000000800 */
[----:B------:R-:W-:Y:S01]  /*22b60*/  LEA.HI.X.SX32 R17, R19, R15, 0x1, P6 ;  /* 0x0000000f13117211 */ /* 0x000fe200030f0eff */
[----:B------:R0:W-:Y:S01]  /*22b70*/  STG.E.U16 desc[UR60][R4.64], R3 ;  /* 0x0000000304007986 */ /* 0x0001e2000c10153c */
[----:B------:R-:W-:Y:S01]  /*22b80*/  PRMT R28, R107, 0x7632, R28 ;  /* 0x000076326b1c7816 */ /* 0x000fe2000000001c */
[----:B------:R-:W-:Y:S01]  /*22b90*/  IMAD R19, R12, 0xf1, RZ ;  /* 0x000000f10c137824 */ /* 0x000fe200078e02ff */
[-C--:B------:R-:W-:Y:S01]  /*22ba0*/  IADD3 R2, P5, R29, R14.reuse, RZ ;  /* 0x0000000e1d027210 */ /* 0x080fe20007fbe0ff */
[----:B------:R4:W-:Y:S02]  /*22bb0*/  STG.E.U16 desc[UR60][R6.64], R107 ;  /* 0x0000006b06007986 */ /* 0x0009e4000c10153c */
[----:B------:R-:W1:Y:S02]  /*22bc0*/  LDC R12, c[0x0][0x278] ;  /* 0x00009e00ff0c7b82 */ /* 0x000e640000000800 */
[----:B------:R2:W-:Y:S01]  /*22bd0*/  STG.E.U16 desc[UR60][R16.64], R28 ;  /* 0x0000001c10007986 */ /* 0x0005e2000c10153c */
[----:B0-----:R-:W-:Y:S01]  /*22be0*/  IMAD R5, R26, 0x1e4, RZ ;  /* 0x000001e41a057824 */ /* 0x001fe200078e02ff */
[----:B------:R-:W-:-:S04]  /*22bf0*/  IADD3 R4, P3, R25, R14, RZ ;  /* 0x0000000e19047210 */ /* 0x000fc80007f7e0ff */
[----:B------:R-:W0:Y:S01]  /*22c00*/  LDC R29, c[0x0][0x278] ;  /* 0x00009e00ff1d7b82 */ /* 0x000e220000000800 */
[-C--:B------:R-:W-:Y:S01]  /*22c10*/  LEA.HI.X.SX32 R3, R163, R15.reuse, 0x1, P5 ;  /* 0x0000000fa3037211 */ /* 0x080fe200028f0eff */
[----:B----4-:R-:W-:Y:S01]  /*22c20*/  IMAD R7, R20, 0x1e6, RZ ;  /* 0x000001e614077824 */ /* 0x010fe200078e02ff */
[----:B------:R-:W-:Y:S01]  /*22c30*/  IADD3 R6, P5, R5, R14, RZ ;  /* 0x0000000e05067210 */ /* 0x000fe20007fbe0ff */
[----:B------:R-:W4:Y:S01]  /*22c40*/  LDS.128 R24, [R27] ;  /* 0x000000001b187984 */ /* 0x000f220000000c00 */
[----:B------:R-:W-:Y:S01]  /*22c50*/  LEA.HI.X.SX32 R5, R19, R15, 0x1, P3 ;  /* 0x0000000f13057211 */ /* 0x000fe200018f0eff */
[----:B--2---:R-:W-:Y:S01]  /*22c60*/  IMAD R17, R18, 0xf3, RZ ;  /* 0x000000f312117824 */ /* 0x004fe200078e02ff */
[----:B------:R-:W-:Y:S01]  /*22c70*/  PRMT R18, R112, 0x7632, R18 ;  /* 0x0000763270127816 */ /* 0x000fe20000000012 */
[----:B------:R2:W-:Y:S01]  /*22c80*/  STG.E.U16 desc[UR60][R2.64], R112 ;  /* 0x0000007002007986 */ /* 0x0005e2000c10153c */
[----:B------:R-:W4:Y:S03]  /*22c90*/  LDC R20, c[0x0][0x278] ;  /* 0x00009e00ff147b82 */ /* 0x000f260000000800 */
[----:B------:R1:W-:Y:S01]  /*22ca0*/  STG.E.U16 desc[UR60][R4.64], R18 ;  /* 0x0000001204007986 */ /* 0x0003e2000c10153c */
[----:B---3--:R-:W-:Y:S01]  /*22cb0*/  IMAD R23, R23, 0x1ec, RZ ;  /* 0x000001ec17177824 */ /* 0x008fe200078e02ff */
[----:B------:R-:W-:-:S03]  /*22cc0*/  PRMT R30, R113, 0x7632, R30 ;  /* 0x00007632711e7816 */ /* 0x000fc6000000001e */
[----:B------:R-:W3:Y:S01]  /*22cd0*/  LDC R28, c[0x0][0x278] ;  /* 0x00009e00ff1c7b82 */ /* 0x000ee20000000800 */
[----:B--2---:R-:W-:Y:S02]  /*22ce0*/  IMAD R3, R21, 0x1e8, RZ ;  /* 0x000001e815037824 */ /* 0x004fe400078e02ff */
[----:B-1----:R-:W-:-:S05]  /*22cf0*/  IMAD R5, R0, 0xf5, RZ ;  /* 0x000000f500057824 */ /* 0x002fca00078e02ff */
[----:B------:R-:W1:Y:S01]  /*22d00*/  LDC R21, c[0x0][0x278] ;  /* 0x00009e00ff157b82 */ /* 0x000e620000000800 */
[----:B------:R-:W-:-:S07]  /*22d10*/  IADD3 R16, P6, R7, R14, RZ ;  /* 0x0000000e07107210 */ /* 0x000fce0007fde0ff */
[----:B------:R-:W2:Y:S01]  /*22d20*/  LDC R0, c[0x0][0x278] ;  /* 0x00009e00ff007b82 */ /* 0x000ea20000000800 */
[-C--:B------:R-:W-:Y:S01]  /*22d30*/  LEA.HI.X.SX32 R7, R201, R15.reuse, 0x1, P5 ;  /* 0x0000000fc9077211 */ /* 0x080fe200028f0eff */
[----:B------:R-:W-:Y:S01]  /*22d40*/  IMAD R19, R22, 0x1ea, RZ ;  /* 0x000001ea16137824 */ /* 0x000fe200078e02ff */
[-C--:B------:R-:W-:Y:S02]  /*22d50*/  LEA.HI.X.SX32 R17, R17, R15.reuse, 0x1, P6 ;  /* 0x0000000f11117211 */ /* 0x080fe400030f0eff */
[-C--:B------:R-:W-:Y:S01]  /*22d60*/  IADD3 R2, P3, R3, R14.reuse, RZ ;  /* 0x0000000e03027210 */ /* 0x080fe20007f7e0ff */
[----:B------:R0:W-:Y:S01]  /*22d70*/  STG.E.U16 desc[UR60][R6.64], R113 ;  /* 0x0000007106007986 */ /* 0x0001e2000c10153c */
[----:B------:R-:W-:Y:S01]  /*22d80*/  IADD3 R4, P5, R19, R14, RZ ;  /* 0x0000000e13047210 */ /* 0x000fe20007fbe0ff */
[----:B------:R-:W3:Y:S01]  /*22d90*/  LDC R22, c[0x0][0x278] ;  /* 0x00009e00ff167b82 */ /* 0x000ee20000000800 */
[-C--:B------:R-:W-:Y:S01]  /*22da0*/  LEA.HI.X.SX32 R3, R39, R15.reuse, 0x1, P3 ;  /* 0x0000000f27037211 */ /* 0x080fe200018f0eff */
[----:B------:R4:W-:Y:S01]  /*22db0*/  STG.E.U16 desc[UR60][R16.64], R30 ;  /* 0x0000001e10007986 */ /* 0x0009e2000c10153c */
[----:B------:R-:W-:-:S05]  /*22dc0*/  LEA.HI.X.SX32 R5, R5, R15, 0x1, P5 ;  /* 0x0000000f05057211 */ /* 0x000fca00028f0eff */
[----:B------:R-:W3:Y:S01]  /*22dd0*/  LDC R18, c[0x0][0x278] ;  /* 0x00009e00ff127b82 */ /* 0x000ee20000000800 */
[----:B0-----:R-:W-:Y:S02]  /*22de0*/  IADD3 R6, P6, R23, R14, RZ ;  /* 0x0000000e17067210 */ /* 0x001fe40007fde0ff */
[----:B----4-:R-:W-:Y:S02]  /*22df0*/  PRMT R16, R114, 0x7632, R16 ;  /* 0x0000763272107816 */ /* 0x010fe40000000010 */
[----:B------:R-:W-:-:S03]  /*22e00*/  LEA.HI.X.SX32 R7, R75, R15, 0x1, P6 ;  /* 0x0000000f4b077211 */ /* 0x000fc600030f0eff */
[----:B------:R-:W0:Y:S01]  /*22e10*/  LDC R23, c[0x0][0x278] ;  /* 0x00009e00ff177b82 */ /* 0x000e220000000800 */
[----:B------:R-:W-:Y:S01]  /*22e20*/  STG.E.U16 desc[UR60][R2.64], R114 ;  /* 0x0000007202007986 */ /* 0x000fe2000c10153c */
[----:B------:R-:W-:Y:S02]  /*22e30*/  IMAD R17, R20, 0x1ee, RZ ;  /* 0x000001ee14117824 */ /* 0x000fe400078e02ff */
[----:B-1----:R-:W-:Y:S01]  /*22e40*/  IMAD R21, R21, 0x1f4, RZ ;  /* 0x000001f415157824 */ /* 0x002fe200078e02ff */
[----:B------:R1:W-:Y:S03]  /*22e50*/  STG.E.U16 desc[UR60][R4.64], R16 ;  /* 0x0000001004007986 */ /* 0x0003e6000c10153c */
[----:B------:R-:W4:Y:S01]  /*22e60*/  LDC R20, c[0x0][0x278] ;  /* 0x00009e00ff147b82 */ /* 0x000f220000000800 */
[----:B------:R2:W-:Y:S07]  /*22e70*/  STG.E.U16 desc[UR60][R6.64], R115 ;  /* 0x0000007306007986 */ /* 0x0005ee000c10153c */
[----:B------:R-:W4:Y:S01]  /*22e80*/  LDC R30, c[0x0][0x278] ;  /* 0x00009e00ff1e7b82 */ /* 0x000f220000000800 */
[----:B-1----:R-:W-:Y:S01]  /*22e90*/  IADD3 R16, P6, R21, R14, RZ ;  /* 0x0000000e15107210 */ /* 0x002fe20007fde0ff */
[----:B--2---:R-:W-:-:S06]  /*22ea0*/  IMAD R7, R0, 0xf9, RZ ;  /* 0x000000f900077824 */ /* 0x004fcc00078e02ff */
[----:B------:R-:W1:Y:S01]  /*22eb0*/  LDC R19, c[0x0][0x278] ;  /* 0x00009e00ff137b82 */ /* 0x000e620000000800 */
[----:B---3--:R-:W-:-:S07]  /*22ec0*/  IMAD R31, R28, 0x1f0, RZ ;  /* 0x000001f01c1f7824 */ /* 0x008fce00078e02ff */
[----:B------:R-:W2:Y:S01]  /*22ed0*/  LDC R0, c[0x0][0x278] ;  /* 0x00009e00ff007b82 */ /* 0x000ea20000000800 */
[----:B------:R-:W-:Y:S01]  /*22ee0*/  IMAD R3, R12, 0xf7, RZ ;  /* 0x000000f70c037824 */ /* 0x000fe200078e02ff */
[----:B------:R-:W-:Y:S01]  /*22ef0*/  IADD3 R2, P5, R17, R14, RZ ;  /* 0x0000000e11027210 */ /* 0x000fe20007fbe0ff */
[----:B------:R-:W-:-:S05]  /*22f00*/  IMAD R29, R29, 0x1f2, RZ ;  /* 0x000001f21d1d7824 */ /* 0x000fca00078e02ff */
[----:B------:R-:W3:Y:S01]  /*22f10*/  LDC R21, c[0x0][0x278] ;  /* 0x00009e00ff157b82 */ /* 0x000ee20000000800 */
[-C--:B------:R-:W-:Y:S02]  /*22f20*/  IADD3 R4, P3, R31, R14.reuse, RZ ;  /* 0x0000000e1f047210 */ /* 0x080fe40007f7e0ff */
[-C--:B------:R-:W-:Y:S02]  /*22f30*/  LEA.HI.X.SX32 R3, R3, R15.reuse, 0x1, P5 ;  /* 0x0000000f03037211 */ /* 0x080fe400028f0eff */
[----:B------:R-:W-:Y:S01]  /*22f40*/  IADD3 R6, P5, R29, R14, RZ ;  /* 0x0000000e1d067210 */ /* 0x000fe20007fbe0ff */
[----:B------:R-:W-:Y:S01]  /*22f50*/  IMAD R29, R22, 0x1f6, RZ ;  /* 0x000001f6161d7824 */ /* 0x000fe200078e02ff */
[----:B------:R-:W-:Y:S02]  /*22f60*/  PRMT R32, R115, 0x7632, R32 ;  /* 0x0000763273207816 */ /* 0x000fe40000000020 */
[-C--:B------:R-:W-:Y:S02]  /*22f70*/  LEA.HI.X.SX32 R5, R161, R15.reuse, 0x1, P3 ;  /* 0x0000000fa1057211 */ /* 0x080fe400018f0eff */
[----:B------:R-:W-:-:S02]  /*22f80*/  LEA.HI.X.SX32 R7, R7, R15, 0x1, P5 ;  /* 0x0000000f07077211 */ /* 0x000fc400028f0eff */
[----:B------:R-:W-:Y:S01]  /*22f90*/  PRMT R12, R24, 0x7632, R12 ;  /* 0x00007632180c7816 */ /* 0x000fe2000000000c */
[----:B0-----:R-:W-:Y:S01]  /*22fa0*/  IMAD R23, R23, 0x1f8, RZ ;  /* 0x000001f817177824 */ /* 0x001fe200078e02ff */
[----:B------:R0:W-:Y:S01]  /*22fb0*/  STG.E.U16 desc[UR60][R2.64], R32 ;  /* 0x0000002002007986 */ /* 0x0001e2000c10153c */
[----:B------:R-:W-:-:S03]  /*22fc0*/  LEA.HI.X.SX32 R17, R203, R15, 0x1, P6 ;  /* 0x0000000fcb117211 */ /* 0x000fc600030f0eff */
[----:B------:R1:W-:Y:S04]  /*22fd0*/  STG.E.U16 desc[UR60][R4.64], R24 ;  /* 0x0000001804007986 */ /* 0x0003e8000c10153c */
[----:B------:R1:W-:Y:S01]  /*22fe0*/  STG.E.U16 desc[UR60][R6.64], R12 ;  /* 0x0000000c06007986 */ /* 0x0003e2000c10153c */
[----:B0-----:R-:W-:Y:S01]  /*22ff0*/  IMAD R3, R18, 0xfb, RZ ;  /* 0x000000fb12037824 */ /* 0x001fe200078e02ff */
[-C--:B------:R-:W-:Y:S01]  /*23000*/  IADD3 R2, P5, R29, R14.reuse, RZ ;  /* 0x0000000e1d027210 */ /* 0x080fe20007fbe0ff */
[----:B----4-:R-:W-:Y:S02]  /*23010*/  IMAD R29, R20, 0x1fa, RZ ;  /* 0x000001fa141d7824 */ /* 0x010fe400078e02ff */
[----:B-1----:R-:W-:Y:S01]  /*23020*/  IMAD R5, R30, 0x1fc, RZ ;  /* 0x000001fc1e057824 */ /* 0x002fe200078e02ff */
[----:B------:R-:W-:Y:S01]  /*23030*/  IADD3 R4, P3, R23, R14, RZ ;  /* 0x0000000e17047210 */ /* 0x000fe20007f7e0ff */
[----:B------:R0:W-:Y:S01]  /*23040*/  STG.E.U16 desc[UR60][R16.64], R25 ;  /* 0x0000001910007986 */ /* 0x0001e2000c10153c */
[----:B------:R-:W-:-:S02]  /*23050*/  IMAD R7, R19, 0xfd, RZ ;  /* 0x000000fd13077824 */ /* 0x000fc400078e02ff */
[----:B--2---:R-:W-:Y:S01]  /*23060*/  IMAD R19, R0, 0x1fe, RZ ;  /* 0x000001fe00137824 */ /* 0x004fe200078e02ff */
[-C--:B------:R-:W-:Y:S01]  /*23070*/  LEA.HI.X.SX32 R3, R3, R15.reuse, 0x1, P5 ;  /* 0x0000000f03037211 */ /* 0x080fe200028f0eff */
[----:B---3--:R-:W-:Y:S01]  /*23080*/  IMAD R21, R21, 0xff, RZ ;  /* 0x000000ff15157824 */ /* 0x008fe200078e02ff */
[-C--:B------:R-:W-:Y:S02]  /*23090*/  IADD3 R6, P5, R29, R14.reuse, RZ ;  /* 0x0000000e1d067210 */ /* 0x080fe40007fbe0ff */
[----:B0-----:R-:W-:Y:S02]  /*230a0*/  PRMT R17, R25, 0x7632, R17 ;  /* 0x0000763219117816 */ /* 0x001fe40000000011 */
[-C--:B------:R-:W-:Y:S02]  /*230b0*/  IADD3 R16, P6, R5, R14.reuse, RZ ;  /* 0x0000000e05107210 */ /* 0x080fe40007fde0ff */
[-C--:B------:R-:W-:Y:S02]  /*230c0*/  LEA.HI.X.SX32 R5, R43, R15.reuse, 0x1, P3 ;  /* 0x0000000f2b057211 */ /* 0x080fe400018f0eff */
[----:B------:R-:W-:Y:S01]  /*230d0*/  IADD3 R14, P3, R19, R14, RZ ;  /* 0x0000000e130e7210 */ /* 0x000fe20007f7e0ff */
[----:B------:R0:W-:Y:S01]  /*230e0*/  STG.E.U16 desc[UR60][R2.64], R17 ;  /* 0x0000001102007986 */ /* 0x0001e2000c10153c */
[----:B------:R-:W-:-:S02]  /*230f0*/  LEA.HI.X.SX32 R7, R7, R15, 0x1, P5 ;  /* 0x0000000f07077211 */ /* 0x000fc400028f0eff */
[----:B------:R-:W-:Y:S02]  /*23100*/  PRMT R12, R26, 0x7632, R12 ;  /* 0x000076321a0c7816 */ /* 0x000fe4000000000c */
[----:B------:R-:W-:Y:S01]  /*23110*/  PRMT R18, R27, 0x7632, R18 ;  /* 0x000076321b127816 */ /* 0x000fe20000000012 */
[----:B------:R-:W-:Y:S01]  /*23120*/  STG.E.U16 desc[UR60][R4.64], R26 ;  /* 0x0000001a04007986 */ /* 0x000fe2000c10153c */
[-C--:B0-----:R-:W-:Y:S02]  /*23130*/  LEA.HI.X.SX32 R17, R81, R15.reuse, 0x1, P6 ;  /* 0x0000000f51117211 */ /* 0x081fe400030f0eff */
[----:B------:R-:W-:Y:S01]  /*23140*/  LEA.HI.X.SX32 R15, R21, R15, 0x1, P3 ;  /* 0x0000000f150f7211 */ /* 0x000fe200018f0eff */
[----:B------:R0:W-:Y:S04]  /*23150*/  STG.E.U16 desc[UR60][R6.64], R12 ;  /* 0x0000000c06007986 */ /* 0x0001e8000c10153c */
[----:B------:R-:W-:Y:S04]  /*23160*/  STG.E.U16 desc[UR60][R16.64], R27 ;  /* 0x0000001b10007986 */ /* 0x000fe8000c10153c */
[----:B------:R-:W-:Y:S01]  /*23170*/  STG.E.U16 desc[UR60][R14.64], R18 ;  /* 0x000000120e007986 */ /* 0x000fe2000c10153c */
[----:B------:R-:W-:-:S02]  /*23180*/  FSEL R19, R168, -INF , P0 ;  /* 0xff800000a8137808 */ /* 0x000fc40000000000 */
[----:B------:R-:W-:Y:S01]  /*23190*/  FSEL R0, R156, -INF , P2 ;  /* 0xff8000009c007808 */ /* 0x000fe20001000000 */
[----:B0-----:R-:W0:Y:S01]  /*231a0*/  LDC.64 R6, c[0x0][0x230] ;  /* 0x00008c00ff067b82 */ /* 0x001e220000000a00 */
[----:B------:R-:W-:Y:S02]  /*231b0*/  FSEL R3, R158, -INF , P1 ;  /* 0xff8000009e037808 */ /* 0x000fe40000800000 */
[----:B------:R-:W-:Y:S01]  /*231c0*/  FSEL R2, R224, -INF , P4 ;  /* 0xff800000e0027808 */ /* 0x000fe20002000000 */
[----:B------:R-:W-:Y:S01]  /*231d0*/  FFMA R10, R19, 0.69314718246459960938, R10 ;  /* 0x3f317218130a7823 */ /* 0x000fe2000000000a */
[----:B------:R-:W-:-:S03]  /*231e0*/  FFMA R11, R0, 0.69314718246459960938, R11 ;  /* 0x3f317218000b7823 */ /* 0x000fc6000000000b */
[----:B------:R-:W-:Y:S01]  /*231f0*/  BAR.SYNC.DEFER_BLOCKING 0x0 ;  /* 0x0000000000007b1d */ /* 0x000fe20000010000 */
[----:B------:R-:W-:Y:S01]  /*23200*/  FFMA R8, R3, 0.69314718246459960938, R8 ;  /* 0x3f31721803087823 */ /* 0x000fe20000000008 */
[----:B------:R-:W-:-:S06]  /*23210*/  FFMA R9, R2, 0.69314718246459960938, R9 ;  /* 0x3f31721802097823 */ /* 0x000fcc0000000009 */
[----:B------:R-:W1:Y:S01]  /*23220*/  LDC R0, c[0x0][0x27c] ;  /* 0x00009f00ff007b82 */ /* 0x000e620000000800 */
[----:B------:R-:W-:Y:S04]  /*23230*/  STS.64 [R13], R10 ;  /* 0x0000000a0d007388 */ /* 0x000fe80000000a00 */
[----:B------:R-:W-:Y:S03]  /*23240*/  STS.64 [R13+0x100], R8 ;  /* 0x000100080d007388 */ /* 0x000fe60000000a00 */
[----:B------:R-:W-:Y:S01]  /*23250*/  BAR.SYNC.DEFER_BLOCKING 0x0 ;  /* 0x0000000000007b1d */ /* 0x000fe20000010000 */
[----:B-1----:R-:W-:-:S05]  /*23260*/  IMAD R0, R227, R0, RZ ;  /* 0x00000000e3007224 */ /* 0x002fca00078e02ff */
[----:B------:R-:W1:Y:S01]  /*23270*/  LDS R5, [R223] ;  /* 0x00000000df057984 */ /* 0x000e620000000800 */
[----:B------:R-:W-:Y:S02]  /*23280*/  SHF.L.U32 R3, R0, 0x2, RZ ;  /* 0x0000000200037819 */ /* 0x000fe400000006ff */
[----:B------:R-:W-:Y:S01]  /*23290*/  SHF.L.U32 R2, R210, 0x2, RZ ;  /* 0x00000002d2027819 */ /* 0x000fe200000006ff */
[----:B------:R-:W-:-:S03]  /*232a0*/  IMAD.HI R0, R0, 0x4, RZ ;  /* 0x0000000400007827 */ /* 0x000fc600078e02ff */
[----:B0-----:R-:W-:Y:S01]  /*232b0*/  IADD3 R2, P0, P1, R2, R6, R3 ;  /* 0x0000000602027210 */ /* 0x001fe2000791e003 */
[----:B------:R-:W-:-:S05]  /*232c0*/  IMAD.HI R4, R210, 0x4, RZ ;  /* 0x00000004d2047827 */ /* 0x000fca00078e02ff */
[----:B------:R-:W-:-:S05]  /*232d0*/  IADD3.X R3, R4, R7, R0, P0, P1 ;  /* 0x0000000704037210 */ /* 0x000fca00007e2400 */
[----:B-1----:R-:W-:Y:S01]  /*232e0*/  STG.E desc[UR60][R2.64], R5 ;  /* 0x0000000502007986 */ /* 0x002fe2000c10193c */
[----:B------:R-:W-:Y:S05]  /*232f0*/  EXIT ;  /* 0x000000000000794d */ /* 0x000fea0003800000 */
.L_x_2:
[----:B------:R-:W-:-:S00]  /*23300*/  BRA `(.L_x_2) ;  /* 0xfffffffc00fc7947 */ /* 0x000fc0000383ffff */
[----:B------:R-:W-:-:S00]  /*23310*/  NOP ;  /* 0x0000000000007918 */ /* 0x000fc00000000000 */
        /* <DEDUP_REMOVED lines=14> */
.L_x_3:


//--------------------- .nv.global.init           --------------------------
	.section	.nv.global.init,"aw",@progbits
.nv.global.init:
	.type		_$_str,@object
	.size		_$_str,(.L_0 - _$_str)
_$_str:
        /*0000*/ 	.byte	0x5f, 0x5f, 0x43, 0x55, 0x44, 0x41, 0x5f, 0x46, 0x54, 0x5a, 0x00
.L_0:


//--------------------- .nv.shared.attn_fwd       --------------------------
	.section	.nv.shared.attn_fwd,"aw",@nobits
	.sectionflags	@""
	.align	16
	.zero		1024


//--------------------- .nv.shared.reserved.0     --------------------------
	.section	.nv.shared.reserved.0,"aw",@nobits
	.weak		__nv_reservedSMEM_offset_0_alias
	.size		__nv_reservedSMEM_offset_0_alias, 0, 0
	.other		__nv_reservedSMEM_offset_0_alias,@"STO_CUDA_RESERVED_SHARED STV_DEFAULT"
__nv_reservedSMEM_offset_0_alias:
	.zero		0


//--------------------- .nv.constant0.attn_fwd    --------------------------
	.section	.nv.constant0.attn_fwd,"a",@progbits
	.sectionflags	@""
	.align	4
.nv.constant0.attn_fwd:
	.zero		664


//--------------------- SYMBOLS --------------------------

	.type		.nv.reservedSmem.offset0,@object
	.size		.nv.reservedSmem.offset0,0x4
